	.target	sm_75

	.elftype	@"ET_EXEC"


//--------------------- .note.nv.tkinfo           --------------------------
	.section	.note.nv.tkinfo,"",@"SHT_NOTE"
	.sectionflags	@"SHF_NOTE_NV_TKINFO"
	.tkinfo
        /*0018*/ 	.word	0x00000002
        /*0030*/ 	.string	""
        /*0030*/ 	.string	"nvlink"
        /*0030*/ 	.string	"Cuda compilation tools, release 13.0, V13.0.48"
        /*0030*/ 	.string	"Build cuda_13.0.r13.0/compiler.36260728_0"
        /*0030*/ 	.string	"-arch sm_75 -m 64 -l m,acchost,accdevaux,accdevice,cudadevice,nvomp,nvhpcatm,atomic,nvcpumath,nsnvc,nvc,gcc,c,gcc_s,m -L /opt/nvidia/hpc_sdk/Linux_x86_64/25.9/compilers/lib,/opt/nvidia/hpc_sdk/Linux_x86_64/25.9/compilers/lib,/usr/lib/gcc/x86_64-linux-gnu/14,/usr/lib64 "

	.tkinfo
        /*01b8*/ 	.word	0x00000002
        /*01d0*/ 	.string	""
        /*01d0*/ 	.string	"ptxas"
        /*01d0*/ 	.string	"Cuda compilation tools, release 13.0, V13.0.48"
        /*01d0*/ 	.string	"Build cuda_13.0.r13.0/compiler.36260728_0"
        /*01d0*/ 	.string	"-lineinfo  -O 3 -arch sm_75 -m 64 -c  -fmad true "

	.tkinfo
        /*027c*/ 	.word	0x00000002
        /*0294*/ 	.string	""
        /*0294*/ 	.string	"ptxas"
        /*0294*/ 	.string	"Cuda compilation tools, release 13.0, V13.0.48"
        /*0294*/ 	.string	"Build cuda_13.0.r13.0/compiler.36260728_0"
        /*0294*/ 	.string	"-lineinfo  -O 3 -arch sm_75 -m 64 -c  -fmad true "

	.tkinfo
        /*0340*/ 	.word	0x00000002
        /*0358*/ 	.string	""
        /*0358*/ 	.string	"ptxas"
        /*0358*/ 	.string	"Cuda compilation tools, release 13.0, V13.0.48"
        /*0358*/ 	.string	"Build cuda_13.0.r13.0/compiler.36260728_0"
        /*0358*/ 	.string	"-lineinfo  -O 3 -arch sm_75 -m 64 -c  -fmad true "



//--------------------- .note.nv.cuinfo           --------------------------
	.section	.note.nv.cuinfo,"",@"SHT_NOTE"
	.sectionflags	@"SHF_NOTE_NV_CUINFO"
        /*0018*/ 	.short	0x0002
        /*001a*/ 	.short	0x004b
        /*001c*/ 	.short	0x0082
	.zero		2


//--------------------- .nv.info                  --------------------------
	.section	.nv.info,"",@"SHT_CUDA_INFO"
	.align	4


	//----- nvinfo : EIATTR_FRAME_SIZE
	.align		4
        /*0000*/ 	.byte	0x04, 0x11
        /*0002*/ 	.short	(.L_1 - .L_0)
	.align		4
.L_0:
        /*0004*/ 	.word	index@(__cuda_sm20_div_rn_f64_full__0)
        /*0008*/ 	.word	0x00000000


	//----- nvinfo : EIATTR_REGCOUNT
	.align		4
.L_1:
        /*000c*/ 	.byte	0x04, 0x2f
        /*000e*/ 	.short	(.L_3 - .L_2)
	.align		4
.L_2:
        /*0010*/ 	.word	index@(__cuda_sm20_div_rn_f64_full__0)
        /*0014*/ 	.word	0x00000020


	//----- nvinfo : EIATTR_FRAME_SIZE
	.align		4
.L_3:
        /*0018*/ 	.byte	0x04, 0x11
        /*001a*/ 	.short	(.L_5 - .L_4)
	.align		4
.L_4:
        /*001c*/ 	.word	index@(_37header_files_fractional_step_solver_c_FS_update_boundary_pressure_vectorised_2d_655_gpu)
        /*0020*/ 	.word	0x00000000


	//----- nvinfo : EIATTR_REGCOUNT
	.align		4
.L_5:
        /*0024*/ 	.byte	0x04, 0x2f
        /*0026*/ 	.short	(.L_7 - .L_6)
	.align		4
.L_6:
        /*0028*/ 	.word	index@(_37header_files_fractional_step_solver_c_FS_update_boundary_pressure_vectorised_2d_655_gpu)
        /*002c*/ 	.word	0x00000040


	//----- nvinfo : EIATTR_FRAME_SIZE
	.align		4
.L_7:
        /*0030*/ 	.byte	0x04, 0x11
        /*0032*/ 	.short	(.L_9 - .L_8)
	.align		4
.L_8:
        /*0034*/ 	.word	index@(_37header_files_fractional_step_solver_c_FS_update_boundary_pressure_vectorised_630_gpu)
        /*0038*/ 	.word	0x00000000


	//----- nvinfo : EIATTR_REGCOUNT
	.align		4
.L_9:
        /*003c*/ 	.byte	0x04, 0x2f
        /*003e*/ 	.short	(.L_11 - .L_10)
	.align		4
.L_10:
        /*0040*/ 	.word	index@(_37header_files_fractional_step_solver_c_FS_update_boundary_pressure_vectorised_630_gpu)
        /*0044*/ 	.word	0x00000050


	//----- nvinfo : EIATTR_FRAME_SIZE
	.align		4
.L_11:
        /*0048*/ 	.byte	0x04, 0x11
        /*004a*/ 	.short	(.L_13 - .L_12)
	.align		4
.L_12:
        /*004c*/ 	.word	index@(_37header_files_fractional_step_solver_c_FS_update_velocity_vectorised_2d_617_gpu__red)
        /*0050*/ 	.word	0x00000000


	//----- nvinfo : EIATTR_REGCOUNT
	.align		4
.L_13:
        /*0054*/ 	.byte	0x04, 0x2f
        /*0056*/ 	.short	(.L_15 - .L_14)
	.align		4
.L_14:
        /*0058*/ 	.word	index@(_37header_files_fractional_step_solver_c_FS_update_velocity_vectorised_2d_617_gpu__red)
        /*005c*/ 	.word	0x0000000c


	//----- nvinfo : EIATTR_FRAME_SIZE
	.align		4
.L_15:
        /*0060*/ 	.byte	0x04, 0x11
        /*0062*/ 	.short	(.L_17 - .L_16)
	.align		4
.L_16:
        /*0064*/ 	.word	index@(_37header_files_fractional_step_solver_c_FS_update_velocity_vectorised_2d_617_gpu)
        /*0068*/ 	.word	0x00000000


	//----- nvinfo : EIATTR_REGCOUNT
	.align		4
.L_17:
        /*006c*/ 	.byte	0x04, 0x2f
        /*006e*/ 	.short	(.L_19 - .L_18)
	.align		4
.L_18:
        /*0070*/ 	.word	index@(_37header_files_fractional_step_solver_c_FS_update_velocity_vectorised_2d_617_gpu)
        /*0074*/ 	.word	0x00000014


	//----- nvinfo : EIATTR_FRAME_SIZE
	.align		4
.L_19:
        /*0078*/ 	.byte	0x04, 0x11
        /*007a*/ 	.short	(.L_21 - .L_20)
	.align		4
.L_20:
        /*007c*/ 	.word	index@(_37header_files_fractional_step_solver_c_FS_update_velocity_vectorised_2d_603_gpu)
        /*0080*/ 	.word	0x00000000


	//----- nvinfo : EIATTR_REGCOUNT
	.align		4
.L_21:
        /*0084*/ 	.byte	0x04, 0x2f
        /*0086*/ 	.short	(.L_23 - .L_22)
	.align		4
.L_22:
        /*0088*/ 	.word	index@(_37header_files_fractional_step_solver_c_FS_update_velocity_vectorised_2d_603_gpu)
        /*008c*/ 	.word	0x0000002a


	//----- nvinfo : EIATTR_FRAME_SIZE
	.align		4
.L_23:
        /*0090*/ 	.byte	0x04, 0x11
        /*0092*/ 	.short	(.L_25 - .L_24)
	.align		4
.L_24:
        /*0094*/ 	.word	index@(_37header_files_fractional_step_solver_c_FS_update_velocity_vectorised_592_gpu__red)
        /*0098*/ 	.word	0x00000000


	//----- nvinfo : EIATTR_REGCOUNT
	.align		4
.L_25:
        /*009c*/ 	.byte	0x04, 0x2f
        /*009e*/ 	.short	(.L_27 - .L_26)
	.align		4
.L_26:
        /*00a0*/ 	.word	index@(_37header_files_fractional_step_solver_c_FS_update_velocity_vectorised_592_gpu__red)
        /*00a4*/ 	.word	0x0000000c


	//----- nvinfo : EIATTR_FRAME_SIZE
	.align		4
.L_27:
        /*00a8*/ 	.byte	0x04, 0x11
        /*00aa*/ 	.short	(.L_29 - .L_28)
	.align		4
.L_28:
        /*00ac*/ 	.word	index@(_37header_files_fractional_step_solver_c_FS_update_velocity_vectorised_592_gpu)
        /*00b0*/ 	.word	0x00000000


	//----- nvinfo : EIATTR_REGCOUNT
	.align		4
.L_29:
        /*00b4*/ 	.byte	0x04, 0x2f
        /*00b6*/ 	.short	(.L_31 - .L_30)
	.align		4
.L_30:
        /*00b8*/ 	.word	index@(_37header_files_fractional_step_solver_c_FS_update_velocity_vectorised_592_gpu)
        /*00bc*/ 	.word	0x00000016


	//----- nvinfo : EIATTR_FRAME_SIZE
	.align		4
.L_31:
        /*00c0*/ 	.byte	0x04, 0x11
        /*00c2*/ 	.short	(.L_33 - .L_32)
	.align		4
.L_32:
        /*00c4*/ 	.word	index@(_37header_files_fractional_step_solver_c_FS_update_velocity_vectorised_576_gpu)
        /*00c8*/ 	.word	0x00000000


	//----- nvinfo : EIATTR_REGCOUNT
	.align		4
.L_33:
        /*00cc*/ 	.byte	0x04, 0x2f
        /*00ce*/ 	.short	(.L_35 - .L_34)
	.align		4
.L_34:
        /*00d0*/ 	.word	index@(_37header_files_fractional_step_solver_c_FS_update_velocity_vectorised_576_gpu)
        /*00d4*/ 	.word	0x0000002a


	//----- nvinfo : EIATTR_FRAME_SIZE
	.align		4
.L_35:
        /*00d8*/ 	.byte	0x04, 0x11
        /*00da*/ 	.short	(.L_37 - .L_36)
	.align		4
.L_36:
        /*00dc*/ 	.word	index@(_37header_files_fractional_step_solver_c_FS_calculate_residuals_vectorised_2d_558_gpu)
        /*00e0*/ 	.word	0x00000000


	//----- nvinfo : EIATTR_REGCOUNT
	.align		4
.L_37:
        /*00e4*/ 	.byte	0x04, 0x2f
        /*00e6*/ 	.short	(.L_39 - .L_38)
	.align		4
.L_38:
        /*00e8*/ 	.word	index@(_37header_files_fractional_step_solver_c_FS_calculate_residuals_vectorised_2d_558_gpu)
        /*00ec*/ 	.word	0x0000005a


	//----- nvinfo : EIATTR_FRAME_SIZE
	.align		4
.L_39:
        /*00f0*/ 	.byte	0x04, 0x11
        /*00f2*/ 	.short	(.L_41 - .L_40)
	.align		4
.L_40:
        /*00f4*/ 	.word	index@(_37header_files_fractional_step_solver_c_FS_calculate_residuals_vectorised_544_gpu)
        /*00f8*/ 	.word	0x00000000


	//----- nvinfo : EIATTR_REGCOUNT
	.align		4
.L_41:
        /*00fc*/ 	.byte	0x04, 0x2f
        /*00fe*/ 	.short	(.L_43 - .L_42)
	.align		4
.L_42:
        /*0100*/ 	.word	index@(_37header_files_fractional_step_solver_c_FS_calculate_residuals_vectorised_544_gpu)
        /*0104*/ 	.word	0x0000005a


	//----- nvinfo : EIATTR_FRAME_SIZE
	.align		4
.L_43:
        /*0108*/ 	.byte	0x04, 0x11
        /*010a*/ 	.short	(.L_45 - .L_44)
	.align		4
.L_44:
        /*010c*/ 	.word	index@(_37header_files_fractional_step_solver_c_FS_prolongate_corrections_vectorised_2d_532_gpu)
        /*0110*/ 	.word	0x00000000


	//----- nvinfo : EIATTR_REGCOUNT
	.align		4
.L_45:
        /*0114*/ 	.byte	0x04, 0x2f
        /*0116*/ 	.short	(.L_47 - .L_46)
	.align		4
.L_46:
        /*0118*/ 	.word	index@(_37header_files_fractional_step_solver_c_FS_prolongate_corrections_vectorised_2d_532_gpu)
        /*011c*/ 	.word	0x0000000a


	//----- nvinfo : EIATTR_FRAME_SIZE
	.align		4
.L_47:
        /*0120*/ 	.byte	0x04, 0x11
        /*0122*/ 	.short	(.L_49 - .L_48)
	.align		4
.L_48:
        /*0124*/ 	.word	index@(_37header_files_fractional_step_solver_c_FS_prolongate_corrections_vectorised_2d_520_gpu)
        /*0128*/ 	.word	0x00000000


	//----- nvinfo : EIATTR_REGCOUNT
	.align		4
.L_49:
        /*012c*/ 	.byte	0x04, 0x2f
        /*012e*/ 	.short	(.L_51 - .L_50)
	.align		4
.L_50:
        /*0130*/ 	.word	index@(_37header_files_fractional_step_solver_c_FS_prolongate_corrections_vectorised_2d_520_gpu)
        /*0134*/ 	.word	0x00000058


	//----- nvinfo : EIATTR_FRAME_SIZE
	.align		4
.L_51:
        /*0138*/ 	.byte	0x04, 0x11
        /*013a*/ 	.short	(.L_53 - .L_52)
	.align		4
.L_52:
        /*013c*/ 	.word	index@(_37header_files_fractional_step_solver_c_FS_prolongate_corrections_vectorised_510_gpu)
        /*0140*/ 	.word	0x00000000


	//----- nvinfo : EIATTR_REGCOUNT
	.align		4
.L_53:
        /*0144*/ 	.byte	0x04, 0x2f
        /*0146*/ 	.short	(.L_55 - .L_54)
	.align		4
.L_54:
        /*0148*/ 	.word	index@(_37header_files_fractional_step_solver_c_FS_prolongate_corrections_vectorised_510_gpu)
        /*014c*/ 	.word	0x0000000a


	//----- nvinfo : EIATTR_FRAME_SIZE
	.align		4
.L_55:
        /*0150*/ 	.byte	0x04, 0x11
        /*0152*/ 	.short	(.L_57 - .L_56)
	.align		4
.L_56:
        /*0154*/ 	.word	index@(_37header_files_fractional_step_solver_c_FS_prolongate_corrections_vectorised_498_gpu)
        /*0158*/ 	.word	0x00000000


	//----- nvinfo : EIATTR_REGCOUNT
	.align		4
.L_57:
        /*015c*/ 	.byte	0x04, 0x2f
        /*015e*/ 	.short	(.L_59 - .L_58)
	.align		4
.L_58:
        /*0160*/ 	.word	index@(_37header_files_fractional_step_solver_c_FS_prolongate_corrections_vectorised_498_gpu)
        /*0164*/ 	.word	0x00000058


	//----- nvinfo : EIATTR_FRAME_SIZE
	.align		4
.L_59:
        /*0168*/ 	.byte	0x04, 0x11
        /*016a*/ 	.short	(.L_61 - .L_60)
	.align		4
.L_60:
        /*016c*/ 	.word	index@(_37header_files_fractional_step_solver_c_FS_restrict_residuals_vectorised_2d_481_gpu)
        /*0170*/ 	.word	0x00000000


	//----- nvinfo : EIATTR_REGCOUNT
	.align		4
.L_61:
        /*0174*/ 	.byte	0x04, 0x2f
        /*0176*/ 	.short	(.L_63 - .L_62)
	.align		4
.L_62:
        /*0178*/ 	.word	index@(_37header_files_fractional_step_solver_c_FS_restrict_residuals_vectorised_2d_481_gpu)
        /*017c*/ 	.word	0x00000058


	//----- nvinfo : EIATTR_FRAME_SIZE
	.align		4
.L_63:
        /*0180*/ 	.byte	0x04, 0x11
        /*0182*/ 	.short	(.L_65 - .L_64)
	.align		4
.L_64:
        /*0184*/ 	.word	index@(_37header_files_fractional_step_solver_c_FS_restrict_residuals_vectorised_464_gpu)
        /*0188*/ 	.word	0x00000000


	//----- nvinfo : EIATTR_REGCOUNT
	.align		4
.L_65:
        /*018c*/ 	.byte	0x04, 0x2f
        /*018e*/ 	.short	(.L_67 - .L_66)
	.align		4
.L_66:
        /*0190*/ 	.word	index@(_37header_files_fractional_step_solver_c_FS_restrict_residuals_vectorised_464_gpu)
        /*0194*/ 	.word	0x00000058


	//----- nvinfo : EIATTR_FRAME_SIZE
	.align		4
.L_67:
        /*0198*/ 	.byte	0x04, 0x11
        /*019a*/ 	.short	(.L_69 - .L_68)
	.align		4
.L_68:
        /*019c*/ 	.word	index@(_37header_files_fractional_step_solver_c_FS_relaxation_vectorised_2d_443_gpu)
        /*01a0*/ 	.word	0x00000000


	//----- nvinfo : EIATTR_REGCOUNT
	.align		4
.L_69:
        /*01a4*/ 	.byte	0x04, 0x2f
        /*01a6*/ 	.short	(.L_71 - .L_70)
	.align		4
.L_70:
        /*01a8*/ 	.word	index@(_37header_files_fractional_step_solver_c_FS_relaxation_vectorised_2d_443_gpu)
        /*01ac*/ 	.word	0x0000002b


	//----- nvinfo : EIATTR_FRAME_SIZE
	.align		4
.L_71:
        /*01b0*/ 	.byte	0x04, 0x11
        /*01b2*/ 	.short	(.L_73 - .L_72)
	.align		4
.L_72:
        /*01b4*/ 	.word	index@(_37header_files_fractional_step_solver_c_FS_relaxation_vectorised_2d_427_gpu)
        /*01b8*/ 	.word	0x00000000


	//----- nvinfo : EIATTR_REGCOUNT
	.align		4
.L_73:
        /*01bc*/ 	.byte	0x04, 0x2f
        /*01be*/ 	.short	(.L_75 - .L_74)
	.align		4
.L_74:
        /*01c0*/ 	.word	index@(_37header_files_fractional_step_solver_c_FS_relaxation_vectorised_2d_427_gpu)
        /*01c4*/ 	.word	0x00000033


	//----- nvinfo : EIATTR_FRAME_SIZE
	.align		4
.L_75:
        /*01c8*/ 	.byte	0x04, 0x11
        /*01ca*/ 	.short	(.L_77 - .L_76)
	.align		4
.L_76:
        /*01cc*/ 	.word	index@(_37header_files_fractional_step_solver_c_FS_relaxation_vectorised_376_gpu)
        /*01d0*/ 	.word	0x00000000


	//----- nvinfo : EIATTR_REGCOUNT
	.align		4
.L_77:
        /*01d4*/ 	.byte	0x04, 0x2f
        /*01d6*/ 	.short	(.L_79 - .L_78)
	.align		4
.L_78:
        /*01d8*/ 	.word	index@(_37header_files_fractional_step_solver_c_FS_relaxation_vectorised_376_gpu)
        /*01dc*/ 	.word	0x0000005e


	//----- nvinfo : EIATTR_FRAME_SIZE
	.align		4
.L_79:
        /*01e0*/ 	.byte	0x04, 0x11
        /*01e2*/ 	.short	(.L_81 - .L_80)
	.align		4
.L_80:
        /*01e4*/ 	.word	index@(_37header_files_fractional_step_solver_c_FS_relaxation_vectorised_372_gpu)
        /*01e8*/ 	.word	0x00000000


	//----- nvinfo : EIATTR_REGCOUNT
	.align		4
.L_81:
        /*01ec*/ 	.byte	0x04, 0x2f
        /*01ee*/ 	.short	(.L_83 - .L_82)
	.align		4
.L_82:
        /*01f0*/ 	.word	index@(_37header_files_fractional_step_solver_c_FS_relaxation_vectorised_372_gpu)
        /*01f4*/ 	.word	0x0000000c


	//----- nvinfo : EIATTR_FRAME_SIZE
	.align		4
.L_83:
        /*01f8*/ 	.byte	0x04, 0x11
        /*01fa*/ 	.short	(.L_85 - .L_84)
	.align		4
.L_84:
        /*01fc*/ 	.word	index@(_37header_files_fractional_step_solver_c_FS_relaxation_vectorised_361_gpu)
        /*0200*/ 	.word	0x00000000


	//----- nvinfo : EIATTR_REGCOUNT
	.align		4
.L_85:
        /*0204*/ 	.byte	0x04, 0x2f
        /*0206*/ 	.short	(.L_87 - .L_86)
	.align		4
.L_86:
        /*0208*/ 	.word	index@(_37header_files_fractional_step_solver_c_FS_relaxation_vectorised_361_gpu)
        /*020c*/ 	.word	0x00000060


	//----- nvinfo : EIATTR_FRAME_SIZE
	.align		4
.L_87:
        /*0210*/ 	.byte	0x04, 0x11
        /*0212*/ 	.short	(.L_89 - .L_88)
	.align		4
.L_88:
        /*0214*/ 	.word	index@(_37header_files_fractional_step_solver_c_FS_calculate_boundary_dpdn_vectorised_2d_307_gpu)
        /*0218*/ 	.word	0x00000000


	//----- nvinfo : EIATTR_REGCOUNT
	.align		4
.L_89:
        /*021c*/ 	.byte	0x04, 0x2f
        /*021e*/ 	.short	(.L_91 - .L_90)
	.align		4
.L_90:
        /*0220*/ 	.word	index@(_37header_files_fractional_step_solver_c_FS_calculate_boundary_dpdn_vectorised_2d_307_gpu)
        /*0224*/ 	.word	0x0000002a


	//----- nvinfo : EIATTR_FRAME_SIZE
	.align		4
.L_91:
        /*0228*/ 	.byte	0x04, 0x11
        /*022a*/ 	.short	(.L_93 - .L_92)
	.align		4
.L_92:
        /*022c*/ 	.word	index@(_37header_files_fractional_step_solver_c_FS_calculate_boundary_dpdn_vectorised_293_gpu)
        /*0230*/ 	.word	0x00000000


	//----- nvinfo : EIATTR_REGCOUNT
	.align		4
.L_93:
        /*0234*/ 	.byte	0x04, 0x2f
        /*0236*/ 	.short	(.L_95 - .L_94)
	.align		4
.L_94:
        /*0238*/ 	.word	index@(_37header_files_fractional_step_solver_c_FS_calculate_boundary_dpdn_vectorised_293_gpu)
        /*023c*/ 	.word	0x0000002b


	//----- nvinfo : EIATTR_FRAME_SIZE
	.align		4
.L_95:
        /*0240*/ 	.byte	0x04, 0x11
        /*0242*/ 	.short	(.L_97 - .L_96)
	.align		4
.L_96:
        /*0244*/ 	.word	index@(_37header_files_fractional_step_solver_c_FS_calculate_mass_residual_vectorised_2d_278_gpu)
        /*0248*/ 	.word	0x00000000


	//----- nvinfo : EIATTR_REGCOUNT
	.align		4
.L_97:
        /*024c*/ 	.byte	0x04, 0x2f
        /*024e*/ 	.short	(.L_99 - .L_98)
	.align		4
.L_98:
        /*0250*/ 	.word	index@(_37header_files_fractional_step_solver_c_FS_calculate_mass_residual_vectorised_2d_278_gpu)
        /*0254*/ 	.word	0x00000023


	//----- nvinfo : EIATTR_FRAME_SIZE
	.align		4
.L_99:
        /*0258*/ 	.byte	0x04, 0x11
        /*025a*/ 	.short	(.L_101 - .L_100)
	.align		4
.L_100:
        /*025c*/ 	.word	index@(_37header_files_fractional_step_solver_c_FS_calculate_mass_residual_vectorised_262_gpu)
        /*0260*/ 	.word	0x00000000


	//----- nvinfo : EIATTR_REGCOUNT
	.align		4
.L_101:
        /*0264*/ 	.byte	0x04, 0x2f
        /*0266*/ 	.short	(.L_103 - .L_102)
	.align		4
.L_102:
        /*0268*/ 	.word	index@(_37header_files_fractional_step_solver_c_FS_calculate_mass_residual_vectorised_262_gpu)
        /*026c*/ 	.word	0x00000023


	//----- nvinfo : EIATTR_FRAME_SIZE
	.align		4
.L_103:
        /*0270*/ 	.byte	0x04, 0x11
        /*0272*/ 	.short	(.L_105 - .L_104)
	.align		4
.L_104:
        /*0274*/ 	.word	index@(_37header_files_fractional_step_solver_c_FS_calculate_intermediate_velocity_vectorised_2d_243_gpu)
        /*0278*/ 	.word	0x00000000


	//----- nvinfo : EIATTR_REGCOUNT
	.align		4
.L_105:
        /*027c*/ 	.byte	0x04, 0x2f
        /*027e*/ 	.short	(.L_107 - .L_106)
	.align		4
.L_106:
        /*0280*/ 	.word	index@(_37header_files_fractional_step_solver_c_FS_calculate_intermediate_velocity_vectorised_2d_243_gpu)
        /*0284*/ 	.word	0x0000001e


	//----- nvinfo : EIATTR_FRAME_SIZE
	.align		4
.L_107:
        /*0288*/ 	.byte	0x04, 0x11
        /*028a*/ 	.short	(.L_109 - .L_108)
	.align		4
.L_108:
        /*028c*/ 	.word	index@(_37header_files_fractional_step_solver_c_FS_calculate_intermediate_velocity_vectorised_2d_234_gpu)
        /*0290*/ 	.word	0x00000000


	//----- nvinfo : EIATTR_REGCOUNT
	.align		4
.L_109:
        /*0294*/ 	.byte	0x04, 0x2f
        /*0296*/ 	.short	(.L_111 - .L_110)
	.align		4
.L_110:
        /*0298*/ 	.word	index@(_37header_files_fractional_step_solver_c_FS_calculate_intermediate_velocity_vectorised_2d_234_gpu)
        /*029c*/ 	.word	0x0000001e


	//----- nvinfo : EIATTR_FRAME_SIZE
	.align		4
.L_111:
        /*02a0*/ 	.byte	0x04, 0x11
        /*02a2*/ 	.short	(.L_113 - .L_112)
	.align		4
.L_112:
        /*02a4*/ 	.word	index@(_37header_files_fractional_step_solver_c_FS_calculate_intermediate_velocity_vectorised_216_gpu)
        /*02a8*/ 	.word	0x00000000


	//----- nvinfo : EIATTR_REGCOUNT
	.align		4
.L_113:
        /*02ac*/ 	.byte	0x04, 0x2f
        /*02ae*/ 	.short	(.L_115 - .L_114)
	.align		4
.L_114:
        /*02b0*/ 	.word	index@(_37header_files_fractional_step_solver_c_FS_calculate_intermediate_velocity_vectorised_216_gpu)
        /*02b4*/ 	.word	0x0000001e


	//----- nvinfo : EIATTR_FRAME_SIZE
	.align		4
.L_115:
        /*02b8*/ 	.byte	0x04, 0x11
        /*02ba*/ 	.short	(.L_117 - .L_116)
	.align		4
.L_116:
        /*02bc*/ 	.word	index@(_37header_files_fractional_step_solver_c_FS_calculate_intermediate_velocity_vectorised_206_gpu)
        /*02c0*/ 	.word	0x00000000


	//----- nvinfo : EIATTR_REGCOUNT
	.align		4
.L_117:
        /*02c4*/ 	.byte	0x04, 0x2f
        /*02c6*/ 	.short	(.L_119 - .L_118)
	.align		4
.L_118:
        /*02c8*/ 	.word	index@(_37header_files_fractional_step_solver_c_FS_calculate_intermediate_velocity_vectorised_206_gpu)
        /*02cc*/ 	.word	0x0000001e


	//----- nvinfo : EIATTR_FRAME_SIZE
	.align		4
.L_119:
        /*02d0*/ 	.byte	0x04, 0x11
        /*02d2*/ 	.short	(.L_121 - .L_120)
	.align		4
.L_120:
        /*02d4*/ 	.word	index@(_37header_files_fractional_step_solver_c_FS_calculate_intermediate_velocity_vectorised_197_gpu)
        /*02d8*/ 	.word	0x00000000


	//----- nvinfo : EIATTR_REGCOUNT
	.align		4
.L_121:
        /*02dc*/ 	.byte	0x04, 0x2f
        /*02de*/ 	.short	(.L_123 - .L_122)
	.align		4
.L_122:
        /*02e0*/ 	.word	index@(_37header_files_fractional_step_solver_c_FS_calculate_intermediate_velocity_vectorised_197_gpu)
        /*02e4*/ 	.word	0x00000020


	//----- nvinfo : EIATTR_FRAME_SIZE
	.align		4
.L_123:
        /*02e8*/ 	.byte	0x04, 0x11
        /*02ea*/ 	.short	(.L_125 - .L_124)
	.align		4
.L_124:
        /*02ec*/ 	.word	index@(_37header_files_fractional_step_solver_c_fractional_step_explicit_vectorised_2d_69_gpu__red)
        /*02f0*/ 	.word	0x00000000


	//----- nvinfo : EIATTR_REGCOUNT
	.align		4
.L_125:
        /*02f4*/ 	.byte	0x04, 0x2f
        /*02f6*/ 	.short	(.L_127 - .L_126)
	.align		4
.L_126:
        /*02f8*/ 	.word	index@(_37header_files_fractional_step_solver_c_fractional_step_explicit_vectorised_2d_69_gpu__red)
        /*02fc*/ 	.word	0x0000000c


	//----- nvinfo : EIATTR_FRAME_SIZE
	.align		4
.L_127:
        /*0300*/ 	.byte	0x04, 0x11
        /*0302*/ 	.short	(.L_129 - .L_128)
	.align		4
.L_128:
        /*0304*/ 	.word	index@(_37header_files_fractional_step_solver_c_fractional_step_explicit_vectorised_2d_69_gpu)
        /*0308*/ 	.word	0x00000000


	//----- nvinfo : EIATTR_REGCOUNT
	.align		4
.L_129:
        /*030c*/ 	.byte	0x04, 0x2f
        /*030e*/ 	.short	(.L_131 - .L_130)
	.align		4
.L_130:
        /*0310*/ 	.word	index@(_37header_files_fractional_step_solver_c_fractional_step_explicit_vectorised_2d_69_gpu)
        /*0314*/ 	.word	0x0000001a


	//----- nvinfo : EIATTR_FRAME_SIZE
	.align		4
.L_131:
        /*0318*/ 	.byte	0x04, 0x11
        /*031a*/ 	.short	(.L_133 - .L_132)
	.align		4
.L_132:
        /*031c*/ 	.word	index@(_37header_files_fractional_step_solver_c_fractional_step_explicit_vectorised_2d_54_gpu)
        /*0320*/ 	.word	0x00000000


	//----- nvinfo : EIATTR_REGCOUNT
	.align		4
.L_133:
        /*0324*/ 	.byte	0x04, 0x2f
        /*0326*/ 	.short	(.L_135 - .L_134)
	.align		4
.L_134:
        /*0328*/ 	.word	index@(_37header_files_fractional_step_solver_c_fractional_step_explicit_vectorised_2d_54_gpu)
        /*032c*/ 	.word	0x00000014


	//----- nvinfo : EIATTR_FRAME_SIZE
	.align		4
.L_135:
        /*0330*/ 	.byte	0x04, 0x11
        /*0332*/ 	.short	(.L_137 - .L_136)
	.align		4
.L_136:
        /*0334*/ 	.word	index@(_37header_files_fractional_step_solver_c_fractional_step_explicit_vectorised_41_gpu__red)
        /*0338*/ 	.word	0x00000000


	//----- nvinfo : EIATTR_REGCOUNT
	.align		4
.L_137:
        /*033c*/ 	.byte	0x04, 0x2f
        /*033e*/ 	.short	(.L_139 - .L_138)
	.align		4
.L_138:
        /*0340*/ 	.word	index@(_37header_files_fractional_step_solver_c_fractional_step_explicit_vectorised_41_gpu__red)
        /*0344*/ 	.word	0x0000000c


	//----- nvinfo : EIATTR_FRAME_SIZE
	.align		4
.L_139:
        /*0348*/ 	.byte	0x04, 0x11
        /*034a*/ 	.short	(.L_141 - .L_140)
	.align		4
.L_140:
        /*034c*/ 	.word	index@(_37header_files_fractional_step_solver_c_fractional_step_explicit_vectorised_41_gpu)
        /*0350*/ 	.word	0x00000000


	//----- nvinfo : EIATTR_REGCOUNT
	.align		4
.L_141:
        /*0354*/ 	.byte	0x04, 0x2f
        /*0356*/ 	.short	(.L_143 - .L_142)
	.align		4
.L_142:
        /*0358*/ 	.word	index@(_37header_files_fractional_step_solver_c_fractional_step_explicit_vectorised_41_gpu)
        /*035c*/ 	.word	0x00000022


	//----- nvinfo : EIATTR_FRAME_SIZE
	.align		4
.L_143:
        /*0360*/ 	.byte	0x04, 0x11
        /*0362*/ 	.short	(.L_145 - .L_144)
	.align		4
.L_144:
        /*0364*/ 	.word	index@(_37header_files_fractional_step_solver_c_fractional_step_explicit_vectorised_29_gpu)
        /*0368*/ 	.word	0x00000000


	//----- nvinfo : EIATTR_REGCOUNT
	.align		4
.L_145:
        /*036c*/ 	.byte	0x04, 0x2f
        /*036e*/ 	.short	(.L_147 - .L_146)
	.align		4
.L_146:
        /*0370*/ 	.word	index@(_37header_files_fractional_step_solver_c_fractional_step_explicit_vectorised_29_gpu)
        /*0374*/ 	.word	0x00000018


	//----- nvinfo : EIATTR_FRAME_SIZE
	.align		4
.L_147:
        /*0378*/ 	.byte	0x04, 0x11
        /*037a*/ 	.short	(.L_149 - .L_148)
	.align		4
.L_148:
        /*037c*/ 	.word	index@(__cuda_sm20_div_rn_f64_full)
        /*0380*/ 	.word	0x00000000


	//----- nvinfo : EIATTR_REGCOUNT
	.align		4
.L_149:
        /*0384*/ 	.byte	0x04, 0x2f
        /*0386*/ 	.short	(.L_151 - .L_150)
	.align		4
.L_150:
        /*0388*/ 	.word	index@(__cuda_sm20_div_rn_f64_full)
        /*038c*/ 	.word	0x00000020


	//----- nvinfo : EIATTR_FRAME_SIZE
	.align		4
.L_151:
        /*0390*/ 	.byte	0x04, 0x11
        /*0392*/ 	.short	(.L_153 - .L_152)
	.align		4
.L_152:
        /*0394*/ 	.word	index@(_28header_files_timple_solver_c_update_boundary_pressure_vectorised_2d_667_gpu)
        /*0398*/ 	.word	0x00000000


	//----- nvinfo : EIATTR_REGCOUNT
	.align		4
.L_153:
        /*039c*/ 	.byte	0x04, 0x2f
        /*039e*/ 	.short	(.L_155 - .L_154)
	.align		4
.L_154:
        /*03a0*/ 	.word	index@(_28header_files_timple_solver_c_update_boundary_pressure_vectorised_2d_667_gpu)
        /*03a4*/ 	.word	0x0000005c


	//----- nvinfo : EIATTR_FRAME_SIZE
	.align		4
.L_155:
        /*03a8*/ 	.byte	0x04, 0x11
        /*03aa*/ 	.short	(.L_157 - .L_156)
	.align		4
.L_156:
        /*03ac*/ 	.word	index@(_28header_files_timple_solver_c_update_boundary_pressure_vectorised_620_gpu)
        /*03b0*/ 	.word	0x00000000


	//----- nvinfo : EIATTR_REGCOUNT
	.align		4
.L_157:
        /*03b4*/ 	.byte	0x04, 0x2f
        /*03b6*/ 	.short	(.L_159 - .L_158)
	.align		4
.L_158:
        /*03b8*/ 	.word	index@(_28header_files_timple_solver_c_update_boundary_pressure_vectorised_620_gpu)
        /*03bc*/ 	.word	0x0000004c


	//----- nvinfo : EIATTR_FRAME_SIZE
	.align		4
.L_159:
        /*03c0*/ 	.byte	0x04, 0x11
        /*03c2*/ 	.short	(.L_161 - .L_160)
	.align		4
.L_160:
        /*03c4*/ 	.word	index@(_28header_files_timple_solver_c_update_velocity_implicit_vectorised_2d_609_gpu)
        /*03c8*/ 	.word	0x00000000


	//----- nvinfo : EIATTR_REGCOUNT
	.align		4
.L_161:
        /*03cc*/ 	.byte	0x04, 0x2f
        /*03ce*/ 	.short	(.L_163 - .L_162)
	.align		4
.L_162:
        /*03d0*/ 	.word	index@(_28header_files_timple_solver_c_update_velocity_implicit_vectorised_2d_609_gpu)
        /*03d4*/ 	.word	0x0000000c


	//----- nvinfo : EIATTR_FRAME_SIZE
	.align		4
.L_163:
        /*03d8*/ 	.byte	0x04, 0x11
        /*03da*/ 	.short	(.L_165 - .L_164)
	.align		4
.L_164:
        /*03dc*/ 	.word	index@(_28header_files_timple_solver_c_update_velocity_implicit_vectorised_2d_597_gpu)
        /*03e0*/ 	.word	0x00000000


	//----- nvinfo : EIATTR_REGCOUNT
	.align		4
.L_165:
        /*03e4*/ 	.byte	0x04, 0x2f
        /*03e6*/ 	.short	(.L_167 - .L_166)
	.align		4
.L_166:
        /*03e8*/ 	.word	index@(_28header_files_timple_solver_c_update_velocity_implicit_vectorised_2d_597_gpu)
        /*03ec*/ 	.word	0x0000002b


	//----- nvinfo : EIATTR_FRAME_SIZE
	.align		4
.L_167:
        /*03f0*/ 	.byte	0x04, 0x11
        /*03f2*/ 	.short	(.L_169 - .L_168)
	.align		4
.L_168:
        /*03f4*/ 	.word	index@(_28header_files_timple_solver_c_update_velocity_implicit_vectorised_585_gpu)
        /*03f8*/ 	.word	0x00000000


	//----- nvinfo : EIATTR_REGCOUNT
	.align		4
.L_169:
        /*03fc*/ 	.byte	0x04, 0x2f
        /*03fe*/ 	.short	(.L_171 - .L_170)
	.align		4
.L_170:
        /*0400*/ 	.word	index@(_28header_files_timple_solver_c_update_velocity_implicit_vectorised_585_gpu)
        /*0404*/ 	.word	0x0000000c


	//----- nvinfo : EIATTR_FRAME_SIZE
	.align		4
.L_171:
        /*0408*/ 	.byte	0x04, 0x11
        /*040a*/ 	.short	(.L_173 - .L_172)
	.align		4
.L_172:
        /*040c*/ 	.word	index@(_28header_files_timple_solver_c_update_velocity_implicit_vectorised_573_gpu)
        /*0410*/ 	.word	0x00000000


	//----- nvinfo : EIATTR_REGCOUNT
	.align		4
.L_173:
        /*0414*/ 	.byte	0x04, 0x2f
        /*0416*/ 	.short	(.L_175 - .L_174)
	.align		4
.L_174:
        /*0418*/ 	.word	index@(_28header_files_timple_solver_c_update_velocity_implicit_vectorised_573_gpu)
        /*041c*/ 	.word	0x0000002b


	//----- nvinfo : EIATTR_FRAME_SIZE
	.align		4
.L_175:
        /*0420*/ 	.byte	0x04, 0x11
        /*0422*/ 	.short	(.L_177 - .L_176)
	.align		4
.L_176:
        /*0424*/ 	.word	index@(_28header_files_timple_solver_c_prolongate_corrections_vectorised_2d_559_gpu)
        /*0428*/ 	.word	0x00000000


	//----- nvinfo : EIATTR_REGCOUNT
	.align		4
.L_177:
        /*042c*/ 	.byte	0x04, 0x2f
        /*042e*/ 	.short	(.L_179 - .L_178)
	.align		4
.L_178:
        /*0430*/ 	.word	index@(_28header_files_timple_solver_c_prolongate_corrections_vectorised_2d_559_gpu)
        /*0434*/ 	.word	0x0000000a


	//----- nvinfo : EIATTR_FRAME_SIZE
	.align		4
.L_179:
        /*0438*/ 	.byte	0x04, 0x11
        /*043a*/ 	.short	(.L_181 - .L_180)
	.align		4
.L_180:
        /*043c*/ 	.word	index@(_28header_files_timple_solver_c_prolongate_corrections_vectorised_2d_546_gpu)
        /*0440*/ 	.word	0x00000000


	//----- nvinfo : EIATTR_REGCOUNT
	.align		4
.L_181:
        /*0444*/ 	.byte	0x04, 0x2f
        /*0446*/ 	.short	(.L_183 - .L_182)
	.align		4
.L_182:
        /*0448*/ 	.word	index@(_28header_files_timple_solver_c_prolongate_corrections_vectorised_2d_546_gpu)
        /*044c*/ 	.word	0x00000058


	//----- nvinfo : EIATTR_FRAME_SIZE
	.align		4
.L_183:
        /*0450*/ 	.byte	0x04, 0x11
        /*0452*/ 	.short	(.L_185 - .L_184)
	.align		4
.L_184:
        /*0454*/ 	.word	index@(_28header_files_timple_solver_c_prolongate_corrections_vectorised_534_gpu)
        /*0458*/ 	.word	0x00000000


	//----- nvinfo : EIATTR_REGCOUNT
	.align		4
.L_185:
        /*045c*/ 	.byte	0x04, 0x2f
        /*045e*/ 	.short	(.L_187 - .L_186)
	.align		4
.L_186:
        /*0460*/ 	.word	index@(_28header_files_timple_solver_c_prolongate_corrections_vectorised_534_gpu)
        /*0464*/ 	.word	0x0000000a


	//----- nvinfo : EIATTR_FRAME_SIZE
	.align		4
.L_187:
        /*0468*/ 	.byte	0x04, 0x11
        /*046a*/ 	.short	(.L_189 - .L_188)
	.align		4
.L_188:
        /*046c*/ 	.word	index@(_28header_files_timple_solver_c_prolongate_corrections_vectorised_520_gpu)
        /*0470*/ 	.word	0x00000000


	//----- nvinfo : EIATTR_REGCOUNT
	.align		4
.L_189:
        /*0474*/ 	.byte	0x04, 0x2f
        /*0476*/ 	.short	(.L_191 - .L_190)
	.align		4
.L_190:
        /*0478*/ 	.word	index@(_28header_files_timple_solver_c_prolongate_corrections_vectorised_520_gpu)
        /*047c*/ 	.word	0x00000058


	//----- nvinfo : EIATTR_FRAME_SIZE
	.align		4
.L_191:
        /*0480*/ 	.byte	0x04, 0x11
        /*0482*/ 	.short	(.L_193 - .L_192)
	.align		4
.L_192:
        /*0484*/ 	.word	index@(_28header_files_timple_solver_c_restrict_residuals_vectorised_2d_503_gpu)
        /*0488*/ 	.word	0x00000000


	//----- nvinfo : EIATTR_REGCOUNT
	.align		4
.L_193:
        /*048c*/ 	.byte	0x04, 0x2f
        /*048e*/ 	.short	(.L_195 - .L_194)
	.align		4
.L_194:
        /*0490*/ 	.word	index@(_28header_files_timple_solver_c_restrict_residuals_vectorised_2d_503_gpu)
        /*0494*/ 	.word	0x0000005a


	//----- nvinfo : EIATTR_FRAME_SIZE
	.align		4
.L_195:
        /*0498*/ 	.byte	0x04, 0x11
        /*049a*/ 	.short	(.L_197 - .L_196)
	.align		4
.L_196:
        /*049c*/ 	.word	index@(_28header_files_timple_solver_c_restrict_residuals_vectorised_484_gpu)
        /*04a0*/ 	.word	0x00000000


	//----- nvinfo : EIATTR_REGCOUNT
	.align		4
.L_197:
        /*04a4*/ 	.byte	0x04, 0x2f
        /*04a6*/ 	.short	(.L_199 - .L_198)
	.align		4
.L_198:
        /*04a8*/ 	.word	index@(_28header_files_timple_solver_c_restrict_residuals_vectorised_484_gpu)
        /*04ac*/ 	.word	0x0000005a


	//----- nvinfo : EIATTR_FRAME_SIZE
	.align		4
.L_199:
        /*04b0*/ 	.byte	0x04, 0x11
        /*04b2*/ 	.short	(.L_201 - .L_200)
	.align		4
.L_200:
        /*04b4*/ 	.word	index@(_28header_files_timple_solver_c_calculate_residuals_vectorised_2d_464_gpu)
        /*04b8*/ 	.word	0x00000000


	//----- nvinfo : EIATTR_REGCOUNT
	.align		4
.L_201:
        /*04bc*/ 	.byte	0x04, 0x2f
        /*04be*/ 	.short	(.L_203 - .L_202)
	.align		4
.L_202:
        /*04c0*/ 	.word	index@(_28header_files_timple_solver_c_calculate_residuals_vectorised_2d_464_gpu)
        /*04c4*/ 	.word	0x0000005c


	//----- nvinfo : EIATTR_FRAME_SIZE
	.align		4
.L_203:
        /*04c8*/ 	.byte	0x04, 0x11
        /*04ca*/ 	.short	(.L_205 - .L_204)
	.align		4
.L_204:
        /*04cc*/ 	.word	index@(_28header_files_timple_solver_c_calculate_residuals_vectorised_446_gpu)
        /*04d0*/ 	.word	0x00000000


	//----- nvinfo : EIATTR_REGCOUNT
	.align		4
.L_205:
        /*04d4*/ 	.byte	0x04, 0x2f
        /*04d6*/ 	.short	(.L_207 - .L_206)
	.align		4
.L_206:
        /*04d8*/ 	.word	index@(_28header_files_timple_solver_c_calculate_residuals_vectorised_446_gpu)
        /*04dc*/ 	.word	0x0000005a


	//----- nvinfo : EIATTR_FRAME_SIZE
	.align		4
.L_207:
        /*04e0*/ 	.byte	0x04, 0x11
        /*04e2*/ 	.short	(.L_209 - .L_208)
	.align		4
.L_208:
        /*04e4*/ 	.word	index@(_28header_files_timple_solver_c_relaxation_vectorised_2d_425_gpu)
        /*04e8*/ 	.word	0x00000000


	//----- nvinfo : EIATTR_REGCOUNT
	.align		4
.L_209:
        /*04ec*/ 	.byte	0x04, 0x2f
        /*04ee*/ 	.short	(.L_211 - .L_210)
	.align		4
.L_210:
        /*04f0*/ 	.word	index@(_28header_files_timple_solver_c_relaxation_vectorised_2d_425_gpu)
        /*04f4*/ 	.word	0x0000005c


	//----- nvinfo : EIATTR_FRAME_SIZE
	.align		4
.L_211:
        /*04f8*/ 	.byte	0x04, 0x11
        /*04fa*/ 	.short	(.L_213 - .L_212)
	.align		4
.L_212:
        /*04fc*/ 	.word	index@(_28header_files_timple_solver_c_relaxation_vectorised_2d_421_gpu)
        /*0500*/ 	.word	0x00000000


	//----- nvinfo : EIATTR_REGCOUNT
	.align		4
.L_213:
        /*0504*/ 	.byte	0x04, 0x2f
        /*0506*/ 	.short	(.L_215 - .L_214)
	.align		4
.L_214:
        /*0508*/ 	.word	index@(_28header_files_timple_solver_c_relaxation_vectorised_2d_421_gpu)
        /*050c*/ 	.word	0x0000000c


	//----- nvinfo : EIATTR_FRAME_SIZE
	.align		4
.L_215:
        /*0510*/ 	.byte	0x04, 0x11
        /*0512*/ 	.short	(.L_217 - .L_216)
	.align		4
.L_216:
        /*0514*/ 	.word	index@(_28header_files_timple_solver_c_relaxation_vectorised_2d_410_gpu)
        /*0518*/ 	.word	0x00000000


	//----- nvinfo : EIATTR_REGCOUNT
	.align		4
.L_217:
        /*051c*/ 	.byte	0x04, 0x2f
        /*051e*/ 	.short	(.L_219 - .L_218)
	.align		4
.L_218:
        /*0520*/ 	.word	index@(_28header_files_timple_solver_c_relaxation_vectorised_2d_410_gpu)
        /*0524*/ 	.word	0x00000060


	//----- nvinfo : EIATTR_FRAME_SIZE
	.align		4
.L_219:
        /*0528*/ 	.byte	0x04, 0x11
        /*052a*/ 	.short	(.L_221 - .L_220)
	.align		4
.L_220:
        /*052c*/ 	.word	index@(_28header_files_timple_solver_c_relaxation_vectorised_385_gpu)
        /*0530*/ 	.word	0x00000000


	//----- nvinfo : EIATTR_REGCOUNT
	.align		4
.L_221:
        /*0534*/ 	.byte	0x04, 0x2f
        /*0536*/ 	.short	(.L_223 - .L_222)
	.align		4
.L_222:
        /*0538*/ 	.word	index@(_28header_files_timple_solver_c_relaxation_vectorised_385_gpu)
        /*053c*/ 	.word	0x0000005c


	//----- nvinfo : EIATTR_FRAME_SIZE
	.align		4
.L_223:
        /*0540*/ 	.byte	0x04, 0x11
        /*0542*/ 	.short	(.L_225 - .L_224)
	.align		4
.L_224:
        /*0544*/ 	.word	index@(_28header_files_timple_solver_c_relaxation_vectorised_381_gpu)
        /*0548*/ 	.word	0x00000000


	//----- nvinfo : EIATTR_REGCOUNT
	.align		4
.L_225:
        /*054c*/ 	.byte	0x04, 0x2f
        /*054e*/ 	.short	(.L_227 - .L_226)
	.align		4
.L_226:
        /*0550*/ 	.word	index@(_28header_files_timple_solver_c_relaxation_vectorised_381_gpu)
        /*0554*/ 	.word	0x0000000c


	//----- nvinfo : EIATTR_FRAME_SIZE
	.align		4
.L_227:
        /*0558*/ 	.byte	0x04, 0x11
        /*055a*/ 	.short	(.L_229 - .L_228)
	.align		4
.L_228:
        /*055c*/ 	.word	index@(_28header_files_timple_solver_c_relaxation_vectorised_369_gpu)
        /*0560*/ 	.word	0x00000000


	//----- nvinfo : EIATTR_REGCOUNT
	.align		4
.L_229:
        /*0564*/ 	.byte	0x04, 0x2f
        /*0566*/ 	.short	(.L_231 - .L_230)
	.align		4
.L_230:
        /*0568*/ 	.word	index@(_28header_files_timple_solver_c_relaxation_vectorised_369_gpu)
        /*056c*/ 	.word	0x00000060


	//----- nvinfo : EIATTR_FRAME_SIZE
	.align		4
.L_231:
        /*0570*/ 	.byte	0x04, 0x11
        /*0572*/ 	.short	(.L_233 - .L_232)
	.align		4
.L_232:
        /*0574*/ 	.word	index@(_28header_files_timple_solver_c_update_boundary_pprime_vectorised_2d_345_gpu)
        /*0578*/ 	.word	0x00000000


	//----- nvinfo : EIATTR_REGCOUNT
	.align		4
.L_233:
        /*057c*/ 	.byte	0x04, 0x2f
        /*057e*/ 	.short	(.L_235 - .L_234)
	.align		4
.L_234:
        /*0580*/ 	.word	index@(_28header_files_timple_solver_c_update_boundary_pprime_vectorised_2d_345_gpu)
        /*0584*/ 	.word	0x00000040


	//----- nvinfo : EIATTR_FRAME_SIZE
	.align		4
.L_235:
        /*0588*/ 	.byte	0x04, 0x11
        /*058a*/ 	.short	(.L_237 - .L_236)
	.align		4
.L_236:
        /*058c*/ 	.word	index@(_28header_files_timple_solver_c_update_boundary_pprime_vectorised_323_gpu)
        /*0590*/ 	.word	0x00000000


	//----- nvinfo : EIATTR_REGCOUNT
	.align		4
.L_237:
        /*0594*/ 	.byte	0x04, 0x2f
        /*0596*/ 	.short	(.L_239 - .L_238)
	.align		4
.L_238:
        /*0598*/ 	.word	index@(_28header_files_timple_solver_c_update_boundary_pprime_vectorised_323_gpu)
        /*059c*/ 	.word	0x00000050


	//----- nvinfo : EIATTR_FRAME_SIZE
	.align		4
.L_239:
        /*05a0*/ 	.byte	0x04, 0x11
        /*05a2*/ 	.short	(.L_241 - .L_240)
	.align		4
.L_240:
        /*05a4*/ 	.word	index@(_28header_files_timple_solver_c_calculate_mass_residual_implicit_vectorised_2d_269_gpu__red)
        /*05a8*/ 	.word	0x00000000


	//----- nvinfo : EIATTR_REGCOUNT
	.align		4
.L_241:
        /*05ac*/ 	.byte	0x04, 0x2f
        /*05ae*/ 	.short	(.L_243 - .L_242)
	.align		4
.L_242:
        /*05b0*/ 	.word	index@(_28header_files_timple_solver_c_calculate_mass_residual_implicit_vectorised_2d_269_gpu__red)
        /*05b4*/ 	.word	0x0000000c


	//----- nvinfo : EIATTR_FRAME_SIZE
	.align		4
.L_243:
        /*05b8*/ 	.byte	0x04, 0x11
        /*05ba*/ 	.short	(.L_245 - .L_244)
	.align		4
.L_244:
        /*05bc*/ 	.word	index@(_28header_files_timple_solver_c_calculate_mass_residual_implicit_vectorised_2d_269_gpu)
        /*05c0*/ 	.word	0x00000000


	//----- nvinfo : EIATTR_REGCOUNT
	.align		4
.L_245:
        /*05c4*/ 	.byte	0x04, 0x2f
        /*05c6*/ 	.short	(.L_247 - .L_246)
	.align		4
.L_246:
        /*05c8*/ 	.word	index@(_28header_files_timple_solver_c_calculate_mass_residual_implicit_vectorised_2d_269_gpu)
        /*05cc*/ 	.word	0x00000029


	//----- nvinfo : EIATTR_FRAME_SIZE
	.align		4
.L_247:
        /*05d0*/ 	.byte	0x04, 0x11
        /*05d2*/ 	.short	(.L_249 - .L_248)
	.align		4
.L_248:
        /*05d4*/ 	.word	index@(_28header_files_timple_solver_c_calculate_mass_residual_implicit_vectorised_246_gpu__red)
        /*05d8*/ 	.word	0x00000000


	//----- nvinfo : EIATTR_REGCOUNT
	.align		4
.L_249:
        /*05dc*/ 	.byte	0x04, 0x2f
        /*05de*/ 	.short	(.L_251 - .L_250)
	.align		4
.L_250:
        /*05e0*/ 	.word	index@(_28header_files_timple_solver_c_calculate_mass_residual_implicit_vectorised_246_gpu__red)
        /*05e4*/ 	.word	0x0000000c


	//----- nvinfo : EIATTR_FRAME_SIZE
	.align		4
.L_251:
        /*05e8*/ 	.byte	0x04, 0x11
        /*05ea*/ 	.short	(.L_253 - .L_252)
	.align		4
.L_252:
        /*05ec*/ 	.word	index@(_28header_files_timple_solver_c_calculate_mass_residual_implicit_vectorised_246_gpu)
        /*05f0*/ 	.word	0x00000000


	//----- nvinfo : EIATTR_REGCOUNT
	.align		4
.L_253:
        /*05f4*/ 	.byte	0x04, 0x2f
        /*05f6*/ 	.short	(.L_255 - .L_254)
	.align		4
.L_254:
        /*05f8*/ 	.word	index@(_28header_files_timple_solver_c_calculate_mass_residual_implicit_vectorised_246_gpu)
        /*05fc*/ 	.word	0x00000029


	//----- nvinfo : EIATTR_FRAME_SIZE
	.align		4
.L_255:
        /*0600*/ 	.byte	0x04, 0x11
        /*0602*/ 	.short	(.L_257 - .L_256)
	.align		4
.L_256:
        /*0604*/ 	.word	index@(__cuda_sm20_dblrcp_rn_slowpath_v3)
        /*0608*/ 	.word	0x00000000


	//----- nvinfo : EIATTR_REGCOUNT
	.align		4
.L_257:
        /*060c*/ 	.byte	0x04, 0x2f
        /*060e*/ 	.short	(.L_259 - .L_258)
	.align		4
.L_258:
        /*0610*/ 	.word	index@(__cuda_sm20_dblrcp_rn_slowpath_v3)
        /*0614*/ 	.word	0x00000018


	//----- nvinfo : EIATTR_FRAME_SIZE
	.align		4
.L_259:
        /*0618*/ 	.byte	0x04, 0x11
        /*061a*/ 	.short	(.L_261 - .L_260)
	.align		4
.L_260:
        /*061c*/ 	.word	index@(_28header_files_timple_solver_c_calculate_intermediate_velocity_implicit_vectorised_2d_185_gpu)
        /*0620*/ 	.word	0x00000000


	//----- nvinfo : EIATTR_REGCOUNT
	.align		4
.L_261:
        /*0624*/ 	.byte	0x04, 0x2f
        /*0626*/ 	.short	(.L_263 - .L_262)
	.align		4
.L_262:
        /*0628*/ 	.word	index@(_28header_files_timple_solver_c_calculate_intermediate_velocity_implicit_vectorised_2d_185_gpu)
        /*062c*/ 	.word	0x00000060


	//----- nvinfo : EIATTR_FRAME_SIZE
	.align		4
.L_263:
        /*0630*/ 	.byte	0x04, 0x11
        /*0632*/ 	.short	(.L_265 - .L_264)
	.align		4
.L_264:
        /*0634*/ 	.word	index@(_28header_files_timple_solver_c_time_implicit_solver_vectorised_2d_77_gpu__red)
        /*0638*/ 	.word	0x00000000


	//----- nvinfo : EIATTR_REGCOUNT
	.align		4
.L_265:
        /*063c*/ 	.byte	0x04, 0x2f
        /*063e*/ 	.short	(.L_267 - .L_266)
	.align		4
.L_266:
        /*0640*/ 	.word	index@(_28header_files_timple_solver_c_time_implicit_solver_vectorised_2d_77_gpu__red)
        /*0644*/ 	.word	0x0000000c


	//----- nvinfo : EIATTR_FRAME_SIZE
	.align		4
.L_267:
        /*0648*/ 	.byte	0x04, 0x11
        /*064a*/ 	.short	(.L_269 - .L_268)
	.align		4
.L_268:
        /*064c*/ 	.word	index@(_28header_files_timple_solver_c_time_implicit_solver_vectorised_2d_77_gpu)
        /*0650*/ 	.word	0x00000000


	//----- nvinfo : EIATTR_REGCOUNT
	.align		4
.L_269:
        /*0654*/ 	.byte	0x04, 0x2f
        /*0656*/ 	.short	(.L_271 - .L_270)
	.align		4
.L_270:
        /*0658*/ 	.word	index@(_28header_files_timple_solver_c_time_implicit_solver_vectorised_2d_77_gpu)
        /*065c*/ 	.word	0x0000001a


	//----- nvinfo : EIATTR_FRAME_SIZE
	.align		4
.L_271:
        /*0660*/ 	.byte	0x04, 0x11
        /*0662*/ 	.short	(.L_273 - .L_272)
	.align		4
.L_272:
        /*0664*/ 	.word	index@(_28header_files_timple_solver_c_time_implicit_solver_vectorised_2d_64_gpu)
        /*0668*/ 	.word	0x00000000


	//----- nvinfo : EIATTR_REGCOUNT
	.align		4
.L_273:
        /*066c*/ 	.byte	0x04, 0x2f
        /*066e*/ 	.short	(.L_275 - .L_274)
	.align		4
.L_274:
        /*0670*/ 	.word	index@(_28header_files_timple_solver_c_time_implicit_solver_vectorised_2d_64_gpu)
        /*0674*/ 	.word	0x00000016


	//----- nvinfo : EIATTR_FRAME_SIZE
	.align		4
.L_275:
        /*0678*/ 	.byte	0x04, 0x11
        /*067a*/ 	.short	(.L_277 - .L_276)
	.align		4
.L_276:
        /*067c*/ 	.word	index@(_28header_files_timple_solver_c_time_implicit_solver_vectorised_2d_53_gpu)
        /*0680*/ 	.word	0x00000000


	//----- nvinfo : EIATTR_REGCOUNT
	.align		4
.L_277:
        /*0684*/ 	.byte	0x04, 0x2f
        /*0686*/ 	.short	(.L_279 - .L_278)
	.align		4
.L_278:
        /*0688*/ 	.word	index@(_28header_files_timple_solver_c_time_implicit_solver_vectorised_2d_53_gpu)
        /*068c*/ 	.word	0x0000001c


	//----- nvinfo : EIATTR_FRAME_SIZE
	.align		4
.L_279:
        /*0690*/ 	.byte	0x04, 0x11
        /*0692*/ 	.short	(.L_281 - .L_280)
	.align		4
.L_280:
        /*0694*/ 	.word	index@(_28header_files_timple_solver_c_time_implicit_solver_vectorised_43_gpu__red)
        /*0698*/ 	.word	0x00000000


	//----- nvinfo : EIATTR_REGCOUNT
	.align		4
.L_281:
        /*069c*/ 	.byte	0x04, 0x2f
        /*069e*/ 	.short	(.L_283 - .L_282)
	.align		4
.L_282:
        /*06a0*/ 	.word	index@(_28header_files_timple_solver_c_time_implicit_solver_vectorised_43_gpu__red)
        /*06a4*/ 	.word	0x0000000c


	//----- nvinfo : EIATTR_FRAME_SIZE
	.align		4
.L_283:
        /*06a8*/ 	.byte	0x04, 0x11
        /*06aa*/ 	.short	(.L_285 - .L_284)
	.align		4
.L_284:
        /*06ac*/ 	.word	index@(_28header_files_timple_solver_c_time_implicit_solver_vectorised_43_gpu)
        /*06b0*/ 	.word	0x00000000


	//----- nvinfo : EIATTR_REGCOUNT
	.align		4
.L_285:
        /*06b4*/ 	.byte	0x04, 0x2f
        /*06b6*/ 	.short	(.L_287 - .L_286)
	.align		4
.L_286:
        /*06b8*/ 	.word	index@(_28header_files_timple_solver_c_time_implicit_solver_vectorised_43_gpu)
        /*06bc*/ 	.word	0x00000022


	//----- nvinfo : EIATTR_FRAME_SIZE
	.align		4
.L_287:
        /*06c0*/ 	.byte	0x04, 0x11
        /*06c2*/ 	.short	(.L_289 - .L_288)
	.align		4
.L_288:
        /*06c4*/ 	.word	index@(_28header_files_timple_solver_c_time_implicit_solver_vectorised_30_gpu)
        /*06c8*/ 	.word	0x00000000


	//----- nvinfo : EIATTR_REGCOUNT
	.align		4
.L_289:
        /*06cc*/ 	.byte	0x04, 0x2f
        /*06ce*/ 	.short	(.L_291 - .L_290)
	.align		4
.L_290:
        /*06d0*/ 	.word	index@(_28header_files_timple_solver_c_time_implicit_solver_vectorised_30_gpu)
        /*06d4*/ 	.word	0x0000001a


	//----- nvinfo : EIATTR_FRAME_SIZE
	.align		4
.L_291:
        /*06d8*/ 	.byte	0x04, 0x11
        /*06da*/ 	.short	(.L_293 - .L_292)
	.align		4
.L_292:
        /*06dc*/ 	.word	index@(_28header_files_timple_solver_c_time_implicit_solver_vectorised_21_gpu)
        /*06e0*/ 	.word	0x00000000


	//----- nvinfo : EIATTR_REGCOUNT
	.align		4
.L_293:
        /*06e4*/ 	.byte	0x04, 0x2f
        /*06e6*/ 	.short	(.L_295 - .L_294)
	.align		4
.L_294:
        /*06e8*/ 	.word	index@(_28header_files_timple_solver_c_time_implicit_solver_vectorised_21_gpu)
        /*06ec*/ 	.word	0x0000001e


	//----- nvinfo : EIATTR_FRAME_SIZE
	.align		4
.L_295:
        /*06f0*/ 	.byte	0x04, 0x11
        /*06f2*/ 	.short	(.L_297 - .L_296)
	.align		4
.L_296:
        /*06f4*/ 	.word	index@(_22header_files_mat_lib_c_multiply_sparse_matrix_vector_gpu_59_gpu)
        /*06f8*/ 	.word	0x00000000


	//----- nvinfo : EIATTR_REGCOUNT
	.align		4
.L_297:
        /*06fc*/ 	.byte	0x04, 0x2f
        /*06fe*/ 	.short	(.L_299 - .L_298)
	.align		4
.L_298:
        /*0700*/ 	.word	index@(_22header_files_mat_lib_c_multiply_sparse_matrix_vector_gpu_59_gpu)
        /*0704*/ 	.word	0x0000002c


	//----- nvinfo : EIATTR_FRAME_SIZE
	.align		4
.L_299:
        /*0708*/ 	.byte	0x04, 0x11
        /*070a*/ 	.short	(.L_301 - .L_300)
	.align		4
.L_300:
        /*070c*/ 	.word	index@(_22header_files_mat_lib_c_multiply_sparse_matrix_vector_vectorised_gpu_34_gpu)
        /*0710*/ 	.word	0x00000000


	//----- nvinfo : EIATTR_REGCOUNT
	.align		4
.L_301:
        /*0714*/ 	.byte	0x04, 0x2f
        /*0716*/ 	.short	(.L_303 - .L_302)
	.align		4
.L_302:
        /*0718*/ 	.word	index@(_22header_files_mat_lib_c_multiply_sparse_matrix_vector_vectorised_gpu_34_gpu)
        /*071c*/ 	.word	0x0000004e


	//----- nvinfo : EIATTR_MIN_STACK_SIZE
	.align		4
.L_303:
        /*0720*/ 	.byte	0x04, 0x12
        /*0722*/ 	.short	(.L_305 - .L_304)
	.align		4
.L_304:
        /*0724*/ 	.word	index@(_22header_files_mat_lib_c_multiply_sparse_matrix_vector_gpu_59_gpu)
        /*0728*/ 	.word	0x00000000


	//----- nvinfo : EIATTR_MIN_STACK_SIZE
	.align		4
.L_305:
        /*072c*/ 	.byte	0x04, 0x12
        /*072e*/ 	.short	(.L_307 - .L_306)
	.align		4
.L_306:
        /*0730*/ 	.word	index@(_22header_files_mat_lib_c_multiply_sparse_matrix_vector_vectorised_gpu_34_gpu)
        /*0734*/ 	.word	0x00000000


	//----- nvinfo : EIATTR_MIN_STACK_SIZE
	.align		4
.L_307:
        /*0738*/ 	.byte	0x04, 0x12
        /*073a*/ 	.short	(.L_309 - .L_308)
	.align		4
.L_308:
        /*073c*/ 	.word	index@(_28header_files_timple_solver_c_update_boundary_pressure_vectorised_2d_667_gpu)
        /*0740*/ 	.word	0x00000000


	//----- nvinfo : EIATTR_MIN_STACK_SIZE
	.align		4
.L_309:
        /*0744*/ 	.byte	0x04, 0x12
        /*0746*/ 	.short	(.L_311 - .L_310)
	.align		4
.L_310:
        /*0748*/ 	.word	index@(_28header_files_timple_solver_c_update_boundary_pressure_vectorised_620_gpu)
        /*074c*/ 	.word	0x00000000


	//----- nvinfo : EIATTR_MIN_STACK_SIZE
	.align		4
.L_311:
        /*0750*/ 	.byte	0x04, 0x12
        /*0752*/ 	.short	(.L_313 - .L_312)
	.align		4
.L_312:
        /*0754*/ 	.word	index@(_28header_files_timple_solver_c_update_velocity_implicit_vectorised_2d_609_gpu)
        /*0758*/ 	.word	0x00000000


	//----- nvinfo : EIATTR_MIN_STACK_SIZE
	.align		4
.L_313:
        /*075c*/ 	.byte	0x04, 0x12
        /*075e*/ 	.short	(.L_315 - .L_314)
	.align		4
.L_314:
        /*0760*/ 	.word	index@(_28header_files_timple_solver_c_update_velocity_implicit_vectorised_2d_597_gpu)
        /*0764*/ 	.word	0x00000000


	//----- nvinfo : EIATTR_MIN_STACK_SIZE
	.align		4
.L_315:
        /*0768*/ 	.byte	0x04, 0x12
        /*076a*/ 	.short	(.L_317 - .L_316)
	.align		4
.L_316:
        /*076c*/ 	.word	index@(_28header_files_timple_solver_c_update_velocity_implicit_vectorised_585_gpu)
        /*0770*/ 	.word	0x00000000


	//----- nvinfo : EIATTR_MIN_STACK_SIZE
	.align		4
.L_317:
        /*0774*/ 	.byte	0x04, 0x12
        /*0776*/ 	.short	(.L_319 - .L_318)
	.align		4
.L_318:
        /*0778*/ 	.word	index@(_28header_files_timple_solver_c_update_velocity_implicit_vectorised_573_gpu)
        /*077c*/ 	.word	0x00000000


	//----- nvinfo : EIATTR_MIN_STACK_SIZE
	.align		4
.L_319:
        /*0780*/ 	.byte	0x04, 0x12
        /*0782*/ 	.short	(.L_321 - .L_320)
	.align		4
.L_320:
        /*0784*/ 	.word	index@(_28header_files_timple_solver_c_prolongate_corrections_vectorised_2d_559_gpu)
        /*0788*/ 	.word	0x00000000


	//----- nvinfo : EIATTR_MIN_STACK_SIZE
	.align		4
.L_321:
        /*078c*/ 	.byte	0x04, 0x12
        /*078e*/ 	.short	(.L_323 - .L_322)
	.align		4
.L_322:
        /*0790*/ 	.word	index@(_28header_files_timple_solver_c_prolongate_corrections_vectorised_2d_546_gpu)
        /*0794*/ 	.word	0x00000000


	//----- nvinfo : EIATTR_MIN_STACK_SIZE
	.align		4
.L_323:
        /*0798*/ 	.byte	0x04, 0x12
        /*079a*/ 	.short	(.L_325 - .L_324)
	.align		4
.L_324:
        /*079c*/ 	.word	index@(_28header_files_timple_solver_c_prolongate_corrections_vectorised_534_gpu)
        /*07a0*/ 	.word	0x00000000


	//----- nvinfo : EIATTR_MIN_STACK_SIZE
	.align		4
.L_325:
        /*07a4*/ 	.byte	0x04, 0x12
        /*07a6*/ 	.short	(.L_327 - .L_326)
	.align		4
.L_326:
        /*07a8*/ 	.word	index@(_28header_files_timple_solver_c_prolongate_corrections_vectorised_520_gpu)
        /*07ac*/ 	.word	0x00000000


	//----- nvinfo : EIATTR_MIN_STACK_SIZE
	.align		4
.L_327:
        /*07b0*/ 	.byte	0x04, 0x12
        /*07b2*/ 	.short	(.L_329 - .L_328)
	.align		4
.L_328:
        /*07b4*/ 	.word	index@(_28header_files_timple_solver_c_restrict_residuals_vectorised_2d_503_gpu)
        /*07b8*/ 	.word	0x00000000


	//----- nvinfo : EIATTR_MIN_STACK_SIZE
	.align		4
.L_329:
        /*07bc*/ 	.byte	0x04, 0x12
        /*07be*/ 	.short	(.L_331 - .L_330)
	.align		4
.L_330:
        /*07c0*/ 	.word	index@(_28header_files_timple_solver_c_restrict_residuals_vectorised_484_gpu)
        /*07c4*/ 	.word	0x00000000


	//----- nvinfo : EIATTR_MIN_STACK_SIZE
	.align		4
.L_331:
        /*07c8*/ 	.byte	0x04, 0x12
        /*07ca*/ 	.short	(.L_333 - .L_332)
	.align		4
.L_332:
        /*07cc*/ 	.word	index@(_28header_files_timple_solver_c_calculate_residuals_vectorised_2d_464_gpu)
        /*07d0*/ 	.word	0x00000000


	//----- nvinfo : EIATTR_MIN_STACK_SIZE
	.align		4
.L_333:
        /*07d4*/ 	.byte	0x04, 0x12
        /*07d6*/ 	.short	(.L_335 - .L_334)
	.align		4
.L_334:
        /*07d8*/ 	.word	index@(_28header_files_timple_solver_c_calculate_residuals_vectorised_446_gpu)
        /*07dc*/ 	.word	0x00000000


	//----- nvinfo : EIATTR_MIN_STACK_SIZE
	.align		4
.L_335:
        /*07e0*/ 	.byte	0x04, 0x12
        /*07e2*/ 	.short	(.L_337 - .L_336)
	.align		4
.L_336:
        /*07e4*/ 	.word	index@(_28header_files_timple_solver_c_relaxation_vectorised_2d_425_gpu)
        /*07e8*/ 	.word	0x00000000


	//----- nvinfo : EIATTR_MIN_STACK_SIZE
	.align		4
.L_337:
        /*07ec*/ 	.byte	0x04, 0x12
        /*07ee*/ 	.short	(.L_339 - .L_338)
	.align		4
.L_338:
        /*07f0*/ 	.word	index@(_28header_files_timple_solver_c_relaxation_vectorised_2d_421_gpu)
        /*07f4*/ 	.word	0x00000000


	//----- nvinfo : EIATTR_MIN_STACK_SIZE
	.align		4
.L_339:
        /*07f8*/ 	.byte	0x04, 0x12
        /*07fa*/ 	.short	(.L_341 - .L_340)
	.align		4
.L_340:
        /*07fc*/ 	.word	index@(_28header_files_timple_solver_c_relaxation_vectorised_2d_410_gpu)
        /*0800*/ 	.word	0x00000000


	//----- nvinfo : EIATTR_MIN_STACK_SIZE
	.align		4
.L_341:
        /*0804*/ 	.byte	0x04, 0x12
        /*0806*/ 	.short	(.L_343 - .L_342)
	.align		4
.L_342:
        /*0808*/ 	.word	index@(_28header_files_timple_solver_c_relaxation_vectorised_385_gpu)
        /*080c*/ 	.word	0x00000000


	//----- nvinfo : EIATTR_MIN_STACK_SIZE
	.align		4
.L_343:
        /*0810*/ 	.byte	0x04, 0x12
        /*0812*/ 	.short	(.L_345 - .L_344)
	.align		4
.L_344:
        /*0814*/ 	.word	index@(_28header_files_timple_solver_c_relaxation_vectorised_381_gpu)
        /*0818*/ 	.word	0x00000000


	//----- nvinfo : EIATTR_MIN_STACK_SIZE
	.align		4
.L_345:
        /*081c*/ 	.byte	0x04, 0x12
        /*081e*/ 	.short	(.L_347 - .L_346)
	.align		4
.L_346:
        /*0820*/ 	.word	index@(_28header_files_timple_solver_c_relaxation_vectorised_369_gpu)
        /*0824*/ 	.word	0x00000000


	//----- nvinfo : EIATTR_MIN_STACK_SIZE
	.align		4
.L_347:
        /*0828*/ 	.byte	0x04, 0x12
        /*082a*/ 	.short	(.L_349 - .L_348)
	.align		4
.L_348:
        /*082c*/ 	.word	index@(_28header_files_timple_solver_c_update_boundary_pprime_vectorised_2d_345_gpu)
        /*0830*/ 	.word	0x00000000


	//----- nvinfo : EIATTR_MIN_STACK_SIZE
	.align		4
.L_349:
        /*0834*/ 	.byte	0x04, 0x12
        /*0836*/ 	.short	(.L_351 - .L_350)
	.align		4
.L_350:
        /*0838*/ 	.word	index@(_28header_files_timple_solver_c_update_boundary_pprime_vectorised_323_gpu)
        /*083c*/ 	.word	0x00000000


	//----- nvinfo : EIATTR_MIN_STACK_SIZE
	.align		4
.L_351:
        /*0840*/ 	.byte	0x04, 0x12
        /*0842*/ 	.short	(.L_353 - .L_352)
	.align		4
.L_352:
        /*0844*/ 	.word	index@(_28header_files_timple_solver_c_calculate_mass_residual_implicit_vectorised_2d_269_gpu__red)
        /*0848*/ 	.word	0x00000000


	//----- nvinfo : EIATTR_MIN_STACK_SIZE
	.align		4
.L_353:
        /*084c*/ 	.byte	0x04, 0x12
        /*084e*/ 	.short	(.L_355 - .L_354)
	.align		4
.L_354:
        /*0850*/ 	.word	index@(_28header_files_timple_solver_c_calculate_mass_residual_implicit_vectorised_2d_269_gpu)
        /*0854*/ 	.word	0x00000000


	//----- nvinfo : EIATTR_MIN_STACK_SIZE
	.align		4
.L_355:
        /*0858*/ 	.byte	0x04, 0x12
        /*085a*/ 	.short	(.L_357 - .L_356)
	.align		4
.L_356:
        /*085c*/ 	.word	index@(_28header_files_timple_solver_c_calculate_mass_residual_implicit_vectorised_246_gpu__red)
        /*0860*/ 	.word	0x00000000


	//----- nvinfo : EIATTR_MIN_STACK_SIZE
	.align		4
.L_357:
        /*0864*/ 	.byte	0x04, 0x12
        /*0866*/ 	.short	(.L_359 - .L_358)
	.align		4
.L_358:
        /*0868*/ 	.word	index@(_28header_files_timple_solver_c_calculate_mass_residual_implicit_vectorised_246_gpu)
        /*086c*/ 	.word	0x00000000


	//----- nvinfo : EIATTR_MIN_STACK_SIZE
	.align		4
.L_359:
        /*0870*/ 	.byte	0x04, 0x12
        /*0872*/ 	.short	(.L_361 - .L_360)
	.align		4
.L_360:
        /*0874*/ 	.word	index@(_28header_files_timple_solver_c_calculate_intermediate_velocity_implicit_vectorised_2d_185_gpu)
        /*0878*/ 	.word	0x00000000


	//----- nvinfo : EIATTR_MIN_STACK_SIZE
	.align		4
.L_361:
        /*087c*/ 	.byte	0x04, 0x12
        /*087e*/ 	.short	(.L_363 - .L_362)
	.align		4
.L_362:
        /*0880*/ 	.word	index@(_28header_files_timple_solver_c_time_implicit_solver_vectorised_2d_77_gpu__red)
        /*0884*/ 	.word	0x00000000


	//----- nvinfo : EIATTR_MIN_STACK_SIZE
	.align		4
.L_363:
        /*0888*/ 	.byte	0x04, 0x12
        /*088a*/ 	.short	(.L_365 - .L_364)
	.align		4
.L_364:
        /*088c*/ 	.word	index@(_28header_files_timple_solver_c_time_implicit_solver_vectorised_2d_77_gpu)
        /*0890*/ 	.word	0x00000000


	//----- nvinfo : EIATTR_MIN_STACK_SIZE
	.align		4
.L_365:
        /*0894*/ 	.byte	0x04, 0x12
        /*0896*/ 	.short	(.L_367 - .L_366)
	.align		4
.L_366:
        /*0898*/ 	.word	index@(_28header_files_timple_solver_c_time_implicit_solver_vectorised_2d_64_gpu)
        /*089c*/ 	.word	0x00000000


	//----- nvinfo : EIATTR_MIN_STACK_SIZE
	.align		4
.L_367:
        /*08a0*/ 	.byte	0x04, 0x12
        /*08a2*/ 	.short	(.L_369 - .L_368)
	.align		4
.L_368:
        /*08a4*/ 	.word	index@(_28header_files_timple_solver_c_time_implicit_solver_vectorised_2d_53_gpu)
        /*08a8*/ 	.word	0x00000000


	//----- nvinfo : EIATTR_MIN_STACK_SIZE
	.align		4
.L_369:
        /*08ac*/ 	.byte	0x04, 0x12
        /*08ae*/ 	.short	(.L_371 - .L_370)
	.align		4
.L_370:
        /*08b0*/ 	.word	index@(_28header_files_timple_solver_c_time_implicit_solver_vectorised_43_gpu__red)
        /*08b4*/ 	.word	0x00000000


	//----- nvinfo : EIATTR_MIN_STACK_SIZE
	.align		4
.L_371:
        /*08b8*/ 	.byte	0x04, 0x12
        /*08ba*/ 	.short	(.L_373 - .L_372)
	.align		4
.L_372:
        /*08bc*/ 	.word	index@(_28header_files_timple_solver_c_time_implicit_solver_vectorised_43_gpu)
        /*08c0*/ 	.word	0x00000000


	//----- nvinfo : EIATTR_MIN_STACK_SIZE
	.align		4
.L_373:
        /*08c4*/ 	.byte	0x04, 0x12
        /*08c6*/ 	.short	(.L_375 - .L_374)
	.align		4
.L_374:
        /*08c8*/ 	.word	index@(_28header_files_timple_solver_c_time_implicit_solver_vectorised_30_gpu)
        /*08cc*/ 	.word	0x00000000


	//----- nvinfo : EIATTR_MIN_STACK_SIZE
	.align		4
.L_375:
        /*08d0*/ 	.byte	0x04, 0x12
        /*08d2*/ 	.short	(.L_377 - .L_376)
	.align		4
.L_376:
        /*08d4*/ 	.word	index@(_28header_files_timple_solver_c_time_implicit_solver_vectorised_21_gpu)
        /*08d8*/ 	.word	0x00000000


	//----- nvinfo : EIATTR_MIN_STACK_SIZE
	.align		4
.L_377:
        /*08dc*/ 	.byte	0x04, 0x12
        /*08de*/ 	.short	(.L_379 - .L_378)
	.align		4
.L_378:
        /*08e0*/ 	.word	index@(_37header_files_fractional_step_solver_c_FS_update_boundary_pressure_vectorised_2d_655_gpu)
        /*08e4*/ 	.word	0x00000000


	//----- nvinfo : EIATTR_MIN_STACK_SIZE
	.align		4
.L_379:
        /*08e8*/ 	.byte	0x04, 0x12
        /*08ea*/ 	.short	(.L_381 - .L_380)
	.align		4
.L_380:
        /*08ec*/ 	.word	index@(_37header_files_fractional_step_solver_c_FS_update_boundary_pressure_vectorised_630_gpu)
        /*08f0*/ 	.word	0x00000000


	//----- nvinfo : EIATTR_MIN_STACK_SIZE
	.align		4
.L_381:
        /*08f4*/ 	.byte	0x04, 0x12
        /*08f6*/ 	.short	(.L_383 - .L_382)
	.align		4
.L_382:
        /*08f8*/ 	.word	index@(_37header_files_fractional_step_solver_c_FS_update_velocity_vectorised_2d_617_gpu__red)
        /*08fc*/ 	.word	0x00000000


	//----- nvinfo : EIATTR_MIN_STACK_SIZE
	.align		4
.L_383:
        /*0900*/ 	.byte	0x04, 0x12
        /*0902*/ 	.short	(.L_385 - .L_384)
	.align		4
.L_384:
        /*0904*/ 	.word	index@(_37header_files_fractional_step_solver_c_FS_update_velocity_vectorised_2d_617_gpu)
        /*0908*/ 	.word	0x00000000


	//----- nvinfo : EIATTR_MIN_STACK_SIZE
	.align		4
.L_385:
        /*090c*/ 	.byte	0x04, 0x12
        /*090e*/ 	.short	(.L_387 - .L_386)
	.align		4
.L_386:
        /*0910*/ 	.word	index@(_37header_files_fractional_step_solver_c_FS_update_velocity_vectorised_2d_603_gpu)
        /*0914*/ 	.word	0x00000000


	//----- nvinfo : EIATTR_MIN_STACK_SIZE
	.align		4
.L_387:
        /*0918*/ 	.byte	0x04, 0x12
        /*091a*/ 	.short	(.L_389 - .L_388)
	.align		4
.L_388:
        /*091c*/ 	.word	index@(_37header_files_fractional_step_solver_c_FS_update_velocity_vectorised_592_gpu__red)
        /*0920*/ 	.word	0x00000000


	//----- nvinfo : EIATTR_MIN_STACK_SIZE
	.align		4
.L_389:
        /*0924*/ 	.byte	0x04, 0x12
        /*0926*/ 	.short	(.L_391 - .L_390)
	.align		4
.L_390:
        /*0928*/ 	.word	index@(_37header_files_fractional_step_solver_c_FS_update_velocity_vectorised_592_gpu)
        /*092c*/ 	.word	0x00000000


	//----- nvinfo : EIATTR_MIN_STACK_SIZE
	.align		4
.L_391:
        /*0930*/ 	.byte	0x04, 0x12
        /*0932*/ 	.short	(.L_393 - .L_392)
	.align		4
.L_392:
        /*0934*/ 	.word	index@(_37header_files_fractional_step_solver_c_FS_update_velocity_vectorised_576_gpu)
        /*0938*/ 	.word	0x00000000


	//----- nvinfo : EIATTR_MIN_STACK_SIZE
	.align		4
.L_393:
        /*093c*/ 	.byte	0x04, 0x12
        /*093e*/ 	.short	(.L_395 - .L_394)
	.align		4
.L_394:
        /*0940*/ 	.word	index@(_37header_files_fractional_step_solver_c_FS_calculate_residuals_vectorised_2d_558_gpu)
        /*0944*/ 	.word	0x00000000


	//----- nvinfo : EIATTR_MIN_STACK_SIZE
	.align		4
.L_395:
        /*0948*/ 	.byte	0x04, 0x12
        /*094a*/ 	.short	(.L_397 - .L_396)
	.align		4
.L_396:
        /*094c*/ 	.word	index@(_37header_files_fractional_step_solver_c_FS_calculate_residuals_vectorised_544_gpu)
        /*0950*/ 	.word	0x00000000


	//----- nvinfo : EIATTR_MIN_STACK_SIZE
	.align		4
.L_397:
        /*0954*/ 	.byte	0x04, 0x12
        /*0956*/ 	.short	(.L_399 - .L_398)
	.align		4
.L_398:
        /*0958*/ 	.word	index@(_37header_files_fractional_step_solver_c_FS_prolongate_corrections_vectorised_2d_532_gpu)
        /*095c*/ 	.word	0x00000000


	//----- nvinfo : EIATTR_MIN_STACK_SIZE
	.align		4
.L_399:
        /*0960*/ 	.byte	0x04, 0x12
        /*0962*/ 	.short	(.L_401 - .L_400)
	.align		4
.L_400:
        /*0964*/ 	.word	index@(_37header_files_fractional_step_solver_c_FS_prolongate_corrections_vectorised_2d_520_gpu)
        /*0968*/ 	.word	0x00000000


	//----- nvinfo : EIATTR_MIN_STACK_SIZE
	.align		4
.L_401:
        /*096c*/ 	.byte	0x04, 0x12
        /*096e*/ 	.short	(.L_403 - .L_402)
	.align		4
.L_402:
        /*0970*/ 	.word	index@(_37header_files_fractional_step_solver_c_FS_prolongate_corrections_vectorised_510_gpu)
        /*0974*/ 	.word	0x00000000


	//----- nvinfo : EIATTR_MIN_STACK_SIZE
	.align		4
.L_403:
        /*0978*/ 	.byte	0x04, 0x12
        /*097a*/ 	.short	(.L_405 - .L_404)
	.align		4
.L_404:
        /*097c*/ 	.word	index@(_37header_files_fractional_step_solver_c_FS_prolongate_corrections_vectorised_498_gpu)
        /*0980*/ 	.word	0x00000000


	//----- nvinfo : EIATTR_MIN_STACK_SIZE
	.align		4
.L_405:
        /*0984*/ 	.byte	0x04, 0x12
        /*0986*/ 	.short	(.L_407 - .L_406)
	.align		4
.L_406:
        /*0988*/ 	.word	index@(_37header_files_fractional_step_solver_c_FS_restrict_residuals_vectorised_2d_481_gpu)
        /*098c*/ 	.word	0x00000000


	//----- nvinfo : EIATTR_MIN_STACK_SIZE
	.align		4
.L_407:
        /*0990*/ 	.byte	0x04, 0x12
        /*0992*/ 	.short	(.L_409 - .L_408)
	.align		4
.L_408:
        /*0994*/ 	.word	index@(_37header_files_fractional_step_solver_c_FS_restrict_residuals_vectorised_464_gpu)
        /*0998*/ 	.word	0x00000000


	//----- nvinfo : EIATTR_MIN_STACK_SIZE
	.align		4
.L_409:
        /*099c*/ 	.byte	0x04, 0x12
        /*099e*/ 	.short	(.L_411 - .L_410)
	.align		4
.L_410:
        /*09a0*/ 	.word	index@(_37header_files_fractional_step_solver_c_FS_relaxation_vectorised_2d_443_gpu)
        /*09a4*/ 	.word	0x00000000


	//----- nvinfo : EIATTR_MIN_STACK_SIZE
	.align		4
.L_411:
        /*09a8*/ 	.byte	0x04, 0x12
        /*09aa*/ 	.short	(.L_413 - .L_412)
	.align		4
.L_412:
        /*09ac*/ 	.word	index@(_37header_files_fractional_step_solver_c_FS_relaxation_vectorised_2d_427_gpu)
        /*09b0*/ 	.word	0x00000000


	//----- nvinfo : EIATTR_MIN_STACK_SIZE
	.align		4
.L_413:
        /*09b4*/ 	.byte	0x04, 0x12
        /*09b6*/ 	.short	(.L_415 - .L_414)
	.align		4
.L_414:
        /*09b8*/ 	.word	index@(_37header_files_fractional_step_solver_c_FS_relaxation_vectorised_376_gpu)
        /*09bc*/ 	.word	0x00000000


	//----- nvinfo : EIATTR_MIN_STACK_SIZE
	.align		4
.L_415:
        /*09c0*/ 	.byte	0x04, 0x12
        /*09c2*/ 	.short	(.L_417 - .L_416)
	.align		4
.L_416:
        /*09c4*/ 	.word	index@(_37header_files_fractional_step_solver_c_FS_relaxation_vectorised_372_gpu)
        /*09c8*/ 	.word	0x00000000


	//----- nvinfo : EIATTR_MIN_STACK_SIZE
	.align		4
.L_417:
        /*09cc*/ 	.byte	0x04, 0x12
        /*09ce*/ 	.short	(.L_419 - .L_418)
	.align		4
.L_418:
        /*09d0*/ 	.word	index@(_37header_files_fractional_step_solver_c_FS_relaxation_vectorised_361_gpu)
        /*09d4*/ 	.word	0x00000000


	//----- nvinfo : EIATTR_MIN_STACK_SIZE
	.align		4
.L_419:
        /*09d8*/ 	.byte	0x04, 0x12
        /*09da*/ 	.short	(.L_421 - .L_420)
	.align		4
.L_420:
        /*09dc*/ 	.word	index@(_37header_files_fractional_step_solver_c_FS_calculate_boundary_dpdn_vectorised_2d_307_gpu)
        /*09e0*/ 	.word	0x00000000


	//----- nvinfo : EIATTR_MIN_STACK_SIZE
	.align		4
.L_421:
        /*09e4*/ 	.byte	0x04, 0x12
        /*09e6*/ 	.short	(.L_423 - .L_422)
	.align		4
.L_422:
        /*09e8*/ 	.word	index@(_37header_files_fractional_step_solver_c_FS_calculate_boundary_dpdn_vectorised_293_gpu)
        /*09ec*/ 	.word	0x00000000


	//----- nvinfo : EIATTR_MIN_STACK_SIZE
	.align		4
.L_423:
        /*09f0*/ 	.byte	0x04, 0x12
        /*09f2*/ 	.short	(.L_425 - .L_424)
	.align		4
.L_424:
        /*09f4*/ 	.word	index@(_37header_files_fractional_step_solver_c_FS_calculate_mass_residual_vectorised_2d_278_gpu)
        /*09f8*/ 	.word	0x00000000


	//----- nvinfo : EIATTR_MIN_STACK_SIZE
	.align		4
.L_425:
        /*09fc*/ 	.byte	0x04, 0x12
        /*09fe*/ 	.short	(.L_427 - .L_426)
	.align		4
.L_426:
        /*0a00*/ 	.word	index@(_37header_files_fractional_step_solver_c_FS_calculate_mass_residual_vectorised_262_gpu)
        /*0a04*/ 	.word	0x00000000


	//----- nvinfo : EIATTR_MIN_STACK_SIZE
	.align		4
.L_427:
        /*0a08*/ 	.byte	0x04, 0x12
        /*0a0a*/ 	.short	(.L_429 - .L_428)
	.align		4
.L_428:
        /*0a0c*/ 	.word	index@(_37header_files_fractional_step_solver_c_FS_calculate_intermediate_velocity_vectorised_2d_243_gpu)
        /*0a10*/ 	.word	0x00000000


	//----- nvinfo : EIATTR_MIN_STACK_SIZE
	.align		4
.L_429:
        /*0a14*/ 	.byte	0x04, 0x12
        /*0a16*/ 	.short	(.L_431 - .L_430)
	.align		4
.L_430:
        /*0a18*/ 	.word	index@(_37header_files_fractional_step_solver_c_FS_calculate_intermediate_velocity_vectorised_2d_234_gpu)
        /*0a1c*/ 	.word	0x00000000


	//----- nvinfo : EIATTR_MIN_STACK_SIZE
	.align		4
.L_431:
        /*0a20*/ 	.byte	0x04, 0x12
        /*0a22*/ 	.short	(.L_433 - .L_432)
	.align		4
.L_432:
        /*0a24*/ 	.word	index@(_37header_files_fractional_step_solver_c_FS_calculate_intermediate_velocity_vectorised_216_gpu)
        /*0a28*/ 	.word	0x00000000


	//----- nvinfo : EIATTR_MIN_STACK_SIZE
	.align		4
.L_433:
        /*0a2c*/ 	.byte	0x04, 0x12
        /*0a2e*/ 	.short	(.L_435 - .L_434)
	.align		4
.L_434:
        /*0a30*/ 	.word	index@(_37header_files_fractional_step_solver_c_FS_calculate_intermediate_velocity_vectorised_206_gpu)
        /*0a34*/ 	.word	0x00000000


	//----- nvinfo : EIATTR_MIN_STACK_SIZE
	.align		4
.L_435:
        /*0a38*/ 	.byte	0x04, 0x12
        /*0a3a*/ 	.short	(.L_437 - .L_436)
	.align		4
.L_436:
        /*0a3c*/ 	.word	index@(_37header_files_fractional_step_solver_c_FS_calculate_intermediate_velocity_vectorised_197_gpu)
        /*0a40*/ 	.word	0x00000000


	//----- nvinfo : EIATTR_MIN_STACK_SIZE
	.align		4
.L_437:
        /*0a44*/ 	.byte	0x04, 0x12
        /*0a46*/ 	.short	(.L_439 - .L_438)
	.align		4
.L_438:
        /*0a48*/ 	.word	index@(_37header_files_fractional_step_solver_c_fractional_step_explicit_vectorised_2d_69_gpu__red)
        /*0a4c*/ 	.word	0x00000000


	//----- nvinfo : EIATTR_MIN_STACK_SIZE
	.align		4
.L_439:
        /*0a50*/ 	.byte	0x04, 0x12
        /*0a52*/ 	.short	(.L_441 - .L_440)
	.align		4
.L_440:
        /*0a54*/ 	.word	index@(_37header_files_fractional_step_solver_c_fractional_step_explicit_vectorised_2d_69_gpu)
        /*0a58*/ 	.word	0x00000000


	//----- nvinfo : EIATTR_MIN_STACK_SIZE
	.align		4
.L_441:
        /*0a5c*/ 	.byte	0x04, 0x12
        /*0a5e*/ 	.short	(.L_443 - .L_442)
	.align		4
.L_442:
        /*0a60*/ 	.word	index@(_37header_files_fractional_step_solver_c_fractional_step_explicit_vectorised_2d_54_gpu)
        /*0a64*/ 	.word	0x00000000


	//----- nvinfo : EIATTR_MIN_STACK_SIZE
	.align		4
.L_443:
        /*0a68*/ 	.byte	0x04, 0x12
        /*0a6a*/ 	.short	(.L_445 - .L_444)
	.align		4
.L_444:
        /*0a6c*/ 	.word	index@(_37header_files_fractional_step_solver_c_fractional_step_explicit_vectorised_41_gpu__red)
        /*0a70*/ 	.word	0x00000000


	//----- nvinfo : EIATTR_MIN_STACK_SIZE
	.align		4
.L_445:
        /*0a74*/ 	.byte	0x04, 0x12
        /*0a76*/ 	.short	(.L_447 - .L_446)
	.align		4
.L_446:
        /*0a78*/ 	.word	index@(_37header_files_fractional_step_solver_c_fractional_step_explicit_vectorised_41_gpu)
        /*0a7c*/ 	.word	0x00000000


	//----- nvinfo : EIATTR_MIN_STACK_SIZE
	.align		4
.L_447:
        /*0a80*/ 	.byte	0x04, 0x12
        /*0a82*/ 	.short	(.L_449 - .L_448)
	.align		4
.L_448:
        /*0a84*/ 	.word	index@(_37header_files_fractional_step_solver_c_fractional_step_explicit_vectorised_29_gpu)
        /*0a88*/ 	.word	0x00000000
.L_449:


//--------------------- .nv.info._22header_files_mat_lib_c_multiply_sparse_matrix_vector_gpu_59_gpu --------------------------
	.section	.nv.info._22header_files_mat_lib_c_multiply_sparse_matrix_vector_gpu_59_gpu,"",@"SHT_CUDA_INFO"
	.sectionflags	@""
	.align	4


	//----- nvinfo : EIATTR_CRS_STACK_SIZE
	.align		4
        /*0000*/ 	.byte	0x04, 0x1e
        /*0002*/ 	.short	(.L_451 - .L_450)
.L_450:
        /*0004*/ 	.word	0x00000000


	//----- nvinfo : EIATTR_MAX_THREADS
	.align		4
.L_451:
        /*0008*/ 	.byte	0x04, 0x05
        /*000a*/ 	.short	(.L_453 - .L_452)
.L_452:
        /*000c*/ 	.word	0x00000080
        /*0010*/ 	.word	0x00000001
        /*0014*/ 	.word	0x00000001


	//----- nvinfo : EIATTR_EXIT_INSTR_OFFSETS
	.align		4
.L_453:
        /*0018*/ 	.byte	0x04, 0x1c
        /*001a*/ 	.short	(.L_455 - .L_454)


	//   ....[0]....
.L_454:
        /*001c*/ 	.word	0x00000a60


	//----- nvinfo : EIATTR_MERCURY_ISA_VERSION
	.align		4
.L_455:
        /*0020*/ 	.byte	0x03, 0x5f
        /*0022*/ 	.short	0x0000


	//----- nvinfo : EIATTR_NUM_BARRIERS
	.align		4
        /*0024*/ 	.byte	0x02, 0x4c
        /*0026*/ 	.byte	0x01
	.zero		1


	//----- nvinfo : EIATTR_MAXREG_COUNT
	.align		4
        /*0028*/ 	.byte	0x03, 0x1b
        /*002a*/ 	.short	0x00ff


	//----- nvinfo : EIATTR_KPARAM_INFO
	.align		4
        /*002c*/ 	.byte	0x04, 0x17
        /*002e*/ 	.short	(.L_457 - .L_456)
.L_456:
        /*0030*/ 	.word	0x00000000
        /*0034*/ 	.short	0x0000
        /*0036*/ 	.short	0x0000
        /*0038*/ 	.byte	0x00, 0xf0, 0x11, 0x00


	//----- nvinfo : EIATTR_KPARAM_INFO
	.align		4
.L_457:
        /*003c*/ 	.byte	0x04, 0x17
        /*003e*/ 	.short	(.L_459 - .L_458)
.L_458:
        /*0040*/ 	.word	0x00000000
        /*0044*/ 	.short	0x0001
        /*0046*/ 	.short	0x0004
        /*0048*/ 	.byte	0x00, 0xf0, 0x11, 0x00


	//----- nvinfo : EIATTR_KPARAM_INFO
	.align		4
.L_459:
        /*004c*/ 	.byte	0x04, 0x17
        /*004e*/ 	.short	(.L_461 - .L_460)
.L_460:
        /*0050*/ 	.word	0x00000000
        /*0054*/ 	.short	0x0002
        /*0056*/ 	.short	0x0008
        /*0058*/ 	.byte	0x00, 0xf0, 0x21, 0x00


	//----- nvinfo : EIATTR_KPARAM_INFO
	.align		4
.L_461:
        /*005c*/ 	.byte	0x04, 0x17
        /*005e*/ 	.short	(.L_463 - .L_462)
.L_462:
        /*0060*/ 	.word	0x00000000
        /*0064*/ 	.short	0x0003
        /*0066*/ 	.short	0x0010
        /*0068*/ 	.byte	0x00, 0xf0, 0x21, 0x00


	//----- nvinfo : EIATTR_KPARAM_INFO
	.align		4
.L_463:
        /*006c*/ 	.byte	0x04, 0x17
        /*006e*/ 	.short	(.L_465 - .L_464)
.L_464:
        /*0070*/ 	.word	0x00000000
        /*0074*/ 	.short	0x0004
        /*0076*/ 	.short	0x0018
        /*0078*/ 	.byte	0x00, 0xf0, 0x21, 0x00


	//----- nvinfo : EIATTR_KPARAM_INFO
	.align		4
.L_465:
        /*007c*/ 	.byte	0x04, 0x17
        /*007e*/ 	.short	(.L_467 - .L_466)
.L_466:
        /*0080*/ 	.word	0x00000000
        /*0084*/ 	.short	0x0005
        /*0086*/ 	.short	0x0020
        /*0088*/ 	.byte	0x00, 0xf0, 0x21, 0x00


	//----- nvinfo : EIATTR_CBANK_PARAM_SIZE
	.align		4
.L_467:
        /*008c*/ 	.byte	0x03, 0x19
        /*008e*/ 	.short	0x0028


	//----- nvinfo : EIATTR_PARAM_CBANK
	.align		4
        /*0090*/ 	.byte	0x04, 0x0a
        /*0092*/ 	.short	(.L_469 - .L_468)
	.align		4
.L_468:
        /*0094*/ 	.word	index@(.nv.constant0._22header_files_mat_lib_c_multiply_sparse_matrix_vector_gpu_59_gpu)
        /*0098*/ 	.short	0x0160
        /*009a*/ 	.short	0x0028


	//----- nvinfo : EIATTR_CUDA_API_VERSION
	.align		4
.L_469:
        /*009c*/ 	.byte	0x04, 0x37
        /*009e*/ 	.short	(.L_471 - .L_470)
.L_470:
        /*00a0*/ 	.word	0x00000082


	//----- nvinfo : EIATTR_SW_WAR
	.align		4
.L_471:
        /*00a4*/ 	.byte	0x04, 0x36
        /*00a6*/ 	.short	(.L_473 - .L_472)
.L_472:
        /*00a8*/ 	.word	0x00000001
.L_473:


//--------------------- .nv.info._22header_files_mat_lib_c_multiply_sparse_matrix_vector_vectorised_gpu_34_gpu --------------------------
	.section	.nv.info._22header_files_mat_lib_c_multiply_sparse_matrix_vector_vectorised_gpu_34_gpu,"",@"SHT_CUDA_INFO"
	.sectionflags	@""
	.align	4


	//----- nvinfo : EIATTR_CRS_STACK_SIZE
	.align		4
        /*0000*/ 	.byte	0x04, 0x1e
        /*0002*/ 	.short	(.L_475 - .L_474)
.L_474:
        /*0004*/ 	.word	0x00000000


	//----- nvinfo : EIATTR_MAX_THREADS
	.align		4
.L_475:
        /*0008*/ 	.byte	0x04, 0x05
        /*000a*/ 	.short	(.L_477 - .L_476)
.L_476:
        /*000c*/ 	.word	0x00000080
        /*0010*/ 	.word	0x00000001
        /*0014*/ 	.word	0x00000001


	//----- nvinfo : EIATTR_EXIT_INSTR_OFFSETS
	.align		4
.L_477:
        /*0018*/ 	.byte	0x04, 0x1c
        /*001a*/ 	.short	(.L_479 - .L_478)


	//   ....[0]....
.L_478:
        /*001c*/ 	.word	0x00000f60


	//   ....[1]....
        /*0020*/ 	.word	0x00001010


	//----- nvinfo : EIATTR_MERCURY_ISA_VERSION
	.align		4
.L_479:
        /*0024*/ 	.byte	0x03, 0x5f
        /*0026*/ 	.short	0x0000


	//----- nvinfo : EIATTR_MAXREG_COUNT
	.align		4
        /*0028*/ 	.byte	0x03, 0x1b
        /*002a*/ 	.short	0x00ff


	//----- nvinfo : EIATTR_KPARAM_INFO
	.align		4
        /*002c*/ 	.byte	0x04, 0x17
        /*002e*/ 	.short	(.L_481 - .L_480)
.L_480:
        /*0030*/ 	.word	0x00000000
        /*0034*/ 	.short	0x0000
        /*0036*/ 	.short	0x0000
        /*0038*/ 	.byte	0x00, 0xf0, 0x11, 0x00


	//----- nvinfo : EIATTR_KPARAM_INFO
	.align		4
.L_481:
        /*003c*/ 	.byte	0x04, 0x17
        /*003e*/ 	.short	(.L_483 - .L_482)
.L_482:
        /*0040*/ 	.word	0x00000000
        /*0044*/ 	.short	0x0001
        /*0046*/ 	.short	0x0004
        /*0048*/ 	.byte	0x00, 0xf0, 0x11, 0x00


	//----- nvinfo : EIATTR_KPARAM_INFO
	.align		4
.L_483:
        /*004c*/ 	.byte	0x04, 0x17
        /*004e*/ 	.short	(.L_485 - .L_484)
.L_484:
        /*0050*/ 	.word	0x00000000
        /*0054*/ 	.short	0x0002
        /*0056*/ 	.short	0x0008
        /*0058*/ 	.byte	0x00, 0xf0, 0x21, 0x00


	//----- nvinfo : EIATTR_KPARAM_INFO
	.align		4
.L_485:
        /*005c*/ 	.byte	0x04, 0x17
        /*005e*/ 	.short	(.L_487 - .L_486)
.L_486:
        /*0060*/ 	.word	0x00000000
        /*0064*/ 	.short	0x0003
        /*0066*/ 	.short	0x0010
        /*0068*/ 	.byte	0x00, 0xf0, 0x21, 0x00


	//----- nvinfo : EIATTR_KPARAM_INFO
	.align		4
.L_487:
        /*006c*/ 	.byte	0x04, 0x17
        /*006e*/ 	.short	(.L_489 - .L_488)
.L_488:
        /*0070*/ 	.word	0x00000000
        /*0074*/ 	.short	0x0004
        /*0076*/ 	.short	0x0018
        /*0078*/ 	.byte	0x00, 0xf0, 0x21, 0x00


	//----- nvinfo : EIATTR_KPARAM_INFO
	.align		4
.L_489:
        /*007c*/ 	.byte	0x04, 0x17
        /*007e*/ 	.short	(.L_491 - .L_490)
.L_490:
        /*0080*/ 	.word	0x00000000
        /*0084*/ 	.short	0x0005
        /*0086*/ 	.short	0x0020
        /*0088*/ 	.byte	0x00, 0xf0, 0x21, 0x00


	//----- nvinfo : EIATTR_KPARAM_INFO
	.align		4
.L_491:
        /*008c*/ 	.byte	0x04, 0x17
        /*008e*/ 	.short	(.L_493 - .L_492)
.L_492:
        /*0090*/ 	.word	0x00000000
        /*0094*/ 	.short	0x0006
        /*0096*/ 	.short	0x0028
        /*0098*/ 	.byte	0x00, 0xf0, 0x11, 0x00


	//----- nvinfo : EIATTR_CBANK_PARAM_SIZE
	.align		4
.L_493:
        /*009c*/ 	.byte	0x03, 0x19
        /*009e*/ 	.short	0x002c


	//----- nvinfo : EIATTR_PARAM_CBANK
	.align		4
        /*00a0*/ 	.byte	0x04, 0x0a
        /*00a2*/ 	.short	(.L_495 - .L_494)
	.align		4
.L_494:
        /*00a4*/ 	.word	index@(.nv.constant0._22header_files_mat_lib_c_multiply_sparse_matrix_vector_vectorised_gpu_34_gpu)
        /*00a8*/ 	.short	0x0160
        /*00aa*/ 	.short	0x002c


	//----- nvinfo : EIATTR_CUDA_API_VERSION
	.align		4
.L_495:
        /*00ac*/ 	.byte	0x04, 0x37
        /*00ae*/ 	.short	(.L_497 - .L_496)
.L_496:
        /*00b0*/ 	.word	0x00000082


	//----- nvinfo : EIATTR_SW_WAR
	.align		4
.L_497:
        /*00b4*/ 	.byte	0x04, 0x36
        /*00b6*/ 	.short	(.L_499 - .L_498)
.L_498:
        /*00b8*/ 	.word	0x00000001
.L_499:


//--------------------- .nv.info._28header_files_timple_solver_c_update_boundary_pressure_vectorised_2d_667_gpu --------------------------
	.section	.nv.info._28header_files_timple_solver_c_update_boundary_pressure_vectorised_2d_667_gpu,"",@"SHT_CUDA_INFO"
	.sectionflags	@""
	.align	4


	//----- nvinfo : EIATTR_CRS_STACK_SIZE
	.align		4
        /*0000*/ 	.byte	0x04, 0x1e
        /*0002*/ 	.short	(.L_501 - .L_500)
.L_500:
        /*0004*/ 	.word	0x00000000


	//----- nvinfo : EIATTR_MAX_THREADS
	.align		4
.L_501:
        /*0008*/ 	.byte	0x04, 0x05
        /*000a*/ 	.short	(.L_503 - .L_502)
.L_502:
        /*000c*/ 	.word	0x00000080
        /*0010*/ 	.word	0x00000001
        /*0014*/ 	.word	0x00000001


	//----- nvinfo : EIATTR_EXIT_INSTR_OFFSETS
	.align		4
.L_503:
        /*0018*/ 	.byte	0x04, 0x1c
        /*001a*/ 	.short	(.L_505 - .L_504)


	//   ....[0]....
.L_504:
        /*001c*/ 	.word	0x00000040


	//   ....[1]....
        /*0020*/ 	.word	0x000019d0


	//----- nvinfo : EIATTR_MERCURY_ISA_VERSION
	.align		4
.L_505:
        /*0024*/ 	.byte	0x03, 0x5f
        /*0026*/ 	.short	0x0000


	//----- nvinfo : EIATTR_MAXREG_COUNT
	.align		4
        /*0028*/ 	.byte	0x03, 0x1b
        /*002a*/ 	.short	0x00ff


	//----- nvinfo : EIATTR_KPARAM_INFO
	.align		4
        /*002c*/ 	.byte	0x04, 0x17
        /*002e*/ 	.short	(.L_507 - .L_506)
.L_506:
        /*0030*/ 	.word	0x00000000
        /*0034*/ 	.short	0x0000
        /*0036*/ 	.short	0x0000
        /*0038*/ 	.byte	0x00, 0xf0, 0x21, 0x00


	//----- nvinfo : EIATTR_KPARAM_INFO
	.align		4
.L_507:
        /*003c*/ 	.byte	0x04, 0x17
        /*003e*/ 	.short	(.L_509 - .L_508)
.L_508:
        /*0040*/ 	.word	0x00000000
        /*0044*/ 	.short	0x0001
        /*0046*/ 	.short	0x0008
        /*0048*/ 	.byte	0x00, 0xf0, 0x21, 0x00


	//----- nvinfo : EIATTR_KPARAM_INFO
	.align		4
.L_509:
        /*004c*/ 	.byte	0x04, 0x17
        /*004e*/ 	.short	(.L_511 - .L_510)
.L_510:
        /*0050*/ 	.word	0x00000000
        /*0054*/ 	.short	0x0002
        /*0056*/ 	.short	0x0010
        /*0058*/ 	.byte	0x00, 0xf0, 0x21, 0x00


	//----- nvinfo : EIATTR_KPARAM_INFO
	.align		4
.L_511:
        /*005c*/ 	.byte	0x04, 0x17
        /*005e*/ 	.short	(.L_513 - .L_512)
.L_512:
        /*0060*/ 	.word	0x00000000
        /*0064*/ 	.short	0x0003
        /*0066*/ 	.short	0x0018
        /*0068*/ 	.byte	0x00, 0xf0, 0x11, 0x00


	//----- nvinfo : EIATTR_KPARAM_INFO
	.align		4
.L_513:
        /*006c*/ 	.byte	0x04, 0x17
        /*006e*/ 	.short	(.L_515 - .L_514)
.L_514:
        /*0070*/ 	.word	0x00000000
        /*0074*/ 	.short	0x0004
        /*0076*/ 	.short	0x0020
        /*0078*/ 	.byte	0x00, 0xf0, 0x21, 0x00


	//----- nvinfo : EIATTR_CBANK_PARAM_SIZE
	.align		4
.L_515:
        /*007c*/ 	.byte	0x03, 0x19
        /*007e*/ 	.short	0x0028


	//----- nvinfo : EIATTR_PARAM_CBANK
	.align		4
        /*0080*/ 	.byte	0x04, 0x0a
        /*0082*/ 	.short	(.L_517 - .L_516)
	.align		4
.L_516:
        /*0084*/ 	.word	index@(.nv.constant0._28header_files_timple_solver_c_update_boundary_pressure_vectorised_2d_667_gpu)
        /*0088*/ 	.short	0x0160
        /*008a*/ 	.short	0x0028


	//----- nvinfo : EIATTR_CUDA_API_VERSION
	.align		4
.L_517:
        /*008c*/ 	.byte	0x04, 0x37
        /*008e*/ 	.short	(.L_519 - .L_518)
.L_518:
        /*0090*/ 	.word	0x00000082


	//----- nvinfo : EIATTR_SW_WAR
	.align		4
.L_519:
        /*0094*/ 	.byte	0x04, 0x36
        /*0096*/ 	.short	(.L_521 - .L_520)
.L_520:
        /*0098*/ 	.word	0x00000001
.L_521:


//--------------------- .nv.info._28header_files_timple_solver_c_update_boundary_pressure_vectorised_620_gpu --------------------------
	.section	.nv.info._28header_files_timple_solver_c_update_boundary_pressure_vectorised_620_gpu,"",@"SHT_CUDA_INFO"
	.sectionflags	@""
	.align	4


	//----- nvinfo : EIATTR_CRS_STACK_SIZE
	.align		4
        /*0000*/ 	.byte	0x04, 0x1e
        /*0002*/ 	.short	(.L_523 - .L_522)
.L_522:
        /*0004*/ 	.word	0x00000000


	//----- nvinfo : EIATTR_MAX_THREADS
	.align		4
.L_523:
        /*0008*/ 	.byte	0x04, 0x05
        /*000a*/ 	.short	(.L_525 - .L_524)
.L_524:
        /*000c*/ 	.word	0x00000080
        /*0010*/ 	.word	0x00000001
        /*0014*/ 	.word	0x00000001


	//----- nvinfo : EIATTR_EXIT_INSTR_OFFSETS
	.align		4
.L_525:
        /*0018*/ 	.byte	0x04, 0x1c
        /*001a*/ 	.short	(.L_527 - .L_526)


	//   ....[0]....
.L_526:
        /*001c*/ 	.word	0x00000040


	//   ....[1]....
        /*0020*/ 	.word	0x00001800


	//----- nvinfo : EIATTR_MERCURY_ISA_VERSION
	.align		4
.L_527:
        /*0024*/ 	.byte	0x03, 0x5f
        /*0026*/ 	.short	0x0000


	//----- nvinfo : EIATTR_MAXREG_COUNT
	.align		4
        /*0028*/ 	.byte	0x03, 0x1b
        /*002a*/ 	.short	0x00ff


	//----- nvinfo : EIATTR_KPARAM_INFO
	.align		4
        /*002c*/ 	.byte	0x04, 0x17
        /*002e*/ 	.short	(.L_529 - .L_528)
.L_528:
        /*0030*/ 	.word	0x00000000
        /*0034*/ 	.short	0x0000
        /*0036*/ 	.short	0x0000
        /*0038*/ 	.byte	0x00, 0xf0, 0x21, 0x00


	//----- nvinfo : EIATTR_KPARAM_INFO
	.align		4
.L_529:
        /*003c*/ 	.byte	0x04, 0x17
        /*003e*/ 	.short	(.L_531 - .L_530)
.L_530:
        /*0040*/ 	.word	0x00000000
        /*0044*/ 	.short	0x0001
        /*0046*/ 	.short	0x0008
        /*0048*/ 	.byte	0x00, 0xf0, 0x21, 0x00


	//----- nvinfo : EIATTR_KPARAM_INFO
	.align		4
.L_531:
        /*004c*/ 	.byte	0x04, 0x17
        /*004e*/ 	.short	(.L_533 - .L_532)
.L_532:
        /*0050*/ 	.word	0x00000000
        /*0054*/ 	.short	0x0002
        /*0056*/ 	.short	0x0010
        /*0058*/ 	.byte	0x00, 0xf0, 0x11, 0x00


	//----- nvinfo : EIATTR_KPARAM_INFO
	.align		4
.L_533:
        /*005c*/ 	.byte	0x04, 0x17
        /*005e*/ 	.short	(.L_535 - .L_534)
.L_534:
        /*0060*/ 	.word	0x00000000
        /*0064*/ 	.short	0x0003
        /*0066*/ 	.short	0x0018
        /*0068*/ 	.byte	0x00, 0xf0, 0x21, 0x00


	//----- nvinfo : EIATTR_CBANK_PARAM_SIZE
	.align		4
.L_535:
        /*006c*/ 	.byte	0x03, 0x19
        /*006e*/ 	.short	0x0020


	//----- nvinfo : EIATTR_PARAM_CBANK
	.align		4
        /*0070*/ 	.byte	0x04, 0x0a
        /*0072*/ 	.short	(.L_537 - .L_536)
	.align		4
.L_536:
        /*0074*/ 	.word	index@(.nv.constant0._28header_files_timple_solver_c_update_boundary_pressure_vectorised_620_gpu)
        /*0078*/ 	.short	0x0160
        /*007a*/ 	.short	0x0020


	//----- nvinfo : EIATTR_CUDA_API_VERSION
	.align		4
.L_537:
        /*007c*/ 	.byte	0x04, 0x37
        /*007e*/ 	.short	(.L_539 - .L_538)
.L_538:
        /*0080*/ 	.word	0x00000082


	//----- nvinfo : EIATTR_SW_WAR
	.align		4
.L_539:
        /*0084*/ 	.byte	0x04, 0x36
        /*0086*/ 	.short	(.L_541 - .L_540)
.L_540:
        /*0088*/ 	.word	0x00000001
.L_541:


//--------------------- .nv.info._28header_files_timple_solver_c_update_velocity_implicit_vectorised_2d_609_gpu --------------------------
	.section	.nv.info._28header_files_timple_solver_c_update_velocity_implicit_vectorised_2d_609_gpu,"",@"SHT_CUDA_INFO"
	.sectionflags	@""
	.align	4


	//----- nvinfo : EIATTR_MAX_THREADS
	.align		4
        /*0000*/ 	.byte	0x04, 0x05
        /*0002*/ 	.short	(.L_543 - .L_542)
.L_542:
        /*0004*/ 	.word	0x00000080
        /*0008*/ 	.word	0x00000001
        /*000c*/ 	.word	0x00000001


	//----- nvinfo : EIATTR_EXIT_INSTR_OFFSETS
	.align		4
.L_543:
        /*0010*/ 	.byte	0x04, 0x1c
        /*0012*/ 	.short	(.L_545 - .L_544)


	//   ....[0]....
.L_544:
        /*0014*/ 	.word	0x00000150


	//----- nvinfo : EIATTR_MERCURY_ISA_VERSION
	.align		4
.L_545:
        /*0018*/ 	.byte	0x03, 0x5f
        /*001a*/ 	.short	0x0000


	//----- nvinfo : EIATTR_MAXREG_COUNT
	.align		4
        /*001c*/ 	.byte	0x03, 0x1b
        /*001e*/ 	.short	0x00ff


	//----- nvinfo : EIATTR_KPARAM_INFO
	.align		4
        /*0020*/ 	.byte	0x04, 0x17
        /*0022*/ 	.short	(.L_547 - .L_546)
.L_546:
        /*0024*/ 	.word	0x00000000
        /*0028*/ 	.short	0x0000
        /*002a*/ 	.short	0x0000
        /*002c*/ 	.byte	0x00, 0xf0, 0x11, 0x00


	//----- nvinfo : EIATTR_KPARAM_INFO
	.align		4
.L_547:
        /*0030*/ 	.byte	0x04, 0x17
        /*0032*/ 	.short	(.L_549 - .L_548)
.L_548:
        /*0034*/ 	.word	0x00000000
        /*0038*/ 	.short	0x0001
        /*003a*/ 	.short	0x0008
        /*003c*/ 	.byte	0x00, 0xf0, 0x21, 0x00


	//----- nvinfo : EIATTR_KPARAM_INFO
	.align		4
.L_549:
        /*0040*/ 	.byte	0x04, 0x17
        /*0042*/ 	.short	(.L_551 - .L_550)
.L_550:
        /*0044*/ 	.word	0x00000000
        /*0048*/ 	.short	0x0002
        /*004a*/ 	.short	0x0010
        /*004c*/ 	.byte	0x00, 0xf0, 0x21, 0x00


	//----- nvinfo : EIATTR_CBANK_PARAM_SIZE
	.align		4
.L_551:
        /*0050*/ 	.byte	0x03, 0x19
        /*0052*/ 	.short	0x0018


	//----- nvinfo : EIATTR_PARAM_CBANK
	.align		4
        /*0054*/ 	.byte	0x04, 0x0a
        /*0056*/ 	.short	(.L_553 - .L_552)
	.align		4
.L_552:
        /*0058*/ 	.word	index@(.nv.constant0._28header_files_timple_solver_c_update_velocity_implicit_vectorised_2d_609_gpu)
        /*005c*/ 	.short	0x0160
        /*005e*/ 	.short	0x0018


	//----- nvinfo : EIATTR_CUDA_API_VERSION
	.align		4
.L_553:
        /*0060*/ 	.byte	0x04, 0x37
        /*0062*/ 	.short	(.L_555 - .L_554)
.L_554:
        /*0064*/ 	.word	0x00000082


	//----- nvinfo : EIATTR_SW_WAR
	.align		4
.L_555:
        /*0068*/ 	.byte	0x04, 0x36
        /*006a*/ 	.short	(.L_557 - .L_556)
.L_556:
        /*006c*/ 	.word	0x00000001
.L_557:


//--------------------- .nv.info._28header_files_timple_solver_c_update_velocity_implicit_vectorised_2d_597_gpu --------------------------
	.section	.nv.info._28header_files_timple_solver_c_update_velocity_implicit_vectorised_2d_597_gpu,"",@"SHT_CUDA_INFO"
	.sectionflags	@""
	.align	4


	//----- nvinfo : EIATTR_CRS_STACK_SIZE
	.align		4
        /*0000*/ 	.byte	0x04, 0x1e
        /*0002*/ 	.short	(.L_559 - .L_558)
.L_558:
        /*0004*/ 	.word	0x00000000


	//----- nvinfo : EIATTR_MAX_THREADS
	.align		4
.L_559:
        /*0008*/ 	.byte	0x04, 0x05
        /*000a*/ 	.short	(.L_561 - .L_560)
.L_560:
        /*000c*/ 	.word	0x00000080
        /*0010*/ 	.word	0x00000001
        /*0014*/ 	.word	0x00000001


	//----- nvinfo : EIATTR_EXIT_INSTR_OFFSETS
	.align		4
.L_561:
        /*0018*/ 	.byte	0x04, 0x1c
        /*001a*/ 	.short	(.L_563 - .L_562)


	//   ....[0]....
.L_562:
        /*001c*/ 	.word	0x00000730


	//----- nvinfo : EIATTR_MERCURY_ISA_VERSION
	.align		4
.L_563:
        /*0020*/ 	.byte	0x03, 0x5f
        /*0022*/ 	.short	0x0000


	//----- nvinfo : EIATTR_MAXREG_COUNT
	.align		4
        /*0024*/ 	.byte	0x03, 0x1b
        /*0026*/ 	.short	0x00ff


	//----- nvinfo : EIATTR_KPARAM_INFO
	.align		4
        /*0028*/ 	.byte	0x04, 0x17
        /*002a*/ 	.short	(.L_565 - .L_564)
.L_564:
        /*002c*/ 	.word	0x00000000
        /*0030*/ 	.short	0x0000
        /*0032*/ 	.short	0x0000
        /*0034*/ 	.byte	0x00, 0xf0, 0x11, 0x00


	//----- nvinfo : EIATTR_KPARAM_INFO
	.align		4
.L_565:
        /*0038*/ 	.byte	0x04, 0x17
        /*003a*/ 	.short	(.L_567 - .L_566)
.L_566:
        /*003c*/ 	.word	0x00000000
        /*0040*/ 	.short	0x0001
        /*0042*/ 	.short	0x0008
        /*0044*/ 	.byte	0x00, 0xf0, 0x21, 0x00


	//----- nvinfo : EIATTR_KPARAM_INFO
	.align		4
.L_567:
        /*0048*/ 	.byte	0x04, 0x17
        /*004a*/ 	.short	(.L_569 - .L_568)
.L_568:
        /*004c*/ 	.word	0x00000000
        /*0050*/ 	.short	0x0002
        /*0052*/ 	.short	0x0010
        /*0054*/ 	.byte	0x00, 0xf0, 0x21, 0x00


	//----- nvinfo : EIATTR_KPARAM_INFO
	.align		4
.L_569:
        /*0058*/ 	.byte	0x04, 0x17
        /*005a*/ 	.short	(.L_571 - .L_570)
.L_570:
        /*005c*/ 	.word	0x00000000
        /*0060*/ 	.short	0x0003
        /*0062*/ 	.short	0x0018
        /*0064*/ 	.byte	0x00, 0xf0, 0x21, 0x00


	//----- nvinfo : EIATTR_CBANK_PARAM_SIZE
	.align		4
.L_571:
        /*0068*/ 	.byte	0x03, 0x19
        /*006a*/ 	.short	0x0020


	//----- nvinfo : EIATTR_PARAM_CBANK
	.align		4
        /*006c*/ 	.byte	0x04, 0x0a
        /*006e*/ 	.short	(.L_573 - .L_572)
	.align		4
.L_572:
        /*0070*/ 	.word	index@(.nv.constant0._28header_files_timple_solver_c_update_velocity_implicit_vectorised_2d_597_gpu)
        /*0074*/ 	.short	0x0160
        /*0076*/ 	.short	0x0020


	//----- nvinfo : EIATTR_CUDA_API_VERSION
	.align		4
.L_573:
        /*0078*/ 	.byte	0x04, 0x37
        /*007a*/ 	.short	(.L_575 - .L_574)
.L_574:
        /*007c*/ 	.word	0x00000082


	//----- nvinfo : EIATTR_SW_WAR
	.align		4
.L_575:
        /*0080*/ 	.byte	0x04, 0x36
        /*0082*/ 	.short	(.L_577 - .L_576)
.L_576:
        /*0084*/ 	.word	0x00000001
.L_577:


//--------------------- .nv.info._28header_files_timple_solver_c_update_velocity_implicit_vectorised_585_gpu --------------------------
	.section	.nv.info._28header_files_timple_solver_c_update_velocity_implicit_vectorised_585_gpu,"",@"SHT_CUDA_INFO"
	.sectionflags	@""
	.align	4


	//----- nvinfo : EIATTR_MAX_THREADS
	.align		4
        /*0000*/ 	.byte	0x04, 0x05
        /*0002*/ 	.short	(.L_579 - .L_578)
.L_578:
        /*0004*/ 	.word	0x00000080
        /*0008*/ 	.word	0x00000001
        /*000c*/ 	.word	0x00000001


	//----- nvinfo : EIATTR_EXIT_INSTR_OFFSETS
	.align		4
.L_579:
        /*0010*/ 	.byte	0x04, 0x1c
        /*0012*/ 	.short	(.L_581 - .L_580)


	//   ....[0]....
.L_580:
        /*0014*/ 	.word	0x00000150


	//----- nvinfo : EIATTR_MERCURY_ISA_VERSION
	.align		4
.L_581:
        /*0018*/ 	.byte	0x03, 0x5f
        /*001a*/ 	.short	0x0000


	//----- nvinfo : EIATTR_MAXREG_COUNT
	.align		4
        /*001c*/ 	.byte	0x03, 0x1b
        /*001e*/ 	.short	0x00ff


	//----- nvinfo : EIATTR_KPARAM_INFO
	.align		4
        /*0020*/ 	.byte	0x04, 0x17
        /*0022*/ 	.short	(.L_583 - .L_582)
.L_582:
        /*0024*/ 	.word	0x00000000
        /*0028*/ 	.short	0x0000
        /*002a*/ 	.short	0x0000
        /*002c*/ 	.byte	0x00, 0xf0, 0x11, 0x00


	//----- nvinfo : EIATTR_KPARAM_INFO
	.align		4
.L_583:
        /*0030*/ 	.byte	0x04, 0x17
        /*0032*/ 	.short	(.L_585 - .L_584)
.L_584:
        /*0034*/ 	.word	0x00000000
        /*0038*/ 	.short	0x0001
        /*003a*/ 	.short	0x0008
        /*003c*/ 	.byte	0x00, 0xf0, 0x21, 0x00


	//----- nvinfo : EIATTR_KPARAM_INFO
	.align		4
.L_585:
        /*0040*/ 	.byte	0x04, 0x17
        /*0042*/ 	.short	(.L_587 - .L_586)
.L_586:
        /*0044*/ 	.word	0x00000000
        /*0048*/ 	.short	0x0002
        /*004a*/ 	.short	0x0010
        /*004c*/ 	.byte	0x00, 0xf0, 0x21, 0x00


	//----- nvinfo : EIATTR_CBANK_PARAM_SIZE
	.align		4
.L_587:
        /*0050*/ 	.byte	0x03, 0x19
        /*0052*/ 	.short	0x0018


	//----- nvinfo : EIATTR_PARAM_CBANK
	.align		4
        /*0054*/ 	.byte	0x04, 0x0a
        /*0056*/ 	.short	(.L_589 - .L_588)
	.align		4
.L_588:
        /*0058*/ 	.word	index@(.nv.constant0._28header_files_timple_solver_c_update_velocity_implicit_vectorised_585_gpu)
        /*005c*/ 	.short	0x0160
        /*005e*/ 	.short	0x0018


	//----- nvinfo : EIATTR_CUDA_API_VERSION
	.align		4
.L_589:
        /*0060*/ 	.byte	0x04, 0x37
        /*0062*/ 	.short	(.L_591 - .L_590)
.L_590:
        /*0064*/ 	.word	0x00000082


	//----- nvinfo : EIATTR_SW_WAR
	.align		4
.L_591:
        /*0068*/ 	.byte	0x04, 0x36
        /*006a*/ 	.short	(.L_593 - .L_592)
.L_592:
        /*006c*/ 	.word	0x00000001
.L_593:


//--------------------- .nv.info._28header_files_timple_solver_c_update_velocity_implicit_vectorised_573_gpu --------------------------
	.section	.nv.info._28header_files_timple_solver_c_update_velocity_implicit_vectorised_573_gpu,"",@"SHT_CUDA_INFO"
	.sectionflags	@""
	.align	4


	//----- nvinfo : EIATTR_CRS_STACK_SIZE
	.align		4
        /*0000*/ 	.byte	0x04, 0x1e
        /*0002*/ 	.short	(.L_595 - .L_594)
.L_594:
        /*0004*/ 	.word	0x00000000


	//----- nvinfo : EIATTR_MAX_THREADS
	.align		4
.L_595:
        /*0008*/ 	.byte	0x04, 0x05
        /*000a*/ 	.short	(.L_597 - .L_596)
.L_596:
        /*000c*/ 	.word	0x00000080
        /*0010*/ 	.word	0x00000001
        /*0014*/ 	.word	0x00000001


	//----- nvinfo : EIATTR_EXIT_INSTR_OFFSETS
	.align		4
.L_597:
        /*0018*/ 	.byte	0x04, 0x1c
        /*001a*/ 	.short	(.L_599 - .L_598)


	//   ....[0]....
.L_598:
        /*001c*/ 	.word	0x00000960


	//----- nvinfo : EIATTR_MERCURY_ISA_VERSION
	.align		4
.L_599:
        /*0020*/ 	.byte	0x03, 0x5f
        /*0022*/ 	.short	0x0000


	//----- nvinfo : EIATTR_MAXREG_COUNT
	.align		4
        /*0024*/ 	.byte	0x03, 0x1b
        /*0026*/ 	.short	0x00ff


	//----- nvinfo : EIATTR_KPARAM_INFO
	.align		4
        /*0028*/ 	.byte	0x04, 0x17
        /*002a*/ 	.short	(.L_601 - .L_600)
.L_600:
        /*002c*/ 	.word	0x00000000
        /*0030*/ 	.short	0x0000
        /*0032*/ 	.short	0x0000
        /*0034*/ 	.byte	0x00, 0xf0, 0x11, 0x00


	//----- nvinfo : EIATTR_KPARAM_INFO
	.align		4
.L_601:
        /*0038*/ 	.byte	0x04, 0x17
        /*003a*/ 	.short	(.L_603 - .L_602)
.L_602:
        /*003c*/ 	.word	0x00000000
        /*0040*/ 	.short	0x0001
        /*0042*/ 	.short	0x0008
        /*0044*/ 	.byte	0x00, 0xf0, 0x21, 0x00


	//----- nvinfo : EIATTR_KPARAM_INFO
	.align		4
.L_603:
        /*0048*/ 	.byte	0x04, 0x17
        /*004a*/ 	.short	(.L_605 - .L_604)
.L_604:
        /*004c*/ 	.word	0x00000000
        /*0050*/ 	.short	0x0002
        /*0052*/ 	.short	0x0010
        /*0054*/ 	.byte	0x00, 0xf0, 0x21, 0x00


	//----- nvinfo : EIATTR_KPARAM_INFO
	.align		4
.L_605:
        /*0058*/ 	.byte	0x04, 0x17
        /*005a*/ 	.short	(.L_607 - .L_606)
.L_606:
        /*005c*/ 	.word	0x00000000
        /*0060*/ 	.short	0x0003
        /*0062*/ 	.short	0x0018
        /*0064*/ 	.byte	0x00, 0xf0, 0x21, 0x00


	//----- nvinfo : EIATTR_CBANK_PARAM_SIZE
	.align		4
.L_607:
        /*0068*/ 	.byte	0x03, 0x19
        /*006a*/ 	.short	0x0020


	//----- nvinfo : EIATTR_PARAM_CBANK
	.align		4
        /*006c*/ 	.byte	0x04, 0x0a
        /*006e*/ 	.short	(.L_609 - .L_608)
	.align		4
.L_608:
        /*0070*/ 	.word	index@(.nv.constant0._28header_files_timple_solver_c_update_velocity_implicit_vectorised_573_gpu)
        /*0074*/ 	.short	0x0160
        /*0076*/ 	.short	0x0020


	//----- nvinfo : EIATTR_CUDA_API_VERSION
	.align		4
.L_609:
        /*0078*/ 	.byte	0x04, 0x37
        /*007a*/ 	.short	(.L_611 - .L_610)
.L_610:
        /*007c*/ 	.word	0x00000082


	//----- nvinfo : EIATTR_SW_WAR
	.align		4
.L_611:
        /*0080*/ 	.byte	0x04, 0x36
        /*0082*/ 	.short	(.L_613 - .L_612)
.L_612:
        /*0084*/ 	.word	0x00000001
.L_613:


//--------------------- .nv.info._28header_files_timple_solver_c_prolongate_corrections_vectorised_2d_559_gpu --------------------------
	.section	.nv.info._28header_files_timple_solver_c_prolongate_corrections_vectorised_2d_559_gpu,"",@"SHT_CUDA_INFO"
	.sectionflags	@""
	.align	4


	//----- nvinfo : EIATTR_MAX_THREADS
	.align		4
        /*0000*/ 	.byte	0x04, 0x05
        /*0002*/ 	.short	(.L_615 - .L_614)
.L_614:
        /*0004*/ 	.word	0x00000080
        /*0008*/ 	.word	0x00000001
        /*000c*/ 	.word	0x00000001


	//----- nvinfo : EIATTR_EXIT_INSTR_OFFSETS
	.align		4
.L_615:
        /*0010*/ 	.byte	0x04, 0x1c
        /*0012*/ 	.short	(.L_617 - .L_616)


	//   ....[0]....
.L_616:
        /*0014*/ 	.word	0x00000040


	//   ....[1]....
        /*0018*/ 	.word	0x00000170


	//----- nvinfo : EIATTR_MERCURY_ISA_VERSION
	.align		4
.L_617:
        /*001c*/ 	.byte	0x03, 0x5f
        /*001e*/ 	.short	0x0000


	//----- nvinfo : EIATTR_MAXREG_COUNT
	.align		4
        /*0020*/ 	.byte	0x03, 0x1b
        /*0022*/ 	.short	0x00ff


	//----- nvinfo : EIATTR_KPARAM_INFO
	.align		4
        /*0024*/ 	.byte	0x04, 0x17
        /*0026*/ 	.short	(.L_619 - .L_618)
.L_618:
        /*0028*/ 	.word	0x00000000
        /*002c*/ 	.short	0x0000
        /*002e*/ 	.short	0x0000
        /*0030*/ 	.byte	0x00, 0xf0, 0x21, 0x00


	//----- nvinfo : EIATTR_KPARAM_INFO
	.align		4
.L_619:
        /*0034*/ 	.byte	0x04, 0x17
        /*0036*/ 	.short	(.L_621 - .L_620)
.L_620:
        /*0038*/ 	.word	0x00000000
        /*003c*/ 	.short	0x0001
        /*003e*/ 	.short	0x0008
        /*0040*/ 	.byte	0x00, 0xf0, 0x21, 0x00


	//----- nvinfo : EIATTR_CBANK_PARAM_SIZE
	.align		4
.L_621:
        /*0044*/ 	.byte	0x03, 0x19
        /*0046*/ 	.short	0x0010


	//----- nvinfo : EIATTR_PARAM_CBANK
	.align		4
        /*0048*/ 	.byte	0x04, 0x0a
        /*004a*/ 	.short	(.L_623 - .L_622)
	.align		4
.L_622:
        /*004c*/ 	.word	index@(.nv.constant0._28header_files_timple_solver_c_prolongate_corrections_vectorised_2d_559_gpu)
        /*0050*/ 	.short	0x0160
        /*0052*/ 	.short	0x0010


	//----- nvinfo : EIATTR_CUDA_API_VERSION
	.align		4
.L_623:
        /*0054*/ 	.byte	0x04, 0x37
        /*0056*/ 	.short	(.L_625 - .L_624)
.L_624:
        /*0058*/ 	.word	0x00000082


	//----- nvinfo : EIATTR_SW_WAR
	.align		4
.L_625:
        /*005c*/ 	.byte	0x04, 0x36
        /*005e*/ 	.short	(.L_627 - .L_626)
.L_626:
        /*0060*/ 	.word	0x00000001
.L_627:


//--------------------- .nv.info._28header_files_timple_solver_c_prolongate_corrections_vectorised_2d_546_gpu --------------------------
	.section	.nv.info._28header_files_timple_solver_c_prolongate_corrections_vectorised_2d_546_gpu,"",@"SHT_CUDA_INFO"
	.sectionflags	@""
	.align	4


	//----- nvinfo : EIATTR_CRS_STACK_SIZE
	.align		4
        /*0000*/ 	.byte	0x04, 0x1e
        /*0002*/ 	.short	(.L_629 - .L_628)
.L_628:
        /*0004*/ 	.word	0x00000000


	//----- nvinfo : EIATTR_MAX_THREADS
	.align		4
.L_629:
        /*0008*/ 	.byte	0x04, 0x05
        /*000a*/ 	.short	(.L_631 - .L_630)
.L_630:
        /*000c*/ 	.word	0x00000080
        /*0010*/ 	.word	0x00000001
        /*0014*/ 	.word	0x00000001


	//----- nvinfo : EIATTR_EXIT_INSTR_OFFSETS
	.align		4
.L_631:
        /*0018*/ 	.byte	0x04, 0x1c
        /*001a*/ 	.short	(.L_633 - .L_632)


	//   ....[0]....
.L_632:
        /*001c*/ 	.word	0x00000040


	//   ....[1]....
        /*0020*/ 	.word	0x00001140


	//   ....[2]....
        /*0024*/ 	.word	0x000012e0


	//----- nvinfo : EIATTR_MERCURY_ISA_VERSION
	.align		4
.L_633:
        /*0028*/ 	.byte	0x03, 0x5f
        /*002a*/ 	.short	0x0000


	//----- nvinfo : EIATTR_MAXREG_COUNT
	.align		4
        /*002c*/ 	.byte	0x03, 0x1b
        /*002e*/ 	.short	0x00ff


	//----- nvinfo : EIATTR_KPARAM_INFO
	.align		4
        /*0030*/ 	.byte	0x04, 0x17
        /*0032*/ 	.short	(.L_635 - .L_634)
.L_634:
        /*0034*/ 	.word	0x00000000
        /*0038*/ 	.short	0x0000
        /*003a*/ 	.short	0x0000
        /*003c*/ 	.byte	0x00, 0xf0, 0x11, 0x00


	//----- nvinfo : EIATTR_KPARAM_INFO
	.align		4
.L_635:
        /*0040*/ 	.byte	0x04, 0x17
        /*0042*/ 	.short	(.L_637 - .L_636)
.L_636:
        /*0044*/ 	.word	0x00000000
        /*0048*/ 	.short	0x0001
        /*004a*/ 	.short	0x0008
        /*004c*/ 	.byte	0x00, 0xf0, 0x21, 0x00


	//----- nvinfo : EIATTR_KPARAM_INFO
	.align		4
.L_637:
        /*0050*/ 	.byte	0x04, 0x17
        /*0052*/ 	.short	(.L_639 - .L_638)
.L_638:
        /*0054*/ 	.word	0x00000000
        /*0058*/ 	.short	0x0002
        /*005a*/ 	.short	0x0010
        /*005c*/ 	.byte	0x00, 0xf0, 0x21, 0x00


	//----- nvinfo : EIATTR_KPARAM_INFO
	.align		4
.L_639:
        /*0060*/ 	.byte	0x04, 0x17
        /*0062*/ 	.short	(.L_641 - .L_640)
.L_640:
        /*0064*/ 	.word	0x00000000
        /*0068*/ 	.short	0x0003
        /*006a*/ 	.short	0x0018
        /*006c*/ 	.byte	0x00, 0xf0, 0x21, 0x00


	//----- nvinfo : EIATTR_KPARAM_INFO
	.align		4
.L_641:
        /*0070*/ 	.byte	0x04, 0x17
        /*0072*/ 	.short	(.L_643 - .L_642)
.L_642:
        /*0074*/ 	.word	0x00000000
        /*0078*/ 	.short	0x0004
        /*007a*/ 	.short	0x0020
        /*007c*/ 	.byte	0x00, 0xf0, 0x21, 0x00


	//----- nvinfo : EIATTR_KPARAM_INFO
	.align		4
.L_643:
        /*0080*/ 	.byte	0x04, 0x17
        /*0082*/ 	.short	(.L_645 - .L_644)
.L_644:
        /*0084*/ 	.word	0x00000000
        /*0088*/ 	.short	0x0005
        /*008a*/ 	.short	0x0028
        /*008c*/ 	.byte	0x00, 0xf0, 0x11, 0x00


	//----- nvinfo : EIATTR_CBANK_PARAM_SIZE
	.align		4
.L_645:
        /*0090*/ 	.byte	0x03, 0x19
        /*0092*/ 	.short	0x002c


	//----- nvinfo : EIATTR_PARAM_CBANK
	.align		4
        /*0094*/ 	.byte	0x04, 0x0a
        /*0096*/ 	.short	(.L_647 - .L_646)
	.align		4
.L_646:
        /*0098*/ 	.word	index@(.nv.constant0._28header_files_timple_solver_c_prolongate_corrections_vectorised_2d_546_gpu)
        /*009c*/ 	.short	0x0160
        /*009e*/ 	.short	0x002c


	//----- nvinfo : EIATTR_CUDA_API_VERSION
	.align		4
.L_647:
        /*00a0*/ 	.byte	0x04, 0x37
        /*00a2*/ 	.short	(.L_649 - .L_648)
.L_648:
        /*00a4*/ 	.word	0x00000082


	//----- nvinfo : EIATTR_SW_WAR
	.align		4
.L_649:
        /*00a8*/ 	.byte	0x04, 0x36
        /*00aa*/ 	.short	(.L_651 - .L_650)
.L_650:
        /*00ac*/ 	.word	0x00000001
.L_651:


//--------------------- .nv.info._28header_files_timple_solver_c_prolongate_corrections_vectorised_534_gpu --------------------------
	.section	.nv.info._28header_files_timple_solver_c_prolongate_corrections_vectorised_534_gpu,"",@"SHT_CUDA_INFO"
	.sectionflags	@""
	.align	4


	//----- nvinfo : EIATTR_MAX_THREADS
	.align		4
        /*0000*/ 	.byte	0x04, 0x05
        /*0002*/ 	.short	(.L_653 - .L_652)
.L_652:
        /*0004*/ 	.word	0x00000080
        /*0008*/ 	.word	0x00000001
        /*000c*/ 	.word	0x00000001


	//----- nvinfo : EIATTR_EXIT_INSTR_OFFSETS
	.align		4
.L_653:
        /*0010*/ 	.byte	0x04, 0x1c
        /*0012*/ 	.short	(.L_655 - .L_654)


	//   ....[0]....
.L_654:
        /*0014*/ 	.word	0x00000040


	//   ....[1]....
        /*0018*/ 	.word	0x00000170


	//----- nvinfo : EIATTR_MERCURY_ISA_VERSION
	.align		4
.L_655:
        /*001c*/ 	.byte	0x03, 0x5f
        /*001e*/ 	.short	0x0000


	//----- nvinfo : EIATTR_MAXREG_COUNT
	.align		4
        /*0020*/ 	.byte	0x03, 0x1b
        /*0022*/ 	.short	0x00ff


	//----- nvinfo : EIATTR_KPARAM_INFO
	.align		4
        /*0024*/ 	.byte	0x04, 0x17
        /*0026*/ 	.short	(.L_657 - .L_656)
.L_656:
        /*0028*/ 	.word	0x00000000
        /*002c*/ 	.short	0x0000
        /*002e*/ 	.short	0x0000
        /*0030*/ 	.byte	0x00, 0xf0, 0x21, 0x00


	//----- nvinfo : EIATTR_KPARAM_INFO
	.align		4
.L_657:
        /*0034*/ 	.byte	0x04, 0x17
        /*0036*/ 	.short	(.L_659 - .L_658)
.L_658:
        /*0038*/ 	.word	0x00000000
        /*003c*/ 	.short	0x0001
        /*003e*/ 	.short	0x0008
        /*0040*/ 	.byte	0x00, 0xf0, 0x21, 0x00


	//----- nvinfo : EIATTR_CBANK_PARAM_SIZE
	.align		4
.L_659:
        /*0044*/ 	.byte	0x03, 0x19
        /*0046*/ 	.short	0x0010


	//----- nvinfo : EIATTR_PARAM_CBANK
	.align		4
        /*0048*/ 	.byte	0x04, 0x0a
        /*004a*/ 	.short	(.L_661 - .L_660)
	.align		4
.L_660:
        /*004c*/ 	.word	index@(.nv.constant0._28header_files_timple_solver_c_prolongate_corrections_vectorised_534_gpu)
        /*0050*/ 	.short	0x0160
        /*0052*/ 	.short	0x0010


	//----- nvinfo : EIATTR_CUDA_API_VERSION
	.align		4
.L_661:
        /*0054*/ 	.byte	0x04, 0x37
        /*0056*/ 	.short	(.L_663 - .L_662)
.L_662:
        /*0058*/ 	.word	0x00000082


	//----- nvinfo : EIATTR_SW_WAR
	.align		4
.L_663:
        /*005c*/ 	.byte	0x04, 0x36
        /*005e*/ 	.short	(.L_665 - .L_664)
.L_664:
        /*0060*/ 	.word	0x00000001
.L_665:


//--------------------- .nv.info._28header_files_timple_solver_c_prolongate_corrections_vectorised_520_gpu --------------------------
	.section	.nv.info._28header_files_timple_solver_c_prolongate_corrections_vectorised_520_gpu,"",@"SHT_CUDA_INFO"
	.sectionflags	@""
	.align	4


	//----- nvinfo : EIATTR_CRS_STACK_SIZE
	.align		4
        /*0000*/ 	.byte	0x04, 0x1e
        /*0002*/ 	.short	(.L_667 - .L_666)
.L_666:
        /*0004*/ 	.word	0x00000000


	//----- nvinfo : EIATTR_MAX_THREADS
	.align		4
.L_667:
        /*0008*/ 	.byte	0x04, 0x05
        /*000a*/ 	.short	(.L_669 - .L_668)
.L_668:
        /*000c*/ 	.word	0x00000080
        /*0010*/ 	.word	0x00000001
        /*0014*/ 	.word	0x00000001


	//----- nvinfo : EIATTR_EXIT_INSTR_OFFSETS
	.align		4
.L_669:
        /*0018*/ 	.byte	0x04, 0x1c
        /*001a*/ 	.short	(.L_671 - .L_670)


	//   ....[0]....
.L_670:
        /*001c*/ 	.word	0x00000040


	//   ....[1]....
        /*0020*/ 	.word	0x00001140


	//   ....[2]....
        /*0024*/ 	.word	0x000012e0


	//----- nvinfo : EIATTR_MERCURY_ISA_VERSION
	.align		4
.L_671:
        /*0028*/ 	.byte	0x03, 0x5f
        /*002a*/ 	.short	0x0000


	//----- nvinfo : EIATTR_MAXREG_COUNT
	.align		4
        /*002c*/ 	.byte	0x03, 0x1b
        /*002e*/ 	.short	0x00ff


	//----- nvinfo : EIATTR_KPARAM_INFO
	.align		4
        /*0030*/ 	.byte	0x04, 0x17
        /*0032*/ 	.short	(.L_673 - .L_672)
.L_672:
        /*0034*/ 	.word	0x00000000
        /*0038*/ 	.short	0x0000
        /*003a*/ 	.short	0x0000
        /*003c*/ 	.byte	0x00, 0xf0, 0x11, 0x00


	//----- nvinfo : EIATTR_KPARAM_INFO
	.align		4
.L_673:
        /*0040*/ 	.byte	0x04, 0x17
        /*0042*/ 	.short	(.L_675 - .L_674)
.L_674:
        /*0044*/ 	.word	0x00000000
        /*0048*/ 	.short	0x0001
        /*004a*/ 	.short	0x0008
        /*004c*/ 	.byte	0x00, 0xf0, 0x21, 0x00


	//----- nvinfo : EIATTR_KPARAM_INFO
	.align		4
.L_675:
        /*0050*/ 	.byte	0x04, 0x17
        /*0052*/ 	.short	(.L_677 - .L_676)
.L_676:
        /*0054*/ 	.word	0x00000000
        /*0058*/ 	.short	0x0002
        /*005a*/ 	.short	0x0010
        /*005c*/ 	.byte	0x00, 0xf0, 0x21, 0x00


	//----- nvinfo : EIATTR_KPARAM_INFO
	.align		4
.L_677:
        /*0060*/ 	.byte	0x04, 0x17
        /*0062*/ 	.short	(.L_679 - .L_678)
.L_678:
        /*0064*/ 	.word	0x00000000
        /*0068*/ 	.short	0x0003
        /*006a*/ 	.short	0x0018
        /*006c*/ 	.byte	0x00, 0xf0, 0x21, 0x00


	//----- nvinfo : EIATTR_KPARAM_INFO
	.align		4
.L_679:
        /*0070*/ 	.byte	0x04, 0x17
        /*0072*/ 	.short	(.L_681 - .L_680)
.L_680:
        /*0074*/ 	.word	0x00000000
        /*0078*/ 	.short	0x0004
        /*007a*/ 	.short	0x0020
        /*007c*/ 	.byte	0x00, 0xf0, 0x21, 0x00


	//----- nvinfo : EIATTR_KPARAM_INFO
	.align		4
.L_681:
        /*0080*/ 	.byte	0x04, 0x17
        /*0082*/ 	.short	(.L_683 - .L_682)
.L_682:
        /*0084*/ 	.word	0x00000000
        /*0088*/ 	.short	0x0005
        /*008a*/ 	.short	0x0028
        /*008c*/ 	.byte	0x00, 0xf0, 0x11, 0x00


	//----- nvinfo : EIATTR_CBANK_PARAM_SIZE
	.align		4
.L_683:
        /*0090*/ 	.byte	0x03, 0x19
        /*0092*/ 	.short	0x002c


	//----- nvinfo : EIATTR_PARAM_CBANK
	.align		4
        /*0094*/ 	.byte	0x04, 0x0a
        /*0096*/ 	.short	(.L_685 - .L_684)
	.align		4
.L_684:
        /*0098*/ 	.word	index@(.nv.constant0._28header_files_timple_solver_c_prolongate_corrections_vectorised_520_gpu)
        /*009c*/ 	.short	0x0160
        /*009e*/ 	.short	0x002c


	//----- nvinfo : EIATTR_CUDA_API_VERSION
	.align		4
.L_685:
        /*00a0*/ 	.byte	0x04, 0x37
        /*00a2*/ 	.short	(.L_687 - .L_686)
.L_686:
        /*00a4*/ 	.word	0x00000082


	//----- nvinfo : EIATTR_SW_WAR
	.align		4
.L_687:
        /*00a8*/ 	.byte	0x04, 0x36
        /*00aa*/ 	.short	(.L_689 - .L_688)
.L_688:
        /*00ac*/ 	.word	0x00000001
.L_689:


//--------------------- .nv.info._28header_files_timple_solver_c_restrict_residuals_vectorised_2d_503_gpu --------------------------
	.section	.nv.info._28header_files_timple_solver_c_restrict_residuals_vectorised_2d_503_gpu,"",@"SHT_CUDA_INFO"
	.sectionflags	@""
	.align	4


	//----- nvinfo : EIATTR_CRS_STACK_SIZE
	.align		4
        /*0000*/ 	.byte	0x04, 0x1e
        /*0002*/ 	.short	(.L_691 - .L_690)
.L_690:
        /*0004*/ 	.word	0x00000000


	//----- nvinfo : EIATTR_MAX_THREADS
	.align		4
.L_691:
        /*0008*/ 	.byte	0x04, 0x05
        /*000a*/ 	.short	(.L_693 - .L_692)
.L_692:
        /*000c*/ 	.word	0x00000080
        /*0010*/ 	.word	0x00000001
        /*0014*/ 	.word	0x00000001


	//----- nvinfo : EIATTR_EXIT_INSTR_OFFSETS
	.align		4
.L_693:
        /*0018*/ 	.byte	0x04, 0x1c
        /*001a*/ 	.short	(.L_695 - .L_694)


	//   ....[0]....
.L_694:
        /*001c*/ 	.word	0x00000040


	//   ....[1]....
        /*0020*/ 	.word	0x00001120


	//----- nvinfo : EIATTR_MERCURY_ISA_VERSION
	.align		4
.L_695:
        /*0024*/ 	.byte	0x03, 0x5f
        /*0026*/ 	.short	0x0000


	//----- nvinfo : EIATTR_MAXREG_COUNT
	.align		4
        /*0028*/ 	.byte	0x03, 0x1b
        /*002a*/ 	.short	0x00ff


	//----- nvinfo : EIATTR_KPARAM_INFO
	.align		4
        /*002c*/ 	.byte	0x04, 0x17
        /*002e*/ 	.short	(.L_697 - .L_696)
.L_696:
        /*0030*/ 	.word	0x00000000
        /*0034*/ 	.short	0x0000
        /*0036*/ 	.short	0x0000
        /*0038*/ 	.byte	0x00, 0xf0, 0x21, 0x00


	//----- nvinfo : EIATTR_KPARAM_INFO
	.align		4
.L_697:
        /*003c*/ 	.byte	0x04, 0x17
        /*003e*/ 	.short	(.L_699 - .L_698)
.L_698:
        /*0040*/ 	.word	0x00000000
        /*0044*/ 	.short	0x0001
        /*0046*/ 	.short	0x0008
        /*0048*/ 	.byte	0x00, 0xf0, 0x21, 0x00


	//----- nvinfo : EIATTR_KPARAM_INFO
	.align		4
.L_699:
        /*004c*/ 	.byte	0x04, 0x17
        /*004e*/ 	.short	(.L_701 - .L_700)
.L_700:
        /*0050*/ 	.word	0x00000000
        /*0054*/ 	.short	0x0002
        /*0056*/ 	.short	0x0010
        /*0058*/ 	.byte	0x00, 0xf0, 0x21, 0x00


	//----- nvinfo : EIATTR_KPARAM_INFO
	.align		4
.L_701:
        /*005c*/ 	.byte	0x04, 0x17
        /*005e*/ 	.short	(.L_703 - .L_702)
.L_702:
        /*0060*/ 	.word	0x00000000
        /*0064*/ 	.short	0x0003
        /*0066*/ 	.short	0x0018
        /*0068*/ 	.byte	0x00, 0xf0, 0x21, 0x00


	//----- nvinfo : EIATTR_KPARAM_INFO
	.align		4
.L_703:
        /*006c*/ 	.byte	0x04, 0x17
        /*006e*/ 	.short	(.L_705 - .L_704)
.L_704:
        /*0070*/ 	.word	0x00000000
        /*0074*/ 	.short	0x0004
        /*0076*/ 	.short	0x0020
        /*0078*/ 	.byte	0x00, 0xf0, 0x11, 0x00


	//----- nvinfo : EIATTR_CBANK_PARAM_SIZE
	.align		4
.L_705:
        /*007c*/ 	.byte	0x03, 0x19
        /*007e*/ 	.short	0x0024


	//----- nvinfo : EIATTR_PARAM_CBANK
	.align		4
        /*0080*/ 	.byte	0x04, 0x0a
        /*0082*/ 	.short	(.L_707 - .L_706)
	.align		4
.L_706:
        /*0084*/ 	.word	index@(.nv.constant0._28header_files_timple_solver_c_restrict_residuals_vectorised_2d_503_gpu)
        /*0088*/ 	.short	0x0160
        /*008a*/ 	.short	0x0024


	//----- nvinfo : EIATTR_CUDA_API_VERSION
	.align		4
.L_707:
        /*008c*/ 	.byte	0x04, 0x37
        /*008e*/ 	.short	(.L_709 - .L_708)
.L_708:
        /*0090*/ 	.word	0x00000082


	//----- nvinfo : EIATTR_SW_WAR
	.align		4
.L_709:
        /*0094*/ 	.byte	0x04, 0x36
        /*0096*/ 	.short	(.L_711 - .L_710)
.L_710:
        /*0098*/ 	.word	0x00000001
.L_711:


//--------------------- .nv.info._28header_files_timple_solver_c_restrict_residuals_vectorised_484_gpu --------------------------
	.section	.nv.info._28header_files_timple_solver_c_restrict_residuals_vectorised_484_gpu,"",@"SHT_CUDA_INFO"
	.sectionflags	@""
	.align	4


	//----- nvinfo : EIATTR_CRS_STACK_SIZE
	.align		4
        /*0000*/ 	.byte	0x04, 0x1e
        /*0002*/ 	.short	(.L_713 - .L_712)
.L_712:
        /*0004*/ 	.word	0x00000000


	//----- nvinfo : EIATTR_MAX_THREADS
	.align		4
.L_713:
        /*0008*/ 	.byte	0x04, 0x05
        /*000a*/ 	.short	(.L_715 - .L_714)
.L_714:
        /*000c*/ 	.word	0x00000080
        /*0010*/ 	.word	0x00000001
        /*0014*/ 	.word	0x00000001


	//----- nvinfo : EIATTR_EXIT_INSTR_OFFSETS
	.align		4
.L_715:
        /*0018*/ 	.byte	0x04, 0x1c
        /*001a*/ 	.short	(.L_717 - .L_716)


	//   ....[0]....
.L_716:
        /*001c*/ 	.word	0x00000040


	//   ....[1]....
        /*0020*/ 	.word	0x00001120


	//----- nvinfo : EIATTR_MERCURY_ISA_VERSION
	.align		4
.L_717:
        /*0024*/ 	.byte	0x03, 0x5f
        /*0026*/ 	.short	0x0000


	//----- nvinfo : EIATTR_MAXREG_COUNT
	.align		4
        /*0028*/ 	.byte	0x03, 0x1b
        /*002a*/ 	.short	0x00ff


	//----- nvinfo : EIATTR_KPARAM_INFO
	.align		4
        /*002c*/ 	.byte	0x04, 0x17
        /*002e*/ 	.short	(.L_719 - .L_718)
.L_718:
        /*0030*/ 	.word	0x00000000
        /*0034*/ 	.short	0x0000
        /*0036*/ 	.short	0x0000
        /*0038*/ 	.byte	0x00, 0xf0, 0x21, 0x00


	//----- nvinfo : EIATTR_KPARAM_INFO
	.align		4
.L_719:
        /*003c*/ 	.byte	0x04, 0x17
        /*003e*/ 	.short	(.L_721 - .L_720)
.L_720:
        /*0040*/ 	.word	0x00000000
        /*0044*/ 	.short	0x0001
        /*0046*/ 	.short	0x0008
        /*0048*/ 	.byte	0x00, 0xf0, 0x21, 0x00


	//----- nvinfo : EIATTR_KPARAM_INFO
	.align		4
.L_721:
        /*004c*/ 	.byte	0x04, 0x17
        /*004e*/ 	.short	(.L_723 - .L_722)
.L_722:
        /*0050*/ 	.word	0x00000000
        /*0054*/ 	.short	0x0002
        /*0056*/ 	.short	0x0010
        /*0058*/ 	.byte	0x00, 0xf0, 0x21, 0x00


	//----- nvinfo : EIATTR_KPARAM_INFO
	.align		4
.L_723:
        /*005c*/ 	.byte	0x04, 0x17
        /*005e*/ 	.short	(.L_725 - .L_724)
.L_724:
        /*0060*/ 	.word	0x00000000
        /*0064*/ 	.short	0x0003
        /*0066*/ 	.short	0x0018
        /*0068*/ 	.byte	0x00, 0xf0, 0x21, 0x00


	//----- nvinfo : EIATTR_KPARAM_INFO
	.align		4
.L_725:
        /*006c*/ 	.byte	0x04, 0x17
        /*006e*/ 	.short	(.L_727 - .L_726)
.L_726:
        /*0070*/ 	.word	0x00000000
        /*0074*/ 	.short	0x0004
        /*0076*/ 	.short	0x0020
        /*0078*/ 	.byte	0x00, 0xf0, 0x11, 0x00


	//----- nvinfo : EIATTR_CBANK_PARAM_SIZE
	.align		4
.L_727:
        /*007c*/ 	.byte	0x03, 0x19
        /*007e*/ 	.short	0x0024


	//----- nvinfo : EIATTR_PARAM_CBANK
	.align		4
        /*0080*/ 	.byte	0x04, 0x0a
        /*0082*/ 	.short	(.L_729 - .L_728)
	.align		4
.L_728:
        /*0084*/ 	.word	index@(.nv.constant0._28header_files_timple_solver_c_restrict_residuals_vectorised_484_gpu)
        /*0088*/ 	.short	0x0160
        /*008a*/ 	.short	0x0024


	//----- nvinfo : EIATTR_CUDA_API_VERSION
	.align		4
.L_729:
        /*008c*/ 	.byte	0x04, 0x37
        /*008e*/ 	.short	(.L_731 - .L_730)
.L_730:
        /*0090*/ 	.word	0x00000082


	//----- nvinfo : EIATTR_SW_WAR
	.align		4
.L_731:
        /*0094*/ 	.byte	0x04, 0x36
        /*0096*/ 	.short	(.L_733 - .L_732)
.L_732:
        /*0098*/ 	.word	0x00000001
.L_733:


//--------------------- .nv.info._28header_files_timple_solver_c_calculate_residuals_vectorised_2d_464_gpu --------------------------
	.section	.nv.info._28header_files_timple_solver_c_calculate_residuals_vectorised_2d_464_gpu,"",@"SHT_CUDA_INFO"
	.sectionflags	@""
	.align	4


	//----- nvinfo : EIATTR_CRS_STACK_SIZE
	.align		4
        /*0000*/ 	.byte	0x04, 0x1e
        /*0002*/ 	.short	(.L_735 - .L_734)
.L_734:
        /*0004*/ 	.word	0x00000000


	//----- nvinfo : EIATTR_MAX_THREADS
	.align		4
.L_735:
        /*0008*/ 	.byte	0x04, 0x05
        /*000a*/ 	.short	(.L_737 - .L_736)
.L_736:
        /*000c*/ 	.word	0x00000080
        /*0010*/ 	.word	0x00000001
        /*0014*/ 	.word	0x00000001


	//----- nvinfo : EIATTR_EXIT_INSTR_OFFSETS
	.align		4
.L_737:
        /*0018*/ 	.byte	0x04, 0x1c
        /*001a*/ 	.short	(.L_739 - .L_738)


	//   ....[0]....
.L_738:
        /*001c*/ 	.word	0x00000040


	//   ....[1]....
        /*0020*/ 	.word	0x000010c0


	//   ....[2]....
        /*0024*/ 	.word	0x000012b0


	//----- nvinfo : EIATTR_MERCURY_ISA_VERSION
	.align		4
.L_739:
        /*0028*/ 	.byte	0x03, 0x5f
        /*002a*/ 	.short	0x0000


	//----- nvinfo : EIATTR_MAXREG_COUNT
	.align		4
        /*002c*/ 	.byte	0x03, 0x1b
        /*002e*/ 	.short	0x00ff


	//----- nvinfo : EIATTR_KPARAM_INFO
	.align		4
        /*0030*/ 	.byte	0x04, 0x17
        /*0032*/ 	.short	(.L_741 - .L_740)
.L_740:
        /*0034*/ 	.word	0x00000000
        /*0038*/ 	.short	0x0000
        /*003a*/ 	.short	0x0000
        /*003c*/ 	.byte	0x00, 0xf0, 0x11, 0x00


	//----- nvinfo : EIATTR_KPARAM_INFO
	.align		4
.L_741:
        /*0040*/ 	.byte	0x04, 0x17
        /*0042*/ 	.short	(.L_743 - .L_742)
.L_742:
        /*0044*/ 	.word	0x00000000
        /*0048*/ 	.short	0x0001
        /*004a*/ 	.short	0x0008
        /*004c*/ 	.byte	0x00, 0xf0, 0x21, 0x00


	//----- nvinfo : EIATTR_KPARAM_INFO
	.align		4
.L_743:
        /*0050*/ 	.byte	0x04, 0x17
        /*0052*/ 	.short	(.L_745 - .L_744)
.L_744:
        /*0054*/ 	.word	0x00000000
        /*0058*/ 	.short	0x0002
        /*005a*/ 	.short	0x0010
        /*005c*/ 	.byte	0x00, 0xf0, 0x21, 0x00


	//----- nvinfo : EIATTR_KPARAM_INFO
	.align		4
.L_745:
        /*0060*/ 	.byte	0x04, 0x17
        /*0062*/ 	.short	(.L_747 - .L_746)
.L_746:
        /*0064*/ 	.word	0x00000000
        /*0068*/ 	.short	0x0003
        /*006a*/ 	.short	0x0018
        /*006c*/ 	.byte	0x00, 0xf0, 0x11, 0x00


	//----- nvinfo : EIATTR_CBANK_PARAM_SIZE
	.align		4
.L_747:
        /*0070*/ 	.byte	0x03, 0x19
        /*0072*/ 	.short	0x001c


	//----- nvinfo : EIATTR_PARAM_CBANK
	.align		4
        /*0074*/ 	.byte	0x04, 0x0a
        /*0076*/ 	.short	(.L_749 - .L_748)
	.align		4
.L_748:
        /*0078*/ 	.word	index@(.nv.constant0._28header_files_timple_solver_c_calculate_residuals_vectorised_2d_464_gpu)
        /*007c*/ 	.short	0x0160
        /*007e*/ 	.short	0x001c


	//----- nvinfo : EIATTR_CUDA_API_VERSION
	.align		4
.L_749:
        /*0080*/ 	.byte	0x04, 0x37
        /*0082*/ 	.short	(.L_751 - .L_750)
.L_750:
        /*0084*/ 	.word	0x00000082


	//----- nvinfo : EIATTR_SW_WAR
	.align		4
.L_751:
        /*0088*/ 	.byte	0x04, 0x36
        /*008a*/ 	.short	(.L_753 - .L_752)
.L_752:
        /*008c*/ 	.word	0x00000001
.L_753:


//--------------------- .nv.info._28header_files_timple_solver_c_calculate_residuals_vectorised_446_gpu --------------------------
	.section	.nv.info._28header_files_timple_solver_c_calculate_residuals_vectorised_446_gpu,"",@"SHT_CUDA_INFO"
	.sectionflags	@""
	.align	4


	//----- nvinfo : EIATTR_CRS_STACK_SIZE
	.align		4
        /*0000*/ 	.byte	0x04, 0x1e
        /*0002*/ 	.short	(.L_755 - .L_754)
.L_754:
        /*0004*/ 	.word	0x00000000


	//----- nvinfo : EIATTR_MAX_THREADS
	.align		4
.L_755:
        /*0008*/ 	.byte	0x04, 0x05
        /*000a*/ 	.short	(.L_757 - .L_756)
.L_756:
        /*000c*/ 	.word	0x00000080
        /*0010*/ 	.word	0x00000001
        /*0014*/ 	.word	0x00000001


	//----- nvinfo : EIATTR_EXIT_INSTR_OFFSETS
	.align		4
.L_757:
        /*0018*/ 	.byte	0x04, 0x1c
        /*001a*/ 	.short	(.L_759 - .L_758)


	//   ....[0]....
.L_758:
        /*001c*/ 	.word	0x00000040


	//   ....[1]....
        /*0020*/ 	.word	0x00001070


	//   ....[2]....
        /*0024*/ 	.word	0x00001260


	//----- nvinfo : EIATTR_MERCURY_ISA_VERSION
	.align		4
.L_759:
        /*0028*/ 	.byte	0x03, 0x5f
        /*002a*/ 	.short	0x0000


	//----- nvinfo : EIATTR_MAXREG_COUNT
	.align		4
        /*002c*/ 	.byte	0x03, 0x1b
        /*002e*/ 	.short	0x00ff


	//----- nvinfo : EIATTR_KPARAM_INFO
	.align		4
        /*0030*/ 	.byte	0x04, 0x17
        /*0032*/ 	.short	(.L_761 - .L_760)
.L_760:
        /*0034*/ 	.word	0x00000000
        /*0038*/ 	.short	0x0000
        /*003a*/ 	.short	0x0000
        /*003c*/ 	.byte	0x00, 0xf0, 0x11, 0x00


	//----- nvinfo : EIATTR_KPARAM_INFO
	.align		4
.L_761:
        /*0040*/ 	.byte	0x04, 0x17
        /*0042*/ 	.short	(.L_763 - .L_762)
.L_762:
        /*0044*/ 	.word	0x00000000
        /*0048*/ 	.short	0x0001
        /*004a*/ 	.short	0x0008
        /*004c*/ 	.byte	0x00, 0xf0, 0x21, 0x00


	//----- nvinfo : EIATTR_KPARAM_INFO
	.align		4
.L_763:
        /*0050*/ 	.byte	0x04, 0x17
        /*0052*/ 	.short	(.L_765 - .L_764)
.L_764:
        /*0054*/ 	.word	0x00000000
        /*0058*/ 	.short	0x0002
        /*005a*/ 	.short	0x0010
        /*005c*/ 	.byte	0x00, 0xf0, 0x21, 0x00


	//----- nvinfo : EIATTR_KPARAM_INFO
	.align		4
.L_765:
        /*0060*/ 	.byte	0x04, 0x17
        /*0062*/ 	.short	(.L_767 - .L_766)
.L_766:
        /*0064*/ 	.word	0x00000000
        /*0068*/ 	.short	0x0003
        /*006a*/ 	.short	0x0018
        /*006c*/ 	.byte	0x00, 0xf0, 0x11, 0x00


	//----- nvinfo : EIATTR_CBANK_PARAM_SIZE
	.align		4
.L_767:
        /*0070*/ 	.byte	0x03, 0x19
        /*0072*/ 	.short	0x001c


	//----- nvinfo : EIATTR_PARAM_CBANK
	.align		4
        /*0074*/ 	.byte	0x04, 0x0a
        /*0076*/ 	.short	(.L_769 - .L_768)
	.align		4
.L_768:
        /*0078*/ 	.word	index@(.nv.constant0._28header_files_timple_solver_c_calculate_residuals_vectorised_446_gpu)
        /*007c*/ 	.short	0x0160
        /*007e*/ 	.short	0x001c


	//----- nvinfo : EIATTR_CUDA_API_VERSION
	.align		4
.L_769:
        /*0080*/ 	.byte	0x04, 0x37
        /*0082*/ 	.short	(.L_771 - .L_770)
.L_770:
        /*0084*/ 	.word	0x00000082


	//----- nvinfo : EIATTR_SW_WAR
	.align		4
.L_771:
        /*0088*/ 	.byte	0x04, 0x36
        /*008a*/ 	.short	(.L_773 - .L_772)
.L_772:
        /*008c*/ 	.word	0x00000001
.L_773:


//--------------------- .nv.info._28header_files_timple_solver_c_relaxation_vectorised_2d_425_gpu --------------------------
	.section	.nv.info._28header_files_timple_solver_c_relaxation_vectorised_2d_425_gpu,"",@"SHT_CUDA_INFO"
	.sectionflags	@""
	.align	4


	//----- nvinfo : EIATTR_CRS_STACK_SIZE
	.align		4
        /*0000*/ 	.byte	0x04, 0x1e
        /*0002*/ 	.short	(.L_775 - .L_774)
.L_774:
        /*0004*/ 	.word	0x00000000


	//----- nvinfo : EIATTR_MAX_THREADS
	.align		4
.L_775:
        /*0008*/ 	.byte	0x04, 0x05
        /*000a*/ 	.short	(.L_777 - .L_776)
.L_776:
        /*000c*/ 	.word	0x00000080
        /*0010*/ 	.word	0x00000001
        /*0014*/ 	.word	0x00000001


	//----- nvinfo : EIATTR_EXIT_INSTR_OFFSETS
	.align		4
.L_777:
        /*0018*/ 	.byte	0x04, 0x1c
        /*001a*/ 	.short	(.L_779 - .L_778)


	//   ....[0]....
.L_778:
        /*001c*/ 	.word	0x00000040


	//   ....[1]....
        /*0020*/ 	.word	0x00001070


	//----- nvinfo : EIATTR_MERCURY_ISA_VERSION
	.align		4
.L_779:
        /*0024*/ 	.byte	0x03, 0x5f
        /*0026*/ 	.short	0x0000


	//----- nvinfo : EIATTR_MAXREG_COUNT
	.align		4
        /*0028*/ 	.byte	0x03, 0x1b
        /*002a*/ 	.short	0x00ff


	//----- nvinfo : EIATTR_KPARAM_INFO
	.align		4
        /*002c*/ 	.byte	0x04, 0x17
        /*002e*/ 	.short	(.L_781 - .L_780)
.L_780:
        /*0030*/ 	.word	0x00000000
        /*0034*/ 	.short	0x0000
        /*0036*/ 	.short	0x0000
        /*0038*/ 	.byte	0x00, 0xf0, 0x21, 0x00


	//----- nvinfo : EIATTR_KPARAM_INFO
	.align		4
.L_781:
        /*003c*/ 	.byte	0x04, 0x17
        /*003e*/ 	.short	(.L_783 - .L_782)
.L_782:
        /*0040*/ 	.word	0x00000000
        /*0044*/ 	.short	0x0001
        /*0046*/ 	.short	0x0008
        /*0048*/ 	.byte	0x00, 0xf0, 0x21, 0x00


	//----- nvinfo : EIATTR_KPARAM_INFO
	.align		4
.L_783:
        /*004c*/ 	.byte	0x04, 0x17
        /*004e*/ 	.short	(.L_785 - .L_784)
.L_784:
        /*0050*/ 	.word	0x00000000
        /*0054*/ 	.short	0x0002
        /*0056*/ 	.short	0x0010
        /*0058*/ 	.byte	0x00, 0xf0, 0x11, 0x00


	//----- nvinfo : EIATTR_CBANK_PARAM_SIZE
	.align		4
.L_785:
        /*005c*/ 	.byte	0x03, 0x19
        /*005e*/ 	.short	0x0014


	//----- nvinfo : EIATTR_PARAM_CBANK
	.align		4
        /*0060*/ 	.byte	0x04, 0x0a
        /*0062*/ 	.short	(.L_787 - .L_786)
	.align		4
.L_786:
        /*0064*/ 	.word	index@(.nv.constant0._28header_files_timple_solver_c_relaxation_vectorised_2d_425_gpu)
        /*0068*/ 	.short	0x0160
        /*006a*/ 	.short	0x0014


	//----- nvinfo : EIATTR_CUDA_API_VERSION
	.align		4
.L_787:
        /*006c*/ 	.byte	0x04, 0x37
        /*006e*/ 	.short	(.L_789 - .L_788)
.L_788:
        /*0070*/ 	.word	0x00000082


	//----- nvinfo : EIATTR_SW_WAR
	.align		4
.L_789:
        /*0074*/ 	.byte	0x04, 0x36
        /*0076*/ 	.short	(.L_791 - .L_790)
.L_790:
        /*0078*/ 	.word	0x00000001
.L_791:


//--------------------- .nv.info._28header_files_timple_solver_c_relaxation_vectorised_2d_421_gpu --------------------------
	.section	.nv.info._28header_files_timple_solver_c_relaxation_vectorised_2d_421_gpu,"",@"SHT_CUDA_INFO"
	.sectionflags	@""
	.align	4


	//----- nvinfo : EIATTR_MAX_THREADS
	.align		4
        /*0000*/ 	.byte	0x04, 0x05
        /*0002*/ 	.short	(.L_793 - .L_792)
.L_792:
        /*0004*/ 	.word	0x00000080
        /*0008*/ 	.word	0x00000001
        /*000c*/ 	.word	0x00000001


	//----- nvinfo : EIATTR_EXIT_INSTR_OFFSETS
	.align		4
.L_793:
        /*0010*/ 	.byte	0x04, 0x1c
        /*0012*/ 	.short	(.L_795 - .L_794)


	//   ....[0]....
.L_794:
        /*0014*/ 	.word	0x00000040


	//   ....[1]....
        /*0018*/ 	.word	0x00000190


	//----- nvinfo : EIATTR_MERCURY_ISA_VERSION
	.align		4
.L_795:
        /*001c*/ 	.byte	0x03, 0x5f
        /*001e*/ 	.short	0x0000


	//----- nvinfo : EIATTR_MAXREG_COUNT
	.align		4
        /*0020*/ 	.byte	0x03, 0x1b
        /*0022*/ 	.short	0x00ff


	//----- nvinfo : EIATTR_KPARAM_INFO
	.align		4
        /*0024*/ 	.byte	0x04, 0x17
        /*0026*/ 	.short	(.L_797 - .L_796)
.L_796:
        /*0028*/ 	.word	0x00000000
        /*002c*/ 	.short	0x0000
        /*002e*/ 	.short	0x0000
        /*0030*/ 	.byte	0x00, 0xf0, 0x21, 0x00


	//----- nvinfo : EIATTR_KPARAM_INFO
	.align		4
.L_797:
        /*0034*/ 	.byte	0x04, 0x17
        /*0036*/ 	.short	(.L_799 - .L_798)
.L_798:
        /*0038*/ 	.word	0x00000000
        /*003c*/ 	.short	0x0001
        /*003e*/ 	.short	0x0008
        /*0040*/ 	.byte	0x00, 0xf0, 0x21, 0x00


	//----- nvinfo : EIATTR_KPARAM_INFO
	.align		4
.L_799:
        /*0044*/ 	.byte	0x04, 0x17
        /*0046*/ 	.short	(.L_801 - .L_800)
.L_800:
        /*0048*/ 	.word	0x00000000
        /*004c*/ 	.short	0x0002
        /*004e*/ 	.short	0x0010
        /*0050*/ 	.byte	0x00, 0xf0, 0x21, 0x00


	//----- nvinfo : EIATTR_CBANK_PARAM_SIZE
	.align		4
.L_801:
        /*0054*/ 	.byte	0x03, 0x19
        /*0056*/ 	.short	0x0018


	//----- nvinfo : EIATTR_PARAM_CBANK
	.align		4
        /*0058*/ 	.byte	0x04, 0x0a
        /*005a*/ 	.short	(.L_803 - .L_802)
	.align		4
.L_802:
        /*005c*/ 	.word	index@(.nv.constant0._28header_files_timple_solver_c_relaxation_vectorised_2d_421_gpu)
        /*0060*/ 	.short	0x0160
        /*0062*/ 	.short	0x0018


	//----- nvinfo : EIATTR_CUDA_API_VERSION
	.align		4
.L_803:
        /*0064*/ 	.byte	0x04, 0x37
        /*0066*/ 	.short	(.L_805 - .L_804)
.L_804:
        /*0068*/ 	.word	0x00000082


	//----- nvinfo : EIATTR_SW_WAR
	.align		4
.L_805:
        /*006c*/ 	.byte	0x04, 0x36
        /*006e*/ 	.short	(.L_807 - .L_806)
.L_806:
        /*0070*/ 	.word	0x00000001
.L_807:


//--------------------- .nv.info._28header_files_timple_solver_c_relaxation_vectorised_2d_410_gpu --------------------------
	.section	.nv.info._28header_files_timple_solver_c_relaxation_vectorised_2d_410_gpu,"",@"SHT_CUDA_INFO"
	.sectionflags	@""
	.align	4


	//----- nvinfo : EIATTR_CRS_STACK_SIZE
	.align		4
        /*0000*/ 	.byte	0x04, 0x1e
        /*0002*/ 	.short	(.L_809 - .L_808)
.L_808:
        /*0004*/ 	.word	0x00000000


	//----- nvinfo : EIATTR_MAX_THREADS
	.align		4
.L_809:
        /*0008*/ 	.byte	0x04, 0x05
        /*000a*/ 	.short	(.L_811 - .L_810)
.L_810:
        /*000c*/ 	.word	0x00000080
        /*0010*/ 	.word	0x00000001
        /*0014*/ 	.word	0x00000001


	//----- nvinfo : EIATTR_EXIT_INSTR_OFFSETS
	.align		4
.L_811:
        /*0018*/ 	.byte	0x04, 0x1c
        /*001a*/ 	.short	(.L_813 - .L_812)


	//   ....[0]....
.L_812:
        /*001c*/ 	.word	0x00000040


	//   ....[1]....
        /*0020*/ 	.word	0x00001290


	//   ....[2]....
        /*0024*/ 	.word	0x00001650


	//----- nvinfo : EIATTR_MERCURY_ISA_VERSION
	.align		4
.L_813:
        /*0028*/ 	.byte	0x03, 0x5f
        /*002a*/ 	.short	0x0000


	//----- nvinfo : EIATTR_MAXREG_COUNT
	.align		4
        /*002c*/ 	.byte	0x03, 0x1b
        /*002e*/ 	.short	0x00ff


	//----- nvinfo : EIATTR_KPARAM_INFO
	.align		4
        /*0030*/ 	.byte	0x04, 0x17
        /*0032*/ 	.short	(.L_815 - .L_814)
.L_814:
        /*0034*/ 	.word	0x00000000
        /*0038*/ 	.short	0x0000
        /*003a*/ 	.short	0x0000
        /*003c*/ 	.byte	0x00, 0xf0, 0x11, 0x00


	//----- nvinfo : EIATTR_KPARAM_INFO
	.align		4
.L_815:
        /*0040*/ 	.byte	0x04, 0x17
        /*0042*/ 	.short	(.L_817 - .L_816)
.L_816:
        /*0044*/ 	.word	0x00000000
        /*0048*/ 	.short	0x0001
        /*004a*/ 	.short	0x0008
        /*004c*/ 	.byte	0x00, 0xf0, 0x21, 0x00


	//----- nvinfo : EIATTR_KPARAM_INFO
	.align		4
.L_817:
        /*0050*/ 	.byte	0x04, 0x17
        /*0052*/ 	.short	(.L_819 - .L_818)
.L_818:
        /*0054*/ 	.word	0x00000000
        /*0058*/ 	.short	0x0002
        /*005a*/ 	.short	0x0010
        /*005c*/ 	.byte	0x00, 0xf0, 0x21, 0x00


	//----- nvinfo : EIATTR_KPARAM_INFO
	.align		4
.L_819:
        /*0060*/ 	.byte	0x04, 0x17
        /*0062*/ 	.short	(.L_821 - .L_820)
.L_820:
        /*0064*/ 	.word	0x00000000
        /*0068*/ 	.short	0x0003
        /*006a*/ 	.short	0x0018
        /*006c*/ 	.byte	0x00, 0xf0, 0x21, 0x00


	//----- nvinfo : EIATTR_KPARAM_INFO
	.align		4
.L_821:
        /*0070*/ 	.byte	0x04, 0x17
        /*0072*/ 	.short	(.L_823 - .L_822)
.L_822:
        /*0074*/ 	.word	0x00000000
        /*0078*/ 	.short	0x0004
        /*007a*/ 	.short	0x0020
        /*007c*/ 	.byte	0x00, 0xf0, 0x11, 0x00


	//----- nvinfo : EIATTR_CBANK_PARAM_SIZE
	.align		4
.L_823:
        /*0080*/ 	.byte	0x03, 0x19
        /*0082*/ 	.short	0x0024


	//----- nvinfo : EIATTR_PARAM_CBANK
	.align		4
        /*0084*/ 	.byte	0x04, 0x0a
        /*0086*/ 	.short	(.L_825 - .L_824)
	.align		4
.L_824:
        /*0088*/ 	.word	index@(.nv.constant0._28header_files_timple_solver_c_relaxation_vectorised_2d_410_gpu)
        /*008c*/ 	.short	0x0160
        /*008e*/ 	.short	0x0024


	//----- nvinfo : EIATTR_CUDA_API_VERSION
	.align		4
.L_825:
        /*0090*/ 	.byte	0x04, 0x37
        /*0092*/ 	.short	(.L_827 - .L_826)
.L_826:
        /*0094*/ 	.word	0x00000082


	//----- nvinfo : EIATTR_SW_WAR
	.align		4
.L_827:
        /*0098*/ 	.byte	0x04, 0x36
        /*009a*/ 	.short	(.L_829 - .L_828)
.L_828:
        /*009c*/ 	.word	0x00000001
.L_829:


//--------------------- .nv.info._28header_files_timple_solver_c_relaxation_vectorised_385_gpu --------------------------
	.section	.nv.info._28header_files_timple_solver_c_relaxation_vectorised_385_gpu,"",@"SHT_CUDA_INFO"
	.sectionflags	@""
	.align	4


	//----- nvinfo : EIATTR_CRS_STACK_SIZE
	.align		4
        /*0000*/ 	.byte	0x04, 0x1e
        /*0002*/ 	.short	(.L_831 - .L_830)
.L_830:
        /*0004*/ 	.word	0x00000000


	//----- nvinfo : EIATTR_MAX_THREADS
	.align		4
.L_831:
        /*0008*/ 	.byte	0x04, 0x05
        /*000a*/ 	.short	(.L_833 - .L_832)
.L_832:
        /*000c*/ 	.word	0x00000080
        /*0010*/ 	.word	0x00000001
        /*0014*/ 	.word	0x00000001


	//----- nvinfo : EIATTR_EXIT_INSTR_OFFSETS
	.align		4
.L_833:
        /*0018*/ 	.byte	0x04, 0x1c
        /*001a*/ 	.short	(.L_835 - .L_834)


	//   ....[0]....
.L_834:
        /*001c*/ 	.word	0x00000040


	//   ....[1]....
        /*0020*/ 	.word	0x00001070


	//----- nvinfo : EIATTR_MERCURY_ISA_VERSION
	.align		4
.L_835:
        /*0024*/ 	.byte	0x03, 0x5f
        /*0026*/ 	.short	0x0000


	//----- nvinfo : EIATTR_MAXREG_COUNT
	.align		4
        /*0028*/ 	.byte	0x03, 0x1b
        /*002a*/ 	.short	0x00ff


	//----- nvinfo : EIATTR_KPARAM_INFO
	.align		4
        /*002c*/ 	.byte	0x04, 0x17
        /*002e*/ 	.short	(.L_837 - .L_836)
.L_836:
        /*0030*/ 	.word	0x00000000
        /*0034*/ 	.short	0x0000
        /*0036*/ 	.short	0x0000
        /*0038*/ 	.byte	0x00, 0xf0, 0x21, 0x00


	//----- nvinfo : EIATTR_KPARAM_INFO
	.align		4
.L_837:
        /*003c*/ 	.byte	0x04, 0x17
        /*003e*/ 	.short	(.L_839 - .L_838)
.L_838:
        /*0040*/ 	.word	0x00000000
        /*0044*/ 	.short	0x0001
        /*0046*/ 	.short	0x0008
        /*0048*/ 	.byte	0x00, 0xf0, 0x21, 0x00


	//----- nvinfo : EIATTR_KPARAM_INFO
	.align		4
.L_839:
        /*004c*/ 	.byte	0x04, 0x17
        /*004e*/ 	.short	(.L_841 - .L_840)
.L_840:
        /*0050*/ 	.word	0x00000000
        /*0054*/ 	.short	0x0002
        /*0056*/ 	.short	0x0010
        /*0058*/ 	.byte	0x00, 0xf0, 0x11, 0x00


	//----- nvinfo : EIATTR_CBANK_PARAM_SIZE
	.align		4
.L_841:
        /*005c*/ 	.byte	0x03, 0x19
        /*005e*/ 	.short	0x0014


	//----- nvinfo : EIATTR_PARAM_CBANK
	.align		4
        /*0060*/ 	.byte	0x04, 0x0a
        /*0062*/ 	.short	(.L_843 - .L_842)
	.align		4
.L_842:
        /*0064*/ 	.word	index@(.nv.constant0._28header_files_timple_solver_c_relaxation_vectorised_385_gpu)
        /*0068*/ 	.short	0x0160
        /*006a*/ 	.short	0x0014


	//----- nvinfo : EIATTR_CUDA_API_VERSION
	.align		4
.L_843:
        /*006c*/ 	.byte	0x04, 0x37
        /*006e*/ 	.short	(.L_845 - .L_844)
.L_844:
        /*0070*/ 	.word	0x00000082


	//----- nvinfo : EIATTR_SW_WAR
	.align		4
.L_845:
        /*0074*/ 	.byte	0x04, 0x36
        /*0076*/ 	.short	(.L_847 - .L_846)
.L_846:
        /*0078*/ 	.word	0x00000001
.L_847:


//--------------------- .nv.info._28header_files_timple_solver_c_relaxation_vectorised_381_gpu --------------------------
	.section	.nv.info._28header_files_timple_solver_c_relaxation_vectorised_381_gpu,"",@"SHT_CUDA_INFO"
	.sectionflags	@""
	.align	4


	//----- nvinfo : EIATTR_MAX_THREADS
	.align		4
        /*0000*/ 	.byte	0x04, 0x05
        /*0002*/ 	.short	(.L_849 - .L_848)
.L_848:
        /*0004*/ 	.word	0x00000080
        /*0008*/ 	.word	0x00000001
        /*000c*/ 	.word	0x00000001


	//----- nvinfo : EIATTR_EXIT_INSTR_OFFSETS
	.align		4
.L_849:
        /*0010*/ 	.byte	0x04, 0x1c
        /*0012*/ 	.short	(.L_851 - .L_850)


	//   ....[0]....
.L_850:
        /*0014*/ 	.word	0x00000040


	//   ....[1]....
        /*0018*/ 	.word	0x00000190


	//----- nvinfo : EIATTR_MERCURY_ISA_VERSION
	.align		4
.L_851:
        /*001c*/ 	.byte	0x03, 0x5f
        /*001e*/ 	.short	0x0000


	//----- nvinfo : EIATTR_MAXREG_COUNT
	.align		4
        /*0020*/ 	.byte	0x03, 0x1b
        /*0022*/ 	.short	0x00ff


	//----- nvinfo : EIATTR_KPARAM_INFO
	.align		4
        /*0024*/ 	.byte	0x04, 0x17
        /*0026*/ 	.short	(.L_853 - .L_852)
.L_852:
        /*0028*/ 	.word	0x00000000
        /*002c*/ 	.short	0x0000
        /*002e*/ 	.short	0x0000
        /*0030*/ 	.byte	0x00, 0xf0, 0x21, 0x00


	//----- nvinfo : EIATTR_KPARAM_INFO
	.align		4
.L_853:
        /*0034*/ 	.byte	0x04, 0x17
        /*0036*/ 	.short	(.L_855 - .L_854)
.L_854:
        /*0038*/ 	.word	0x00000000
        /*003c*/ 	.short	0x0001
        /*003e*/ 	.short	0x0008
        /*0040*/ 	.byte	0x00, 0xf0, 0x21, 0x00


	//----- nvinfo : EIATTR_KPARAM_INFO
	.align		4
.L_855:
        /*0044*/ 	.byte	0x04, 0x17
        /*0046*/ 	.short	(.L_857 - .L_856)
.L_856:
        /*0048*/ 	.word	0x00000000
        /*004c*/ 	.short	0x0002
        /*004e*/ 	.short	0x0010
        /*0050*/ 	.byte	0x00, 0xf0, 0x21, 0x00


	//----- nvinfo : EIATTR_CBANK_PARAM_SIZE
	.align		4
.L_857:
        /*0054*/ 	.byte	0x03, 0x19
        /*0056*/ 	.short	0x0018


	//----- nvinfo : EIATTR_PARAM_CBANK
	.align		4
        /*0058*/ 	.byte	0x04, 0x0a
        /*005a*/ 	.short	(.L_859 - .L_858)
	.align		4
.L_858:
        /*005c*/ 	.word	index@(.nv.constant0._28header_files_timple_solver_c_relaxation_vectorised_381_gpu)
        /*0060*/ 	.short	0x0160
        /*0062*/ 	.short	0x0018


	//----- nvinfo : EIATTR_CUDA_API_VERSION
	.align		4
.L_859:
        /*0064*/ 	.byte	0x04, 0x37
        /*0066*/ 	.short	(.L_861 - .L_860)
.L_860:
        /*0068*/ 	.word	0x00000082


	//----- nvinfo : EIATTR_SW_WAR
	.align		4
.L_861:
        /*006c*/ 	.byte	0x04, 0x36
        /*006e*/ 	.short	(.L_863 - .L_862)
.L_862:
        /*0070*/ 	.word	0x00000001
.L_863:


//--------------------- .nv.info._28header_files_timple_solver_c_relaxation_vectorised_369_gpu --------------------------
	.section	.nv.info._28header_files_timple_solver_c_relaxation_vectorised_369_gpu,"",@"SHT_CUDA_INFO"
	.sectionflags	@""
	.align	4


	//----- nvinfo : EIATTR_CRS_STACK_SIZE
	.align		4
        /*0000*/ 	.byte	0x04, 0x1e
        /*0002*/ 	.short	(.L_865 - .L_864)
.L_864:
        /*0004*/ 	.word	0x00000000


	//----- nvinfo : EIATTR_MAX_THREADS
	.align		4
.L_865:
        /*0008*/ 	.byte	0x04, 0x05
        /*000a*/ 	.short	(.L_867 - .L_866)
.L_866:
        /*000c*/ 	.word	0x00000080
        /*0010*/ 	.word	0x00000001
        /*0014*/ 	.word	0x00000001


	//----- nvinfo : EIATTR_EXIT_INSTR_OFFSETS
	.align		4
.L_867:
        /*0018*/ 	.byte	0x04, 0x1c
        /*001a*/ 	.short	(.L_869 - .L_868)


	//   ....[0]....
.L_868:
        /*001c*/ 	.word	0x00000040


	//   ....[1]....
        /*0020*/ 	.word	0x00001290


	//   ....[2]....
        /*0024*/ 	.word	0x00001650


	//----- nvinfo : EIATTR_MERCURY_ISA_VERSION
	.align		4
.L_869:
        /*0028*/ 	.byte	0x03, 0x5f
        /*002a*/ 	.short	0x0000


	//----- nvinfo : EIATTR_MAXREG_COUNT
	.align		4
        /*002c*/ 	.byte	0x03, 0x1b
        /*002e*/ 	.short	0x00ff


	//----- nvinfo : EIATTR_KPARAM_INFO
	.align		4
        /*0030*/ 	.byte	0x04, 0x17
        /*0032*/ 	.short	(.L_871 - .L_870)
.L_870:
        /*0034*/ 	.word	0x00000000
        /*0038*/ 	.short	0x0000
        /*003a*/ 	.short	0x0000
        /*003c*/ 	.byte	0x00, 0xf0, 0x11, 0x00


	//----- nvinfo : EIATTR_KPARAM_INFO
	.align		4
.L_871:
        /*0040*/ 	.byte	0x04, 0x17
        /*0042*/ 	.short	(.L_873 - .L_872)
.L_872:
        /*0044*/ 	.word	0x00000000
        /*0048*/ 	.short	0x0001
        /*004a*/ 	.short	0x0008
        /*004c*/ 	.byte	0x00, 0xf0, 0x21, 0x00


	//----- nvinfo : EIATTR_KPARAM_INFO
	.align		4
.L_873:
        /*0050*/ 	.byte	0x04, 0x17
        /*0052*/ 	.short	(.L_875 - .L_874)
.L_874:
        /*0054*/ 	.word	0x00000000
        /*0058*/ 	.short	0x0002
        /*005a*/ 	.short	0x0010
        /*005c*/ 	.byte	0x00, 0xf0, 0x21, 0x00


	//----- nvinfo : EIATTR_KPARAM_INFO
	.align		4
.L_875:
        /*0060*/ 	.byte	0x04, 0x17
        /*0062*/ 	.short	(.L_877 - .L_876)
.L_876:
        /*0064*/ 	.word	0x00000000
        /*0068*/ 	.short	0x0003
        /*006a*/ 	.short	0x0018
        /*006c*/ 	.byte	0x00, 0xf0, 0x21, 0x00


	//----- nvinfo : EIATTR_KPARAM_INFO
	.align		4
.L_877:
        /*0070*/ 	.byte	0x04, 0x17
        /*0072*/ 	.short	(.L_879 - .L_878)
.L_878:
        /*0074*/ 	.word	0x00000000
        /*0078*/ 	.short	0x0004
        /*007a*/ 	.short	0x0020
        /*007c*/ 	.byte	0x00, 0xf0, 0x11, 0x00


	//----- nvinfo : EIATTR_CBANK_PARAM_SIZE
	.align		4
.L_879:
        /*0080*/ 	.byte	0x03, 0x19
        /*0082*/ 	.short	0x0024


	//----- nvinfo : EIATTR_PARAM_CBANK
	.align		4
        /*0084*/ 	.byte	0x04, 0x0a
        /*0086*/ 	.short	(.L_881 - .L_880)
	.align		4
.L_880:
        /*0088*/ 	.word	index@(.nv.constant0._28header_files_timple_solver_c_relaxation_vectorised_369_gpu)
        /*008c*/ 	.short	0x0160
        /*008e*/ 	.short	0x0024


	//----- nvinfo : EIATTR_CUDA_API_VERSION
	.align		4
.L_881:
        /*0090*/ 	.byte	0x04, 0x37
        /*0092*/ 	.short	(.L_883 - .L_882)
.L_882:
        /*0094*/ 	.word	0x00000082


	//----- nvinfo : EIATTR_SW_WAR
	.align		4
.L_883:
        /*0098*/ 	.byte	0x04, 0x36
        /*009a*/ 	.short	(.L_885 - .L_884)
.L_884:
        /*009c*/ 	.word	0x00000001
.L_885:


//--------------------- .nv.info._28header_files_timple_solver_c_update_boundary_pprime_vectorised_2d_345_gpu --------------------------
	.section	.nv.info._28header_files_timple_solver_c_update_boundary_pprime_vectorised_2d_345_gpu,"",@"SHT_CUDA_INFO"
	.sectionflags	@""
	.align	4


	//----- nvinfo : EIATTR_CRS_STACK_SIZE
	.align		4
        /*0000*/ 	.byte	0x04, 0x1e
        /*0002*/ 	.short	(.L_887 - .L_886)
.L_886:
        /*0004*/ 	.word	0x00000000


	//----- nvinfo : EIATTR_MAX_THREADS
	.align		4
.L_887:
        /*0008*/ 	.byte	0x04, 0x05
        /*000a*/ 	.short	(.L_889 - .L_888)
.L_888:
        /*000c*/ 	.word	0x00000080
        /*0010*/ 	.word	0x00000001
        /*0014*/ 	.word	0x00000001


	//----- nvinfo : EIATTR_EXIT_INSTR_OFFSETS
	.align		4
.L_889:
        /*0018*/ 	.byte	0x04, 0x1c
        /*001a*/ 	.short	(.L_891 - .L_890)


	//   ....[0]....
.L_890:
        /*001c*/ 	.word	0x00000070


	//   ....[1]....
        /*0020*/ 	.word	0x00000a10


	//   ....[2]....
        /*0024*/ 	.word	0x00000de0


	//----- nvinfo : EIATTR_MERCURY_ISA_VERSION
	.align		4
.L_891:
        /*0028*/ 	.byte	0x03, 0x5f
        /*002a*/ 	.short	0x0000


	//----- nvinfo : EIATTR_MAXREG_COUNT
	.align		4
        /*002c*/ 	.byte	0x03, 0x1b
        /*002e*/ 	.short	0x00ff


	//----- nvinfo : EIATTR_KPARAM_INFO
	.align		4
        /*0030*/ 	.byte	0x04, 0x17
        /*0032*/ 	.short	(.L_893 - .L_892)
.L_892:
        /*0034*/ 	.word	0x00000000
        /*0038*/ 	.short	0x0000
        /*003a*/ 	.short	0x0000
        /*003c*/ 	.byte	0x00, 0xf0, 0x21, 0x00


	//----- nvinfo : EIATTR_KPARAM_INFO
	.align		4
.L_893:
        /*0040*/ 	.byte	0x04, 0x17
        /*0042*/ 	.short	(.L_895 - .L_894)
.L_894:
        /*0044*/ 	.word	0x00000000
        /*0048*/ 	.short	0x0001
        /*004a*/ 	.short	0x0008
        /*004c*/ 	.byte	0x00, 0xf0, 0x21, 0x00


	//----- nvinfo : EIATTR_KPARAM_INFO
	.align		4
.L_895:
        /*0050*/ 	.byte	0x04, 0x17
        /*0052*/ 	.short	(.L_897 - .L_896)
.L_896:
        /*0054*/ 	.word	0x00000000
        /*0058*/ 	.short	0x0002
        /*005a*/ 	.short	0x0010
        /*005c*/ 	.byte	0x00, 0xf0, 0x11, 0x00


	//----- nvinfo : EIATTR_CBANK_PARAM_SIZE
	.align		4
.L_897:
        /*0060*/ 	.byte	0x03, 0x19
        /*0062*/ 	.short	0x0014


	//----- nvinfo : EIATTR_PARAM_CBANK
	.align		4
        /*0064*/ 	.byte	0x04, 0x0a
        /*0066*/ 	.short	(.L_899 - .L_898)
	.align		4
.L_898:
        /*0068*/ 	.word	index@(.nv.constant0._28header_files_timple_solver_c_update_boundary_pprime_vectorised_2d_345_gpu)
        /*006c*/ 	.short	0x0160
        /*006e*/ 	.short	0x0014


	//----- nvinfo : EIATTR_CUDA_API_VERSION
	.align		4
.L_899:
        /*0070*/ 	.byte	0x04, 0x37
        /*0072*/ 	.short	(.L_901 - .L_900)
.L_900:
        /*0074*/ 	.word	0x00000082


	//----- nvinfo : EIATTR_SW_WAR
	.align		4
.L_901:
        /*0078*/ 	.byte	0x04, 0x36
        /*007a*/ 	.short	(.L_903 - .L_902)
.L_902:
        /*007c*/ 	.word	0x00000001
.L_903:


//--------------------- .nv.info._28header_files_timple_solver_c_update_boundary_pprime_vectorised_323_gpu --------------------------
	.section	.nv.info._28header_files_timple_solver_c_update_boundary_pprime_vectorised_323_gpu,"",@"SHT_CUDA_INFO"
	.sectionflags	@""
	.align	4


	//----- nvinfo : EIATTR_CRS_STACK_SIZE
	.align		4
        /*0000*/ 	.byte	0x04, 0x1e
        /*0002*/ 	.short	(.L_905 - .L_904)
.L_904:
        /*0004*/ 	.word	0x00000000


	//----- nvinfo : EIATTR_MAX_THREADS
	.align		4
.L_905:
        /*0008*/ 	.byte	0x04, 0x05
        /*000a*/ 	.short	(.L_907 - .L_906)
.L_906:
        /*000c*/ 	.word	0x00000080
        /*0010*/ 	.word	0x00000001
        /*0014*/ 	.word	0x00000001


	//----- nvinfo : EIATTR_EXIT_INSTR_OFFSETS
	.align		4
.L_907:
        /*0018*/ 	.byte	0x04, 0x1c
        /*001a*/ 	.short	(.L_909 - .L_908)


	//   ....[0]....
.L_908:
        /*001c*/ 	.word	0x00000070


	//   ....[1]....
        /*0020*/ 	.word	0x00000ba0


	//   ....[2]....
        /*0024*/ 	.word	0x00001000


	//----- nvinfo : EIATTR_MERCURY_ISA_VERSION
	.align		4
.L_909:
        /*0028*/ 	.byte	0x03, 0x5f
        /*002a*/ 	.short	0x0000


	//----- nvinfo : EIATTR_MAXREG_COUNT
	.align		4
        /*002c*/ 	.byte	0x03, 0x1b
        /*002e*/ 	.short	0x00ff


	//----- nvinfo : EIATTR_KPARAM_INFO
	.align		4
        /*0030*/ 	.byte	0x04, 0x17
        /*0032*/ 	.short	(.L_911 - .L_910)
.L_910:
        /*0034*/ 	.word	0x00000000
        /*0038*/ 	.short	0x0000
        /*003a*/ 	.short	0x0000
        /*003c*/ 	.byte	0x00, 0xf0, 0x21, 0x00


	//----- nvinfo : EIATTR_KPARAM_INFO
	.align		4
.L_911:
        /*0040*/ 	.byte	0x04, 0x17
        /*0042*/ 	.short	(.L_913 - .L_912)
.L_912:
        /*0044*/ 	.word	0x00000000
        /*0048*/ 	.short	0x0001
        /*004a*/ 	.short	0x0008
        /*004c*/ 	.byte	0x00, 0xf0, 0x21, 0x00


	//----- nvinfo : EIATTR_KPARAM_INFO
	.align		4
.L_913:
        /*0050*/ 	.byte	0x04, 0x17
        /*0052*/ 	.short	(.L_915 - .L_914)
.L_914:
        /*0054*/ 	.word	0x00000000
        /*0058*/ 	.short	0x0002
        /*005a*/ 	.short	0x0010
        /*005c*/ 	.byte	0x00, 0xf0, 0x11, 0x00


	//----- nvinfo : EIATTR_CBANK_PARAM_SIZE
	.align		4
.L_915:
        /*0060*/ 	.byte	0x03, 0x19
        /*0062*/ 	.short	0x0014


	//----- nvinfo : EIATTR_PARAM_CBANK
	.align		4
        /*0064*/ 	.byte	0x04, 0x0a
        /*0066*/ 	.short	(.L_917 - .L_916)
	.align		4
.L_916:
        /*0068*/ 	.word	index@(.nv.constant0._28header_files_timple_solver_c_update_boundary_pprime_vectorised_323_gpu)
        /*006c*/ 	.short	0x0160
        /*006e*/ 	.short	0x0014


	//----- nvinfo : EIATTR_CUDA_API_VERSION
	.align		4
.L_917:
        /*0070*/ 	.byte	0x04, 0x37
        /*0072*/ 	.short	(.L_919 - .L_918)
.L_918:
        /*0074*/ 	.word	0x00000082


	//----- nvinfo : EIATTR_SW_WAR
	.align		4
.L_919:
        /*0078*/ 	.byte	0x04, 0x36
        /*007a*/ 	.short	(.L_921 - .L_920)
.L_920:
        /*007c*/ 	.word	0x00000001
.L_921:


//--------------------- .nv.info._28header_files_timple_solver_c_calculate_mass_residual_implicit_vectorised_2d_269_gpu__red --------------------------
	.section	.nv.info._28header_files_timple_solver_c_calculate_mass_residual_implicit_vectorised_2d_269_gpu__red,"",@"SHT_CUDA_INFO"
	.sectionflags	@""
	.align	4


	//----- nvinfo : EIATTR_CRS_STACK_SIZE
	.align		4
        /*0000*/ 	.byte	0x04, 0x1e
        /*0002*/ 	.short	(.L_923 - .L_922)
.L_922:
        /*0004*/ 	.word	0x00000000


	//----- nvinfo : EIATTR_MAX_THREADS
	.align		4
.L_923:
        /*0008*/ 	.byte	0x04, 0x05
        /*000a*/ 	.short	(.L_925 - .L_924)
.L_924:
        /*000c*/ 	.word	0x00000100
        /*0010*/ 	.word	0x00000001
        /*0014*/ 	.word	0x00000001


	//----- nvinfo : EIATTR_EXIT_INSTR_OFFSETS
	.align		4
.L_925:
        /*0018*/ 	.byte	0x04, 0x1c
        /*001a*/ 	.short	(.L_927 - .L_926)


	//   ....[0]....
.L_926:
        /*001c*/ 	.word	0x00000030


	//   ....[1]....
        /*0020*/ 	.word	0x00000410


	//   ....[2]....
        /*0024*/ 	.word	0x00000480


	//   ....[3]....
        /*0028*/ 	.word	0x000004f0


	//   ....[4]....
        /*002c*/ 	.word	0x00000560


	//   ....[5]....
        /*0030*/ 	.word	0x000005d0


	//   ....[6]....
        /*0034*/ 	.word	0x00000640


	//   ....[7]....
        /*0038*/ 	.word	0x000006d0


	//----- nvinfo : EIATTR_MERCURY_ISA_VERSION
	.align		4
.L_927:
        /*003c*/ 	.byte	0x03, 0x5f
        /*003e*/ 	.short	0x0000


	//----- nvinfo : EIATTR_NUM_BARRIERS
	.align		4
        /*0040*/ 	.byte	0x02, 0x4c
        /*0042*/ 	.byte	0x01
	.zero		1


	//----- nvinfo : EIATTR_MAXREG_COUNT
	.align		4
        /*0044*/ 	.byte	0x03, 0x1b
        /*0046*/ 	.short	0x00ff


	//----- nvinfo : EIATTR_KPARAM_INFO
	.align		4
        /*0048*/ 	.byte	0x04, 0x17
        /*004a*/ 	.short	(.L_929 - .L_928)
.L_928:
        /*004c*/ 	.word	0x00000000
        /*0050*/ 	.short	0x0000
        /*0052*/ 	.short	0x0000
        /*0054*/ 	.byte	0x00, 0xf0, 0x11, 0x00


	//----- nvinfo : EIATTR_KPARAM_INFO
	.align		4
.L_929:
        /*0058*/ 	.byte	0x04, 0x17
        /*005a*/ 	.short	(.L_931 - .L_930)
.L_930:
        /*005c*/ 	.word	0x00000000
        /*0060*/ 	.short	0x0001
        /*0062*/ 	.short	0x0008
        /*0064*/ 	.byte	0x00, 0xf0, 0x21, 0x00


	//----- nvinfo : EIATTR_KPARAM_INFO
	.align		4
.L_931:
        /*0068*/ 	.byte	0x04, 0x17
        /*006a*/ 	.short	(.L_933 - .L_932)
.L_932:
        /*006c*/ 	.word	0x00000000
        /*0070*/ 	.short	0x0002
        /*0072*/ 	.short	0x0010
        /*0074*/ 	.byte	0x00, 0xf0, 0x11, 0x00


	//----- nvinfo : EIATTR_KPARAM_INFO
	.align		4
.L_933:
        /*0078*/ 	.byte	0x04, 0x17
        /*007a*/ 	.short	(.L_935 - .L_934)
.L_934:
        /*007c*/ 	.word	0x00000000
        /*0080*/ 	.short	0x0003
        /*0082*/ 	.short	0x0018
        /*0084*/ 	.byte	0x00, 0xf0, 0x21, 0x00


	//----- nvinfo : EIATTR_KPARAM_INFO
	.align		4
.L_935:
        /*0088*/ 	.byte	0x04, 0x17
        /*008a*/ 	.short	(.L_937 - .L_936)
.L_936:
        /*008c*/ 	.word	0x00000000
        /*0090*/ 	.short	0x0004
        /*0092*/ 	.short	0x0020
        /*0094*/ 	.byte	0x00, 0xf0, 0x21, 0x00


	//----- nvinfo : EIATTR_KPARAM_INFO
	.align		4
.L_937:
        /*0098*/ 	.byte	0x04, 0x17
        /*009a*/ 	.short	(.L_939 - .L_938)
.L_938:
        /*009c*/ 	.word	0x00000000
        /*00a0*/ 	.short	0x0005
        /*00a2*/ 	.short	0x0028
        /*00a4*/ 	.byte	0x00, 0xf0, 0x21, 0x00


	//----- nvinfo : EIATTR_KPARAM_INFO
	.align		4
.L_939:
        /*00a8*/ 	.byte	0x04, 0x17
        /*00aa*/ 	.short	(.L_941 - .L_940)
.L_940:
        /*00ac*/ 	.word	0x00000000
        /*00b0*/ 	.short	0x0006
        /*00b2*/ 	.short	0x0030
        /*00b4*/ 	.byte	0x00, 0xf0, 0x21, 0x00


	//----- nvinfo : EIATTR_CBANK_PARAM_SIZE
	.align		4
.L_941:
        /*00b8*/ 	.byte	0x03, 0x19
        /*00ba*/ 	.short	0x0038


	//----- nvinfo : EIATTR_PARAM_CBANK
	.align		4
        /*00bc*/ 	.byte	0x04, 0x0a
        /*00be*/ 	.short	(.L_943 - .L_942)
	.align		4
.L_942:
        /*00c0*/ 	.word	index@(.nv.constant0._28header_files_timple_solver_c_calculate_mass_residual_implicit_vectorised_2d_269_gpu__red)
        /*00c4*/ 	.short	0x0160
        /*00c6*/ 	.short	0x0038


	//----- nvinfo : EIATTR_CUDA_API_VERSION
	.align		4
.L_943:
        /*00c8*/ 	.byte	0x04, 0x37
        /*00ca*/ 	.short	(.L_945 - .L_944)
.L_944:
        /*00cc*/ 	.word	0x00000082


	//----- nvinfo : EIATTR_SW_WAR
	.align		4
.L_945:
        /*00d0*/ 	.byte	0x04, 0x36
        /*00d2*/ 	.short	(.L_947 - .L_946)
.L_946:
        /*00d4*/ 	.word	0x00000001
.L_947:


//--------------------- .nv.info._28header_files_timple_solver_c_calculate_mass_residual_implicit_vectorised_2d_269_gpu --------------------------
	.section	.nv.info._28header_files_timple_solver_c_calculate_mass_residual_implicit_vectorised_2d_269_gpu,"",@"SHT_CUDA_INFO"
	.sectionflags	@""
	.align	4


	//----- nvinfo : EIATTR_CRS_STACK_SIZE
	.align		4
        /*0000*/ 	.byte	0x04, 0x1e
        /*0002*/ 	.short	(.L_949 - .L_948)
.L_948:
        /*0004*/ 	.word	0x00000000


	//----- nvinfo : EIATTR_MAX_THREADS
	.align		4
.L_949:
        /*0008*/ 	.byte	0x04, 0x05
        /*000a*/ 	.short	(.L_951 - .L_950)
.L_950:
        /*000c*/ 	.word	0x00000080
        /*0010*/ 	.word	0x00000001
        /*0014*/ 	.word	0x00000001


	//----- nvinfo : EIATTR_EXIT_INSTR_OFFSETS
	.align		4
.L_951:
        /*0018*/ 	.byte	0x04, 0x1c
        /*001a*/ 	.short	(.L_953 - .L_952)


	//   ....[0]....
.L_952:
        /*001c*/ 	.word	0x00000730


	//   ....[1]....
        /*0020*/ 	.word	0x000007a0


	//   ....[2]....
        /*0024*/ 	.word	0x00000810


	//   ....[3]....
        /*0028*/ 	.word	0x00000880


	//   ....[4]....
        /*002c*/ 	.word	0x000008f0


	//   ....[5]....
        /*0030*/ 	.word	0x00000960


	//   ....[6]....
        /*0034*/ 	.word	0x000009c0


	//   ....[7]....
        /*0038*/ 	.word	0x00000a10


	//----- nvinfo : EIATTR_MERCURY_ISA_VERSION
	.align		4
.L_953:
        /*003c*/ 	.byte	0x03, 0x5f
        /*003e*/ 	.short	0x0000


	//----- nvinfo : EIATTR_NUM_BARRIERS
	.align		4
        /*0040*/ 	.byte	0x02, 0x4c
        /*0042*/ 	.byte	0x01
	.zero		1


	//----- nvinfo : EIATTR_MAXREG_COUNT
	.align		4
        /*0044*/ 	.byte	0x03, 0x1b
        /*0046*/ 	.short	0x00ff


	//----- nvinfo : EIATTR_KPARAM_INFO
	.align		4
        /*0048*/ 	.byte	0x04, 0x17
        /*004a*/ 	.short	(.L_955 - .L_954)
.L_954:
        /*004c*/ 	.word	0x00000000
        /*0050*/ 	.short	0x0000
        /*0052*/ 	.short	0x0000
        /*0054*/ 	.byte	0x00, 0xf0, 0x11, 0x00


	//----- nvinfo : EIATTR_KPARAM_INFO
	.align		4
.L_955:
        /*0058*/ 	.byte	0x04, 0x17
        /*005a*/ 	.short	(.L_957 - .L_956)
.L_956:
        /*005c*/ 	.word	0x00000000
        /*0060*/ 	.short	0x0001
        /*0062*/ 	.short	0x0008
        /*0064*/ 	.byte	0x00, 0xf0, 0x21, 0x00


	//----- nvinfo : EIATTR_KPARAM_INFO
	.align		4
.L_957:
        /*0068*/ 	.byte	0x04, 0x17
        /*006a*/ 	.short	(.L_959 - .L_958)
.L_958:
        /*006c*/ 	.word	0x00000000
        /*0070*/ 	.short	0x0002
        /*0072*/ 	.short	0x0010
        /*0074*/ 	.byte	0x00, 0xf0, 0x11, 0x00


	//----- nvinfo : EIATTR_KPARAM_INFO
	.align		4
.L_959:
        /*0078*/ 	.byte	0x04, 0x17
        /*007a*/ 	.short	(.L_961 - .L_960)
.L_960:
        /*007c*/ 	.word	0x00000000
        /*0080*/ 	.short	0x0003
        /*0082*/ 	.short	0x0018
        /*0084*/ 	.byte	0x00, 0xf0, 0x21, 0x00


	//----- nvinfo : EIATTR_KPARAM_INFO
	.align		4
.L_961:
        /*0088*/ 	.byte	0x04, 0x17
        /*008a*/ 	.short	(.L_963 - .L_962)
.L_962:
        /*008c*/ 	.word	0x00000000
        /*0090*/ 	.short	0x0004
        /*0092*/ 	.short	0x0020
        /*0094*/ 	.byte	0x00, 0xf0, 0x21, 0x00


	//----- nvinfo : EIATTR_KPARAM_INFO
	.align		4
.L_963:
        /*0098*/ 	.byte	0x04, 0x17
        /*009a*/ 	.short	(.L_965 - .L_964)
.L_964:
        /*009c*/ 	.word	0x00000000
        /*00a0*/ 	.short	0x0005
        /*00a2*/ 	.short	0x0028
        /*00a4*/ 	.byte	0x00, 0xf0, 0x21, 0x00


	//----- nvinfo : EIATTR_KPARAM_INFO
	.align		4
.L_965:
        /*00a8*/ 	.byte	0x04, 0x17
        /*00aa*/ 	.short	(.L_967 - .L_966)
.L_966:
        /*00ac*/ 	.word	0x00000000
        /*00b0*/ 	.short	0x0006
        /*00b2*/ 	.short	0x0030
        /*00b4*/ 	.byte	0x00, 0xf0, 0x21, 0x00


	//----- nvinfo : EIATTR_CBANK_PARAM_SIZE
	.align		4
.L_967:
        /*00b8*/ 	.byte	0x03, 0x19
        /*00ba*/ 	.short	0x0038


	//----- nvinfo : EIATTR_PARAM_CBANK
	.align		4
        /*00bc*/ 	.byte	0x04, 0x0a
        /*00be*/ 	.short	(.L_969 - .L_968)
	.align		4
.L_968:
        /*00c0*/ 	.word	index@(.nv.constant0._28header_files_timple_solver_c_calculate_mass_residual_implicit_vectorised_2d_269_gpu)
        /*00c4*/ 	.short	0x0160
        /*00c6*/ 	.short	0x0038


	//----- nvinfo : EIATTR_CUDA_API_VERSION
	.align		4
.L_969:
        /*00c8*/ 	.byte	0x04, 0x37
        /*00ca*/ 	.short	(.L_971 - .L_970)
.L_970:
        /*00cc*/ 	.word	0x00000082


	//----- nvinfo : EIATTR_SW_WAR
	.align		4
.L_971:
        /*00d0*/ 	.byte	0x04, 0x36
        /*00d2*/ 	.short	(.L_973 - .L_972)
.L_972:
        /*00d4*/ 	.word	0x00000001
.L_973:


//--------------------- .nv.info._28header_files_timple_solver_c_calculate_mass_residual_implicit_vectorised_246_gpu__red --------------------------
	.section	.nv.info._28header_files_timple_solver_c_calculate_mass_residual_implicit_vectorised_246_gpu__red,"",@"SHT_CUDA_INFO"
	.sectionflags	@""
	.align	4


	//----- nvinfo : EIATTR_CRS_STACK_SIZE
	.align		4
        /*0000*/ 	.byte	0x04, 0x1e
        /*0002*/ 	.short	(.L_975 - .L_974)
.L_974:
        /*0004*/ 	.word	0x00000000


	//----- nvinfo : EIATTR_MAX_THREADS
	.align		4
.L_975:
        /*0008*/ 	.byte	0x04, 0x05
        /*000a*/ 	.short	(.L_977 - .L_976)
.L_976:
        /*000c*/ 	.word	0x00000100
        /*0010*/ 	.word	0x00000001
        /*0014*/ 	.word	0x00000001


	//----- nvinfo : EIATTR_EXIT_INSTR_OFFSETS
	.align		4
.L_977:
        /*0018*/ 	.byte	0x04, 0x1c
        /*001a*/ 	.short	(.L_979 - .L_978)


	//   ....[0]....
.L_978:
        /*001c*/ 	.word	0x00000030


	//   ....[1]....
        /*0020*/ 	.word	0x00000410


	//   ....[2]....
        /*0024*/ 	.word	0x00000480


	//   ....[3]....
        /*0028*/ 	.word	0x000004f0


	//   ....[4]....
        /*002c*/ 	.word	0x00000560


	//   ....[5]....
        /*0030*/ 	.word	0x000005d0


	//   ....[6]....
        /*0034*/ 	.word	0x00000640


	//   ....[7]....
        /*0038*/ 	.word	0x000006d0


	//----- nvinfo : EIATTR_MERCURY_ISA_VERSION
	.align		4
.L_979:
        /*003c*/ 	.byte	0x03, 0x5f
        /*003e*/ 	.short	0x0000


	//----- nvinfo : EIATTR_NUM_BARRIERS
	.align		4
        /*0040*/ 	.byte	0x02, 0x4c
        /*0042*/ 	.byte	0x01
	.zero		1


	//----- nvinfo : EIATTR_MAXREG_COUNT
	.align		4
        /*0044*/ 	.byte	0x03, 0x1b
        /*0046*/ 	.short	0x00ff


	//----- nvinfo : EIATTR_KPARAM_INFO
	.align		4
        /*0048*/ 	.byte	0x04, 0x17
        /*004a*/ 	.short	(.L_981 - .L_980)
.L_980:
        /*004c*/ 	.word	0x00000000
        /*0050*/ 	.short	0x0000
        /*0052*/ 	.short	0x0000
        /*0054*/ 	.byte	0x00, 0xf0, 0x11, 0x00


	//----- nvinfo : EIATTR_KPARAM_INFO
	.align		4
.L_981:
        /*0058*/ 	.byte	0x04, 0x17
        /*005a*/ 	.short	(.L_983 - .L_982)
.L_982:
        /*005c*/ 	.word	0x00000000
        /*0060*/ 	.short	0x0001
        /*0062*/ 	.short	0x0008
        /*0064*/ 	.byte	0x00, 0xf0, 0x21, 0x00


	//----- nvinfo : EIATTR_KPARAM_INFO
	.align		4
.L_983:
        /*0068*/ 	.byte	0x04, 0x17
        /*006a*/ 	.short	(.L_985 - .L_984)
.L_984:
        /*006c*/ 	.word	0x00000000
        /*0070*/ 	.short	0x0002
        /*0072*/ 	.short	0x0010
        /*0074*/ 	.byte	0x00, 0xf0, 0x11, 0x00


	//----- nvinfo : EIATTR_KPARAM_INFO
	.align		4
.L_985:
        /*0078*/ 	.byte	0x04, 0x17
        /*007a*/ 	.short	(.L_987 - .L_986)
.L_986:
        /*007c*/ 	.word	0x00000000
        /*0080*/ 	.short	0x0003
        /*0082*/ 	.short	0x0018
        /*0084*/ 	.byte	0x00, 0xf0, 0x21, 0x00


	//----- nvinfo : EIATTR_KPARAM_INFO
	.align		4
.L_987:
        /*0088*/ 	.byte	0x04, 0x17
        /*008a*/ 	.short	(.L_989 - .L_988)
.L_988:
        /*008c*/ 	.word	0x00000000
        /*0090*/ 	.short	0x0004
        /*0092*/ 	.short	0x0020
        /*0094*/ 	.byte	0x00, 0xf0, 0x21, 0x00


	//----- nvinfo : EIATTR_KPARAM_INFO
	.align		4
.L_989:
        /*0098*/ 	.byte	0x04, 0x17
        /*009a*/ 	.short	(.L_991 - .L_990)
.L_990:
        /*009c*/ 	.word	0x00000000
        /*00a0*/ 	.short	0x0005
        /*00a2*/ 	.short	0x0028
        /*00a4*/ 	.byte	0x00, 0xf0, 0x21, 0x00


	//----- nvinfo : EIATTR_KPARAM_INFO
	.align		4
.L_991:
        /*00a8*/ 	.byte	0x04, 0x17
        /*00aa*/ 	.short	(.L_993 - .L_992)
.L_992:
        /*00ac*/ 	.word	0x00000000
        /*00b0*/ 	.short	0x0006
        /*00b2*/ 	.short	0x0030
        /*00b4*/ 	.byte	0x00, 0xf0, 0x21, 0x00


	//----- nvinfo : EIATTR_CBANK_PARAM_SIZE
	.align		4
.L_993:
        /*00b8*/ 	.byte	0x03, 0x19
        /*00ba*/ 	.short	0x0038


	//----- nvinfo : EIATTR_PARAM_CBANK
	.align		4
        /*00bc*/ 	.byte	0x04, 0x0a
        /*00be*/ 	.short	(.L_995 - .L_994)
	.align		4
.L_994:
        /*00c0*/ 	.word	index@(.nv.constant0._28header_files_timple_solver_c_calculate_mass_residual_implicit_vectorised_246_gpu__red)
        /*00c4*/ 	.short	0x0160
        /*00c6*/ 	.short	0x0038


	//----- nvinfo : EIATTR_CUDA_API_VERSION
	.align		4
.L_995:
        /*00c8*/ 	.byte	0x04, 0x37
        /*00ca*/ 	.short	(.L_997 - .L_996)
.L_996:
        /*00cc*/ 	.word	0x00000082


	//----- nvinfo : EIATTR_SW_WAR
	.align		4
.L_997:
        /*00d0*/ 	.byte	0x04, 0x36
        /*00d2*/ 	.short	(.L_999 - .L_998)
.L_998:
        /*00d4*/ 	.word	0x00000001
.L_999:


//--------------------- .nv.info._28header_files_timple_solver_c_calculate_mass_residual_implicit_vectorised_246_gpu --------------------------
	.section	.nv.info._28header_files_timple_solver_c_calculate_mass_residual_implicit_vectorised_246_gpu,"",@"SHT_CUDA_INFO"
	.sectionflags	@""
	.align	4


	//----- nvinfo : EIATTR_CRS_STACK_SIZE
	.align		4
        /*0000*/ 	.byte	0x04, 0x1e
        /*0002*/ 	.short	(.L_1001 - .L_1000)
.L_1000:
        /*0004*/ 	.word	0x00000000


	//----- nvinfo : EIATTR_MAX_THREADS
	.align		4
.L_1001:
        /*0008*/ 	.byte	0x04, 0x05
        /*000a*/ 	.short	(.L_1003 - .L_1002)
.L_1002:
        /*000c*/ 	.word	0x00000080
        /*0010*/ 	.word	0x00000001
        /*0014*/ 	.word	0x00000001


	//----- nvinfo : EIATTR_EXIT_INSTR_OFFSETS
	.align		4
.L_1003:
        /*0018*/ 	.byte	0x04, 0x1c
        /*001a*/ 	.short	(.L_1005 - .L_1004)


	//   ....[0]....
.L_1004:
        /*001c*/ 	.word	0x00000780


	//   ....[1]....
        /*0020*/ 	.word	0x000007f0


	//   ....[2]....
        /*0024*/ 	.word	0x00000860


	//   ....[3]....
        /*0028*/ 	.word	0x000008d0


	//   ....[4]....
        /*002c*/ 	.word	0x00000940


	//   ....[5]....
        /*0030*/ 	.word	0x000009b0


	//   ....[6]....
        /*0034*/ 	.word	0x00000a10


	//   ....[7]....
        /*0038*/ 	.word	0x00000a60


	//----- nvinfo : EIATTR_MERCURY_ISA_VERSION
	.align		4
.L_1005:
        /*003c*/ 	.byte	0x03, 0x5f
        /*003e*/ 	.short	0x0000


	//----- nvinfo : EIATTR_NUM_BARRIERS
	.align		4
        /*0040*/ 	.byte	0x02, 0x4c
        /*0042*/ 	.byte	0x01
	.zero		1


	//----- nvinfo : EIATTR_MAXREG_COUNT
	.align		4
        /*0044*/ 	.byte	0x03, 0x1b
        /*0046*/ 	.short	0x00ff


	//----- nvinfo : EIATTR_KPARAM_INFO
	.align		4
        /*0048*/ 	.byte	0x04, 0x17
        /*004a*/ 	.short	(.L_1007 - .L_1006)
.L_1006:
        /*004c*/ 	.word	0x00000000
        /*0050*/ 	.short	0x0000
        /*0052*/ 	.short	0x0000
        /*0054*/ 	.byte	0x00, 0xf0, 0x11, 0x00


	//----- nvinfo : EIATTR_KPARAM_INFO
	.align		4
.L_1007:
        /*0058*/ 	.byte	0x04, 0x17
        /*005a*/ 	.short	(.L_1009 - .L_1008)
.L_1008:
        /*005c*/ 	.word	0x00000000
        /*0060*/ 	.short	0x0001
        /*0062*/ 	.short	0x0008
        /*0064*/ 	.byte	0x00, 0xf0, 0x21, 0x00


	//----- nvinfo : EIATTR_KPARAM_INFO
	.align		4
.L_1009:
        /*0068*/ 	.byte	0x04, 0x17
        /*006a*/ 	.short	(.L_1011 - .L_1010)
.L_1010:
        /*006c*/ 	.word	0x00000000
        /*0070*/ 	.short	0x0002
        /*0072*/ 	.short	0x0010
        /*0074*/ 	.byte	0x00, 0xf0, 0x11, 0x00


	//----- nvinfo : EIATTR_KPARAM_INFO
	.align		4
.L_1011:
        /*0078*/ 	.byte	0x04, 0x17
        /*007a*/ 	.short	(.L_1013 - .L_1012)
.L_1012:
        /*007c*/ 	.word	0x00000000
        /*0080*/ 	.short	0x0003
        /*0082*/ 	.short	0x0018
        /*0084*/ 	.byte	0x00, 0xf0, 0x21, 0x00


	//----- nvinfo : EIATTR_KPARAM_INFO
	.align		4
.L_1013:
        /*0088*/ 	.byte	0x04, 0x17
        /*008a*/ 	.short	(.L_1015 - .L_1014)
.L_1014:
        /*008c*/ 	.word	0x00000000
        /*0090*/ 	.short	0x0004
        /*0092*/ 	.short	0x0020
        /*0094*/ 	.byte	0x00, 0xf0, 0x21, 0x00


	//----- nvinfo : EIATTR_KPARAM_INFO
	.align		4
.L_1015:
        /*0098*/ 	.byte	0x04, 0x17
        /*009a*/ 	.short	(.L_1017 - .L_1016)
.L_1016:
        /*009c*/ 	.word	0x00000000
        /*00a0*/ 	.short	0x0005
        /*00a2*/ 	.short	0x0028
        /*00a4*/ 	.byte	0x00, 0xf0, 0x21, 0x00


	//----- nvinfo : EIATTR_KPARAM_INFO
	.align		4
.L_1017:
        /*00a8*/ 	.byte	0x04, 0x17
        /*00aa*/ 	.short	(.L_1019 - .L_1018)
.L_1018:
        /*00ac*/ 	.word	0x00000000
        /*00b0*/ 	.short	0x0006
        /*00b2*/ 	.short	0x0030
        /*00b4*/ 	.byte	0x00, 0xf0, 0x21, 0x00


	//----- nvinfo : EIATTR_CBANK_PARAM_SIZE
	.align		4
.L_1019:
        /*00b8*/ 	.byte	0x03, 0x19
        /*00ba*/ 	.short	0x0038


	//----- nvinfo : EIATTR_PARAM_CBANK
	.align		4
        /*00bc*/ 	.byte	0x04, 0x0a
        /*00be*/ 	.short	(.L_1021 - .L_1020)
	.align		4
.L_1020:
        /*00c0*/ 	.word	index@(.nv.constant0._28header_files_timple_solver_c_calculate_mass_residual_implicit_vectorised_246_gpu)
        /*00c4*/ 	.short	0x0160
        /*00c6*/ 	.short	0x0038


	//----- nvinfo : EIATTR_CUDA_API_VERSION
	.align		4
.L_1021:
        /*00c8*/ 	.byte	0x04, 0x37
        /*00ca*/ 	.short	(.L_1023 - .L_1022)
.L_1022:
        /*00cc*/ 	.word	0x00000082


	//----- nvinfo : EIATTR_SW_WAR
	.align		4
.L_1023:
        /*00d0*/ 	.byte	0x04, 0x36
        /*00d2*/ 	.short	(.L_1025 - .L_1024)
.L_1024:
        /*00d4*/ 	.word	0x00000001
.L_1025:


//--------------------- .nv.info._28header_files_timple_solver_c_calculate_intermediate_velocity_implicit_vectorised_2d_185_gpu --------------------------
	.section	.nv.info._28header_files_timple_solver_c_calculate_intermediate_velocity_implicit_vectorised_2d_185_gpu,"",@"SHT_CUDA_INFO"
	.sectionflags	@""
	.align	4


	//----- nvinfo : EIATTR_CRS_STACK_SIZE
	.align		4
        /*0000*/ 	.byte	0x04, 0x1e
        /*0002*/ 	.short	(.L_1027 - .L_1026)
.L_1026:
        /*0004*/ 	.word	0x00000000


	//----- nvinfo : EIATTR_MAX_THREADS
	.align		4
.L_1027:
        /*0008*/ 	.byte	0x04, 0x05
        /*000a*/ 	.short	(.L_1029 - .L_1028)
.L_1028:
        /*000c*/ 	.word	0x00000080
        /*0010*/ 	.word	0x00000001
        /*0014*/ 	.word	0x00000001


	//----- nvinfo : EIATTR_EXIT_INSTR_OFFSETS
	.align		4
.L_1029:
        /*0018*/ 	.byte	0x04, 0x1c
        /*001a*/ 	.short	(.L_1031 - .L_1030)


	//   ....[0]....
.L_1030:
        /*001c*/ 	.word	0x00000030


	//   ....[1]....
        /*0020*/ 	.word	0x00001c20


	//----- nvinfo : EIATTR_MERCURY_ISA_VERSION
	.align		4
.L_1031:
        /*0024*/ 	.byte	0x03, 0x5f
        /*0026*/ 	.short	0x0000


	//----- nvinfo : EIATTR_MAXREG_COUNT
	.align		4
        /*0028*/ 	.byte	0x03, 0x1b
        /*002a*/ 	.short	0x00ff


	//----- nvinfo : EIATTR_KPARAM_INFO
	.align		4
        /*002c*/ 	.byte	0x04, 0x17
        /*002e*/ 	.short	(.L_1033 - .L_1032)
.L_1032:
        /*0030*/ 	.word	0x00000000
        /*0034*/ 	.short	0x0000
        /*0036*/ 	.short	0x0000
        /*0038*/ 	.byte	0x00, 0xf0, 0x11, 0x00


	//----- nvinfo : EIATTR_KPARAM_INFO
	.align		4
.L_1033:
        /*003c*/ 	.byte	0x04, 0x17
        /*003e*/ 	.short	(.L_1035 - .L_1034)
.L_1034:
        /*0040*/ 	.word	0x00000000
        /*0044*/ 	.short	0x0001
        /*0046*/ 	.short	0x0004
        /*0048*/ 	.byte	0x00, 0xf0, 0x11, 0x00


	//----- nvinfo : EIATTR_KPARAM_INFO
	.align		4
.L_1035:
        /*004c*/ 	.byte	0x04, 0x17
        /*004e*/ 	.short	(.L_1037 - .L_1036)
.L_1036:
        /*0050*/ 	.word	0x00000000
        /*0054*/ 	.short	0x0002
        /*0056*/ 	.short	0x0008
        /*0058*/ 	.byte	0x00, 0xf0, 0x11, 0x00


	//----- nvinfo : EIATTR_KPARAM_INFO
	.align		4
.L_1037:
        /*005c*/ 	.byte	0x04, 0x17
        /*005e*/ 	.short	(.L_1039 - .L_1038)
.L_1038:
        /*0060*/ 	.word	0x00000000
        /*0064*/ 	.short	0x0003
        /*0066*/ 	.short	0x0010
        /*0068*/ 	.byte	0x00, 0xf0, 0x21, 0x00


	//----- nvinfo : EIATTR_KPARAM_INFO
	.align		4
.L_1039:
        /*006c*/ 	.byte	0x04, 0x17
        /*006e*/ 	.short	(.L_1041 - .L_1040)
.L_1040:
        /*0070*/ 	.word	0x00000000
        /*0074*/ 	.short	0x0004
        /*0076*/ 	.short	0x0018
        /*0078*/ 	.byte	0x00, 0xf0, 0x21, 0x00


	//----- nvinfo : EIATTR_KPARAM_INFO
	.align		4
.L_1041:
        /*007c*/ 	.byte	0x04, 0x17
        /*007e*/ 	.short	(.L_1043 - .L_1042)
.L_1042:
        /*0080*/ 	.word	0x00000000
        /*0084*/ 	.short	0x0005
        /*0086*/ 	.short	0x0020
        /*0088*/ 	.byte	0x00, 0xf0, 0x21, 0x00


	//----- nvinfo : EIATTR_KPARAM_INFO
	.align		4
.L_1043:
        /*008c*/ 	.byte	0x04, 0x17
        /*008e*/ 	.short	(.L_1045 - .L_1044)
.L_1044:
        /*0090*/ 	.word	0x00000000
        /*0094*/ 	.short	0x0006
        /*0096*/ 	.short	0x0028
        /*0098*/ 	.byte	0x00, 0xf0, 0x11, 0x00


	//----- nvinfo : EIATTR_CBANK_PARAM_SIZE
	.align		4
.L_1045:
        /*009c*/ 	.byte	0x03, 0x19
        /*009e*/ 	.short	0x002c


	//----- nvinfo : EIATTR_PARAM_CBANK
	.align		4
        /*00a0*/ 	.byte	0x04, 0x0a
        /*00a2*/ 	.short	(.L_1047 - .L_1046)
	.align		4
.L_1046:
        /*00a4*/ 	.word	index@(.nv.constant0._28header_files_timple_solver_c_calculate_intermediate_velocity_implicit_vectorised_2d_185_gpu)
        /*00a8*/ 	.short	0x0160
        /*00aa*/ 	.short	0x002c


	//----- nvinfo : EIATTR_CUDA_API_VERSION
	.align		4
.L_1047:
        /*00ac*/ 	.byte	0x04, 0x37
        /*00ae*/ 	.short	(.L_1049 - .L_1048)
.L_1048:
        /*00b0*/ 	.word	0x00000082


	//----- nvinfo : EIATTR_SW_WAR
	.align		4
.L_1049:
        /*00b4*/ 	.byte	0x04, 0x36
        /*00b6*/ 	.short	(.L_1051 - .L_1050)
.L_1050:
        /*00b8*/ 	.word	0x00000001
.L_1051:


//--------------------- .nv.info._28header_files_timple_solver_c_time_implicit_solver_vectorised_2d_77_gpu__red --------------------------
	.section	.nv.info._28header_files_timple_solver_c_time_implicit_solver_vectorised_2d_77_gpu__red,"",@"SHT_CUDA_INFO"
	.sectionflags	@""
	.align	4


	//----- nvinfo : EIATTR_CRS_STACK_SIZE
	.align		4
        /*0000*/ 	.byte	0x04, 0x1e
        /*0002*/ 	.short	(.L_1053 - .L_1052)
.L_1052:
        /*0004*/ 	.word	0x00000000


	//----- nvinfo : EIATTR_MAX_THREADS
	.align		4
.L_1053:
        /*0008*/ 	.byte	0x04, 0x05
        /*000a*/ 	.short	(.L_1055 - .L_1054)
.L_1054:
        /*000c*/ 	.word	0x00000100
        /*0010*/ 	.word	0x00000001
        /*0014*/ 	.word	0x00000001


	//----- nvinfo : EIATTR_EXIT_INSTR_OFFSETS
	.align		4
.L_1055:
        /*0018*/ 	.byte	0x04, 0x1c
        /*001a*/ 	.short	(.L_1057 - .L_1056)


	//   ....[0]....
.L_1056:
        /*001c*/ 	.word	0x00000030


	//   ....[1]....
        /*0020*/ 	.word	0x00000410


	//   ....[2]....
        /*0024*/ 	.word	0x00000480


	//   ....[3]....
        /*0028*/ 	.word	0x000004f0


	//   ....[4]....
        /*002c*/ 	.word	0x00000560


	//   ....[5]....
        /*0030*/ 	.word	0x000005d0


	//   ....[6]....
        /*0034*/ 	.word	0x00000640


	//   ....[7]....
        /*0038*/ 	.word	0x000006d0


	//----- nvinfo : EIATTR_MERCURY_ISA_VERSION
	.align		4
.L_1057:
        /*003c*/ 	.byte	0x03, 0x5f
        /*003e*/ 	.short	0x0000


	//----- nvinfo : EIATTR_NUM_BARRIERS
	.align		4
        /*0040*/ 	.byte	0x02, 0x4c
        /*0042*/ 	.byte	0x01
	.zero		1


	//----- nvinfo : EIATTR_MAXREG_COUNT
	.align		4
        /*0044*/ 	.byte	0x03, 0x1b
        /*0046*/ 	.short	0x00ff


	//----- nvinfo : EIATTR_KPARAM_INFO
	.align		4
        /*0048*/ 	.byte	0x04, 0x17
        /*004a*/ 	.short	(.L_1059 - .L_1058)
.L_1058:
        /*004c*/ 	.word	0x00000000
        /*0050*/ 	.short	0x0000
        /*0052*/ 	.short	0x0000
        /*0054*/ 	.byte	0x00, 0xf0, 0x11, 0x00


	//----- nvinfo : EIATTR_KPARAM_INFO
	.align		4
.L_1059:
        /*0058*/ 	.byte	0x04, 0x17
        /*005a*/ 	.short	(.L_1061 - .L_1060)
.L_1060:
        /*005c*/ 	.word	0x00000000
        /*0060*/ 	.short	0x0001
        /*0062*/ 	.short	0x0008
        /*0064*/ 	.byte	0x00, 0xf0, 0x21, 0x00


	//----- nvinfo : EIATTR_KPARAM_INFO
	.align		4
.L_1061:
        /*0068*/ 	.byte	0x04, 0x17
        /*006a*/ 	.short	(.L_1063 - .L_1062)
.L_1062:
        /*006c*/ 	.word	0x00000000
        /*0070*/ 	.short	0x0002
        /*0072*/ 	.short	0x0010
        /*0074*/ 	.byte	0x00, 0xf0, 0x21, 0x00


	//----- nvinfo : EIATTR_KPARAM_INFO
	.align		4
.L_1063:
        /*0078*/ 	.byte	0x04, 0x17
        /*007a*/ 	.short	(.L_1065 - .L_1064)
.L_1064:
        /*007c*/ 	.word	0x00000000
        /*0080*/ 	.short	0x0003
        /*0082*/ 	.short	0x0018
        /*0084*/ 	.byte	0x00, 0xf0, 0x21, 0x00


	//----- nvinfo : EIATTR_KPARAM_INFO
	.align		4
.L_1065:
        /*0088*/ 	.byte	0x04, 0x17
        /*008a*/ 	.short	(.L_1067 - .L_1066)
.L_1066:
        /*008c*/ 	.word	0x00000000
        /*0090*/ 	.short	0x0004
        /*0092*/ 	.short	0x0020
        /*0094*/ 	.byte	0x00, 0xf0, 0x21, 0x00


	//----- nvinfo : EIATTR_CBANK_PARAM_SIZE
	.align		4
.L_1067:
        /*0098*/ 	.byte	0x03, 0x19
        /*009a*/ 	.short	0x0028


	//----- nvinfo : EIATTR_PARAM_CBANK
	.align		4
        /*009c*/ 	.byte	0x04, 0x0a
        /*009e*/ 	.short	(.L_1069 - .L_1068)
	.align		4
.L_1068:
        /*00a0*/ 	.word	index@(.nv.constant0._28header_files_timple_solver_c_time_implicit_solver_vectorised_2d_77_gpu__red)
        /*00a4*/ 	.short	0x0160
        /*00a6*/ 	.short	0x0028


	//----- nvinfo : EIATTR_CUDA_API_VERSION
	.align		4
.L_1069:
        /*00a8*/ 	.byte	0x04, 0x37
        /*00aa*/ 	.short	(.L_1071 - .L_1070)
.L_1070:
        /*00ac*/ 	.word	0x00000082


	//----- nvinfo : EIATTR_SW_WAR
	.align		4
.L_1071:
        /*00b0*/ 	.byte	0x04, 0x36
        /*00b2*/ 	.short	(.L_1073 - .L_1072)
.L_1072:
        /*00b4*/ 	.word	0x00000001
.L_1073:


//--------------------- .nv.info._28header_files_timple_solver_c_time_implicit_solver_vectorised_2d_77_gpu --------------------------
	.section	.nv.info._28header_files_timple_solver_c_time_implicit_solver_vectorised_2d_77_gpu,"",@"SHT_CUDA_INFO"
	.sectionflags	@""
	.align	4


	//----- nvinfo : EIATTR_CRS_STACK_SIZE
	.align		4
        /*0000*/ 	.byte	0x04, 0x1e
        /*0002*/ 	.short	(.L_1075 - .L_1074)
.L_1074:
        /*0004*/ 	.word	0x00000000


	//----- nvinfo : EIATTR_MAX_THREADS
	.align		4
.L_1075:
        /*0008*/ 	.byte	0x04, 0x05
        /*000a*/ 	.short	(.L_1077 - .L_1076)
.L_1076:
        /*000c*/ 	.word	0x00000080
        /*0010*/ 	.word	0x00000001
        /*0014*/ 	.word	0x00000001


	//----- nvinfo : EIATTR_EXIT_INSTR_OFFSETS
	.align		4
.L_1077:
        /*0018*/ 	.byte	0x04, 0x1c
        /*001a*/ 	.short	(.L_1079 - .L_1078)


	//   ....[0]....
.L_1078:
        /*001c*/ 	.word	0x00000470


	//   ....[1]....
        /*0020*/ 	.word	0x000004e0


	//   ....[2]....
        /*0024*/ 	.word	0x00000550


	//   ....[3]....
        /*0028*/ 	.word	0x000005c0


	//   ....[4]....
        /*002c*/ 	.word	0x00000630


	//   ....[5]....
        /*0030*/ 	.word	0x000006a0


	//   ....[6]....
        /*0034*/ 	.word	0x00000700


	//   ....[7]....
        /*0038*/ 	.word	0x00000780


	//----- nvinfo : EIATTR_MERCURY_ISA_VERSION
	.align		4
.L_1079:
        /*003c*/ 	.byte	0x03, 0x5f
        /*003e*/ 	.short	0x0000


	//----- nvinfo : EIATTR_NUM_BARRIERS
	.align		4
        /*0040*/ 	.byte	0x02, 0x4c
        /*0042*/ 	.byte	0x01
	.zero		1


	//----- nvinfo : EIATTR_MAXREG_COUNT
	.align		4
        /*0044*/ 	.byte	0x03, 0x1b
        /*0046*/ 	.short	0x00ff


	//----- nvinfo : EIATTR_KPARAM_INFO
	.align		4
        /*0048*/ 	.byte	0x04, 0x17
        /*004a*/ 	.short	(.L_1081 - .L_1080)
.L_1080:
        /*004c*/ 	.word	0x00000000
        /*0050*/ 	.short	0x0000
        /*0052*/ 	.short	0x0000
        /*0054*/ 	.byte	0x00, 0xf0, 0x11, 0x00


	//----- nvinfo : EIATTR_KPARAM_INFO
	.align		4
.L_1081:
        /*0058*/ 	.byte	0x04, 0x17
        /*005a*/ 	.short	(.L_1083 - .L_1082)
.L_1082:
        /*005c*/ 	.word	0x00000000
        /*0060*/ 	.short	0x0001
        /*0062*/ 	.short	0x0008
        /*0064*/ 	.byte	0x00, 0xf0, 0x21, 0x00


	//----- nvinfo : EIATTR_KPARAM_INFO
	.align		4
.L_1083:
        /*0068*/ 	.byte	0x04, 0x17
        /*006a*/ 	.short	(.L_1085 - .L_1084)
.L_1084:
        /*006c*/ 	.word	0x00000000
        /*0070*/ 	.short	0x0002
        /*0072*/ 	.short	0x0010
        /*0074*/ 	.byte	0x00, 0xf0, 0x21, 0x00


	//----- nvinfo : EIATTR_KPARAM_INFO
	.align		4
.L_1085:
        /*0078*/ 	.byte	0x04, 0x17
        /*007a*/ 	.short	(.L_1087 - .L_1086)
.L_1086:
        /*007c*/ 	.word	0x00000000
        /*0080*/ 	.short	0x0003
        /*0082*/ 	.short	0x0018
        /*0084*/ 	.byte	0x00, 0xf0, 0x21, 0x00


	//----- nvinfo : EIATTR_KPARAM_INFO
	.align		4
.L_1087:
        /*0088*/ 	.byte	0x04, 0x17
        /*008a*/ 	.short	(.L_1089 - .L_1088)
.L_1088:
        /*008c*/ 	.word	0x00000000
        /*0090*/ 	.short	0x0004
        /*0092*/ 	.short	0x0020
        /*0094*/ 	.byte	0x00, 0xf0, 0x21, 0x00


	//----- nvinfo : EIATTR_CBANK_PARAM_SIZE
	.align		4
.L_1089:
        /*0098*/ 	.byte	0x03, 0x19
        /*009a*/ 	.short	0x0028


	//----- nvinfo : EIATTR_PARAM_CBANK
	.align		4
        /*009c*/ 	.byte	0x04, 0x0a
        /*009e*/ 	.short	(.L_1091 - .L_1090)
	.align		4
.L_1090:
        /*00a0*/ 	.word	index@(.nv.constant0._28header_files_timple_solver_c_time_implicit_solver_vectorised_2d_77_gpu)
        /*00a4*/ 	.short	0x0160
        /*00a6*/ 	.short	0x0028


	//----- nvinfo : EIATTR_CUDA_API_VERSION
	.align		4
.L_1091:
        /*00a8*/ 	.byte	0x04, 0x37
        /*00aa*/ 	.short	(.L_1093 - .L_1092)
.L_1092:
        /*00ac*/ 	.word	0x00000082


	//----- nvinfo : EIATTR_SW_WAR
	.align		4
.L_1093:
        /*00b0*/ 	.byte	0x04, 0x36
        /*00b2*/ 	.short	(.L_1095 - .L_1094)
.L_1094:
        /*00b4*/ 	.word	0x00000001
.L_1095:


//--------------------- .nv.info._28header_files_timple_solver_c_time_implicit_solver_vectorised_2d_64_gpu --------------------------
	.section	.nv.info._28header_files_timple_solver_c_time_implicit_solver_vectorised_2d_64_gpu,"",@"SHT_CUDA_INFO"
	.sectionflags	@""
	.align	4


	//----- nvinfo : EIATTR_CRS_STACK_SIZE
	.align		4
        /*0000*/ 	.byte	0x04, 0x1e
        /*0002*/ 	.short	(.L_1097 - .L_1096)
.L_1096:
        /*0004*/ 	.word	0x00000000


	//----- nvinfo : EIATTR_MAX_THREADS
	.align		4
.L_1097:
        /*0008*/ 	.byte	0x04, 0x05
        /*000a*/ 	.short	(.L_1099 - .L_1098)
.L_1098:
        /*000c*/ 	.word	0x00000080
        /*0010*/ 	.word	0x00000001
        /*0014*/ 	.word	0x00000001


	//----- nvinfo : EIATTR_EXIT_INSTR_OFFSETS
	.align		4
.L_1099:
        /*0018*/ 	.byte	0x04, 0x1c
        /*001a*/ 	.short	(.L_1101 - .L_1100)


	//   ....[0]....
.L_1100:
        /*001c*/ 	.word	0x00000040


	//   ....[1]....
        /*0020*/ 	.word	0x000002b0


	//----- nvinfo : EIATTR_MERCURY_ISA_VERSION
	.align		4
.L_1101:
        /*0024*/ 	.byte	0x03, 0x5f
        /*0026*/ 	.short	0x0000


	//----- nvinfo : EIATTR_MAXREG_COUNT
	.align		4
        /*0028*/ 	.byte	0x03, 0x1b
        /*002a*/ 	.short	0x00ff


	//----- nvinfo : EIATTR_KPARAM_INFO
	.align		4
        /*002c*/ 	.byte	0x04, 0x17
        /*002e*/ 	.short	(.L_1103 - .L_1102)
.L_1102:
        /*0030*/ 	.word	0x00000000
        /*0034*/ 	.short	0x0000
        /*0036*/ 	.short	0x0000
        /*0038*/ 	.byte	0x00, 0xf0, 0x21, 0x00


	//----- nvinfo : EIATTR_KPARAM_INFO
	.align		4
.L_1103:
        /*003c*/ 	.byte	0x04, 0x17
        /*003e*/ 	.short	(.L_1105 - .L_1104)
.L_1104:
        /*0040*/ 	.word	0x00000000
        /*0044*/ 	.short	0x0001
        /*0046*/ 	.short	0x0008
        /*0048*/ 	.byte	0x00, 0xf0, 0x21, 0x00


	//----- nvinfo : EIATTR_CBANK_PARAM_SIZE
	.align		4
.L_1105:
        /*004c*/ 	.byte	0x03, 0x19
        /*004e*/ 	.short	0x0010


	//----- nvinfo : EIATTR_PARAM_CBANK
	.align		4
        /*0050*/ 	.byte	0x04, 0x0a
        /*0052*/ 	.short	(.L_1107 - .L_1106)
	.align		4
.L_1106:
        /*0054*/ 	.word	index@(.nv.constant0._28header_files_timple_solver_c_time_implicit_solver_vectorised_2d_64_gpu)
        /*0058*/ 	.short	0x0160
        /*005a*/ 	.short	0x0010


	//----- nvinfo : EIATTR_CUDA_API_VERSION
	.align		4
.L_1107:
        /*005c*/ 	.byte	0x04, 0x37
        /*005e*/ 	.short	(.L_1109 - .L_1108)
.L_1108:
        /*0060*/ 	.word	0x00000082


	//----- nvinfo : EIATTR_SW_WAR
	.align		4
.L_1109:
        /*0064*/ 	.byte	0x04, 0x36
        /*0066*/ 	.short	(.L_1111 - .L_1110)
.L_1110:
        /*0068*/ 	.word	0x00000001
.L_1111:


//--------------------- .nv.info._28header_files_timple_solver_c_time_implicit_solver_vectorised_2d_53_gpu --------------------------
	.section	.nv.info._28header_files_timple_solver_c_time_implicit_solver_vectorised_2d_53_gpu,"",@"SHT_CUDA_INFO"
	.sectionflags	@""
	.align	4


	//----- nvinfo : EIATTR_CRS_STACK_SIZE
	.align		4
        /*0000*/ 	.byte	0x04, 0x1e
        /*0002*/ 	.short	(.L_1113 - .L_1112)
.L_1112:
        /*0004*/ 	.word	0x00000000


	//----- nvinfo : EIATTR_MAX_THREADS
	.align		4
.L_1113:
        /*0008*/ 	.byte	0x04, 0x05
        /*000a*/ 	.short	(.L_1115 - .L_1114)
.L_1114:
        /*000c*/ 	.word	0x00000080
        /*0010*/ 	.word	0x00000001
        /*0014*/ 	.word	0x00000001


	//----- nvinfo : EIATTR_EXIT_INSTR_OFFSETS
	.align		4
.L_1115:
        /*0018*/ 	.byte	0x04, 0x1c
        /*001a*/ 	.short	(.L_1117 - .L_1116)


	//   ....[0]....
.L_1116:
        /*001c*/ 	.word	0x00000040


	//   ....[1]....
        /*0020*/ 	.word	0x00000350


	//----- nvinfo : EIATTR_MERCURY_ISA_VERSION
	.align		4
.L_1117:
        /*0024*/ 	.byte	0x03, 0x5f
        /*0026*/ 	.short	0x0000


	//----- nvinfo : EIATTR_MAXREG_COUNT
	.align		4
        /*0028*/ 	.byte	0x03, 0x1b
        /*002a*/ 	.short	0x00ff


	//----- nvinfo : EIATTR_KPARAM_INFO
	.align		4
        /*002c*/ 	.byte	0x04, 0x17
        /*002e*/ 	.short	(.L_1119 - .L_1118)
.L_1118:
        /*0030*/ 	.word	0x00000000
        /*0034*/ 	.short	0x0000
        /*0036*/ 	.short	0x0000
        /*0038*/ 	.byte	0x00, 0xf0, 0x21, 0x00


	//----- nvinfo : EIATTR_KPARAM_INFO
	.align		4
.L_1119:
        /*003c*/ 	.byte	0x04, 0x17
        /*003e*/ 	.short	(.L_1121 - .L_1120)
.L_1120:
        /*0040*/ 	.word	0x00000000
        /*0044*/ 	.short	0x0001
        /*0046*/ 	.short	0x0008
        /*0048*/ 	.byte	0x00, 0xf0, 0x21, 0x00


	//----- nvinfo : EIATTR_CBANK_PARAM_SIZE
	.align		4
.L_1121:
        /*004c*/ 	.byte	0x03, 0x19
        /*004e*/ 	.short	0x0010


	//----- nvinfo : EIATTR_PARAM_CBANK
	.align		4
        /*0050*/ 	.byte	0x04, 0x0a
        /*0052*/ 	.short	(.L_1123 - .L_1122)
	.align		4
.L_1122:
        /*0054*/ 	.word	index@(.nv.constant0._28header_files_timple_solver_c_time_implicit_solver_vectorised_2d_53_gpu)
        /*0058*/ 	.short	0x0160
        /*005a*/ 	.short	0x0010


	//----- nvinfo : EIATTR_CUDA_API_VERSION
	.align		4
.L_1123:
        /*005c*/ 	.byte	0x04, 0x37
        /*005e*/ 	.short	(.L_1125 - .L_1124)
.L_1124:
        /*0060*/ 	.word	0x00000082


	//----- nvinfo : EIATTR_SW_WAR
	.align		4
.L_1125:
        /*0064*/ 	.byte	0x04, 0x36
        /*0066*/ 	.short	(.L_1127 - .L_1126)
.L_1126:
        /*0068*/ 	.word	0x00000001
.L_1127:


//--------------------- .nv.info._28header_files_timple_solver_c_time_implicit_solver_vectorised_43_gpu__red --------------------------
	.section	.nv.info._28header_files_timple_solver_c_time_implicit_solver_vectorised_43_gpu__red,"",@"SHT_CUDA_INFO"
	.sectionflags	@""
	.align	4


	//----- nvinfo : EIATTR_CRS_STACK_SIZE
	.align		4
        /*0000*/ 	.byte	0x04, 0x1e
        /*0002*/ 	.short	(.L_1129 - .L_1128)
.L_1128:
        /*0004*/ 	.word	0x00000000


	//----- nvinfo : EIATTR_MAX_THREADS
	.align		4
.L_1129:
        /*0008*/ 	.byte	0x04, 0x05
        /*000a*/ 	.short	(.L_1131 - .L_1130)
.L_1130:
        /*000c*/ 	.word	0x00000100
        /*0010*/ 	.word	0x00000001
        /*0014*/ 	.word	0x00000001


	//----- nvinfo : EIATTR_EXIT_INSTR_OFFSETS
	.align		4
.L_1131:
        /*0018*/ 	.byte	0x04, 0x1c
        /*001a*/ 	.short	(.L_1133 - .L_1132)


	//   ....[0]....
.L_1132:
        /*001c*/ 	.word	0x00000030


	//   ....[1]....
        /*0020*/ 	.word	0x00000410


	//   ....[2]....
        /*0024*/ 	.word	0x00000480


	//   ....[3]....
        /*0028*/ 	.word	0x000004f0


	//   ....[4]....
        /*002c*/ 	.word	0x00000560


	//   ....[5]....
        /*0030*/ 	.word	0x000005d0


	//   ....[6]....
        /*0034*/ 	.word	0x00000640


	//   ....[7]....
        /*0038*/ 	.word	0x000006d0


	//----- nvinfo : EIATTR_MERCURY_ISA_VERSION
	.align		4
.L_1133:
        /*003c*/ 	.byte	0x03, 0x5f
        /*003e*/ 	.short	0x0000


	//----- nvinfo : EIATTR_NUM_BARRIERS
	.align		4
        /*0040*/ 	.byte	0x02, 0x4c
        /*0042*/ 	.byte	0x01
	.zero		1


	//----- nvinfo : EIATTR_MAXREG_COUNT
	.align		4
        /*0044*/ 	.byte	0x03, 0x1b
        /*0046*/ 	.short	0x00ff


	//----- nvinfo : EIATTR_KPARAM_INFO
	.align		4
        /*0048*/ 	.byte	0x04, 0x17
        /*004a*/ 	.short	(.L_1135 - .L_1134)
.L_1134:
        /*004c*/ 	.word	0x00000000
        /*0050*/ 	.short	0x0000
        /*0052*/ 	.short	0x0000
        /*0054*/ 	.byte	0x00, 0xf0, 0x11, 0x00


	//----- nvinfo : EIATTR_KPARAM_INFO
	.align		4
.L_1135:
        /*0058*/ 	.byte	0x04, 0x17
        /*005a*/ 	.short	(.L_1137 - .L_1136)
.L_1136:
        /*005c*/ 	.word	0x00000000
        /*0060*/ 	.short	0x0001
        /*0062*/ 	.short	0x0008
        /*0064*/ 	.byte	0x00, 0xf0, 0x21, 0x00


	//----- nvinfo : EIATTR_KPARAM_INFO
	.align		4
.L_1137:
        /*0068*/ 	.byte	0x04, 0x17
        /*006a*/ 	.short	(.L_1139 - .L_1138)
.L_1138:
        /*006c*/ 	.word	0x00000000
        /*0070*/ 	.short	0x0002
        /*0072*/ 	.short	0x0010
        /*0074*/ 	.byte	0x00, 0xf0, 0x21, 0x00


	//----- nvinfo : EIATTR_KPARAM_INFO
	.align		4
.L_1139:
        /*0078*/ 	.byte	0x04, 0x17
        /*007a*/ 	.short	(.L_1141 - .L_1140)
.L_1140:
        /*007c*/ 	.word	0x00000000
        /*0080*/ 	.short	0x0003
        /*0082*/ 	.short	0x0018
        /*0084*/ 	.byte	0x00, 0xf0, 0x21, 0x00


	//----- nvinfo : EIATTR_KPARAM_INFO
	.align		4
.L_1141:
        /*0088*/ 	.byte	0x04, 0x17
        /*008a*/ 	.short	(.L_1143 - .L_1142)
.L_1142:
        /*008c*/ 	.word	0x00000000
        /*0090*/ 	.short	0x0004
        /*0092*/ 	.short	0x0020
        /*0094*/ 	.byte	0x00, 0xf0, 0x21, 0x00


	//----- nvinfo : EIATTR_CBANK_PARAM_SIZE
	.align		4
.L_1143:
        /*0098*/ 	.byte	0x03, 0x19
        /*009a*/ 	.short	0x0028


	//----- nvinfo : EIATTR_PARAM_CBANK
	.align		4
        /*009c*/ 	.byte	0x04, 0x0a
        /*009e*/ 	.short	(.L_1145 - .L_1144)
	.align		4
.L_1144:
        /*00a0*/ 	.word	index@(.nv.constant0._28header_files_timple_solver_c_time_implicit_solver_vectorised_43_gpu__red)
        /*00a4*/ 	.short	0x0160
        /*00a6*/ 	.short	0x0028


	//----- nvinfo : EIATTR_CUDA_API_VERSION
	.align		4
.L_1145:
        /*00a8*/ 	.byte	0x04, 0x37
        /*00aa*/ 	.short	(.L_1147 - .L_1146)
.L_1146:
        /*00ac*/ 	.word	0x00000082


	//----- nvinfo : EIATTR_SW_WAR
	.align		4
.L_1147:
        /*00b0*/ 	.byte	0x04, 0x36
        /*00b2*/ 	.short	(.L_1149 - .L_1148)
.L_1148:
        /*00b4*/ 	.word	0x00000001
.L_1149:


//--------------------- .nv.info._28header_files_timple_solver_c_time_implicit_solver_vectorised_43_gpu --------------------------
	.section	.nv.info._28header_files_timple_solver_c_time_implicit_solver_vectorised_43_gpu,"",@"SHT_CUDA_INFO"
	.sectionflags	@""
	.align	4


	//----- nvinfo : EIATTR_CRS_STACK_SIZE
	.align		4
        /*0000*/ 	.byte	0x04, 0x1e
        /*0002*/ 	.short	(.L_1151 - .L_1150)
.L_1150:
        /*0004*/ 	.word	0x00000000


	//----- nvinfo : EIATTR_MAX_THREADS
	.align		4
.L_1151:
        /*0008*/ 	.byte	0x04, 0x05
        /*000a*/ 	.short	(.L_1153 - .L_1152)
.L_1152:
        /*000c*/ 	.word	0x00000080
        /*0010*/ 	.word	0x00000001
        /*0014*/ 	.word	0x00000001


	//----- nvinfo : EIATTR_EXIT_INSTR_OFFSETS
	.align		4
.L_1153:
        /*0018*/ 	.byte	0x04, 0x1c
        /*001a*/ 	.short	(.L_1155 - .L_1154)


	//   ....[0]....
.L_1154:
        /*001c*/ 	.word	0x00000510


	//   ....[1]....
        /*0020*/ 	.word	0x00000580


	//   ....[2]....
        /*0024*/ 	.word	0x000005f0


	//   ....[3]....
        /*0028*/ 	.word	0x00000660


	//   ....[4]....
        /*002c*/ 	.word	0x000006d0


	//   ....[5]....
        /*0030*/ 	.word	0x00000740


	//   ....[6]....
        /*0034*/ 	.word	0x000007a0


	//   ....[7]....
        /*0038*/ 	.word	0x00000820


	//----- nvinfo : EIATTR_MERCURY_ISA_VERSION
	.align		4
.L_1155:
        /*003c*/ 	.byte	0x03, 0x5f
        /*003e*/ 	.short	0x0000


	//----- nvinfo : EIATTR_NUM_BARRIERS
	.align		4
        /*0040*/ 	.byte	0x02, 0x4c
        /*0042*/ 	.byte	0x01
	.zero		1


	//----- nvinfo : EIATTR_MAXREG_COUNT
	.align		4
        /*0044*/ 	.byte	0x03, 0x1b
        /*0046*/ 	.short	0x00ff


	//----- nvinfo : EIATTR_KPARAM_INFO
	.align		4
        /*0048*/ 	.byte	0x04, 0x17
        /*004a*/ 	.short	(.L_1157 - .L_1156)
.L_1156:
        /*004c*/ 	.word	0x00000000
        /*0050*/ 	.short	0x0000
        /*0052*/ 	.short	0x0000
        /*0054*/ 	.byte	0x00, 0xf0, 0x11, 0x00


	//----- nvinfo : EIATTR_KPARAM_INFO
	.align		4
.L_1157:
        /*0058*/ 	.byte	0x04, 0x17
        /*005a*/ 	.short	(.L_1159 - .L_1158)
.L_1158:
        /*005c*/ 	.word	0x00000000
        /*0060*/ 	.short	0x0001
        /*0062*/ 	.short	0x0008
        /*0064*/ 	.byte	0x00, 0xf0, 0x21, 0x00


	//----- nvinfo : EIATTR_KPARAM_INFO
	.align		4
.L_1159:
        /*0068*/ 	.byte	0x04, 0x17
        /*006a*/ 	.short	(.L_1161 - .L_1160)
.L_1160:
        /*006c*/ 	.word	0x00000000
        /*0070*/ 	.short	0x0002
        /*0072*/ 	.short	0x0010
        /*0074*/ 	.byte	0x00, 0xf0, 0x21, 0x00


	//----- nvinfo : EIATTR_KPARAM_INFO
	.align		4
.L_1161:
        /*0078*/ 	.byte	0x04, 0x17
        /*007a*/ 	.short	(.L_1163 - .L_1162)
.L_1162:
        /*007c*/ 	.word	0x00000000
        /*0080*/ 	.short	0x0003
        /*0082*/ 	.short	0x0018
        /*0084*/ 	.byte	0x00, 0xf0, 0x21, 0x00


	//----- nvinfo : EIATTR_KPARAM_INFO
	.align		4
.L_1163:
        /*0088*/ 	.byte	0x04, 0x17
        /*008a*/ 	.short	(.L_1165 - .L_1164)
.L_1164:
        /*008c*/ 	.word	0x00000000
        /*0090*/ 	.short	0x0004
        /*0092*/ 	.short	0x0020
        /*0094*/ 	.byte	0x00, 0xf0, 0x21, 0x00


	//----- nvinfo : EIATTR_CBANK_PARAM_SIZE
	.align		4
.L_1165:
        /*0098*/ 	.byte	0x03, 0x19
        /*009a*/ 	.short	0x0028


	//----- nvinfo : EIATTR_PARAM_CBANK
	.align		4
        /*009c*/ 	.byte	0x04, 0x0a
        /*009e*/ 	.short	(.L_1167 - .L_1166)
	.align		4
.L_1166:
        /*00a0*/ 	.word	index@(.nv.constant0._28header_files_timple_solver_c_time_implicit_solver_vectorised_43_gpu)
        /*00a4*/ 	.short	0x0160
        /*00a6*/ 	.short	0x0028


	//----- nvinfo : EIATTR_CUDA_API_VERSION
	.align		4
.L_1167:
        /*00a8*/ 	.byte	0x04, 0x37
        /*00aa*/ 	.short	(.L_1169 - .L_1168)
.L_1168:
        /*00ac*/ 	.word	0x00000082


	//----- nvinfo : EIATTR_SW_WAR
	.align		4
.L_1169:
        /*00b0*/ 	.byte	0x04, 0x36
        /*00b2*/ 	.short	(.L_1171 - .L_1170)
.L_1170:
        /*00b4*/ 	.word	0x00000001
.L_1171:


//--------------------- .nv.info._28header_files_timple_solver_c_time_implicit_solver_vectorised_30_gpu --------------------------
	.section	.nv.info._28header_files_timple_solver_c_time_implicit_solver_vectorised_30_gpu,"",@"SHT_CUDA_INFO"
	.sectionflags	@""
	.align	4


	//----- nvinfo : EIATTR_CRS_STACK_SIZE
	.align		4
        /*0000*/ 	.byte	0x04, 0x1e
        /*0002*/ 	.short	(.L_1173 - .L_1172)
.L_1172:
        /*0004*/ 	.word	0x00000000


	//----- nvinfo : EIATTR_MAX_THREADS
	.align		4
.L_1173:
        /*0008*/ 	.byte	0x04, 0x05
        /*000a*/ 	.short	(.L_1175 - .L_1174)
.L_1174:
        /*000c*/ 	.word	0x00000080
        /*0010*/ 	.word	0x00000001
        /*0014*/ 	.word	0x00000001


	//----- nvinfo : EIATTR_EXIT_INSTR_OFFSETS
	.align		4
.L_1175:
        /*0018*/ 	.byte	0x04, 0x1c
        /*001a*/ 	.short	(.L_1177 - .L_1176)


	//   ....[0]....
.L_1176:
        /*001c*/ 	.word	0x00000040


	//   ....[1]....
        /*0020*/ 	.word	0x00000330


	//----- nvinfo : EIATTR_MERCURY_ISA_VERSION
	.align		4
.L_1177:
        /*0024*/ 	.byte	0x03, 0x5f
        /*0026*/ 	.short	0x0000


	//----- nvinfo : EIATTR_MAXREG_COUNT
	.align		4
        /*0028*/ 	.byte	0x03, 0x1b
        /*002a*/ 	.short	0x00ff


	//----- nvinfo : EIATTR_KPARAM_INFO
	.align		4
        /*002c*/ 	.byte	0x04, 0x17
        /*002e*/ 	.short	(.L_1179 - .L_1178)
.L_1178:
        /*0030*/ 	.word	0x00000000
        /*0034*/ 	.short	0x0000
        /*0036*/ 	.short	0x0000
        /*0038*/ 	.byte	0x00, 0xf0, 0x21, 0x00


	//----- nvinfo : EIATTR_KPARAM_INFO
	.align		4
.L_1179:
        /*003c*/ 	.byte	0x04, 0x17
        /*003e*/ 	.short	(.L_1181 - .L_1180)
.L_1180:
        /*0040*/ 	.word	0x00000000
        /*0044*/ 	.short	0x0001
        /*0046*/ 	.short	0x0008
        /*0048*/ 	.byte	0x00, 0xf0, 0x21, 0x00


	//----- nvinfo : EIATTR_CBANK_PARAM_SIZE
	.align		4
.L_1181:
        /*004c*/ 	.byte	0x03, 0x19
        /*004e*/ 	.short	0x0010


	//----- nvinfo : EIATTR_PARAM_CBANK
	.align		4
        /*0050*/ 	.byte	0x04, 0x0a
        /*0052*/ 	.short	(.L_1183 - .L_1182)
	.align		4
.L_1182:
        /*0054*/ 	.word	index@(.nv.constant0._28header_files_timple_solver_c_time_implicit_solver_vectorised_30_gpu)
        /*0058*/ 	.short	0x0160
        /*005a*/ 	.short	0x0010


	//----- nvinfo : EIATTR_CUDA_API_VERSION
	.align		4
.L_1183:
        /*005c*/ 	.byte	0x04, 0x37
        /*005e*/ 	.short	(.L_1185 - .L_1184)
.L_1184:
        /*0060*/ 	.word	0x00000082


	//----- nvinfo : EIATTR_SW_WAR
	.align		4
.L_1185:
        /*0064*/ 	.byte	0x04, 0x36
        /*0066*/ 	.short	(.L_1187 - .L_1186)
.L_1186:
        /*0068*/ 	.word	0x00000001
.L_1187:


//--------------------- .nv.info._28header_files_timple_solver_c_time_implicit_solver_vectorised_21_gpu --------------------------
	.section	.nv.info._28header_files_timple_solver_c_time_implicit_solver_vectorised_21_gpu,"",@"SHT_CUDA_INFO"
	.sectionflags	@""
	.align	4


	//----- nvinfo : EIATTR_CRS_STACK_SIZE
	.align		4
        /*0000*/ 	.byte	0x04, 0x1e
        /*0002*/ 	.short	(.L_1189 - .L_1188)
.L_1188:
        /*0004*/ 	.word	0x00000000


	//----- nvinfo : EIATTR_MAX_THREADS
	.align		4
.L_1189:
        /*0008*/ 	.byte	0x04, 0x05
        /*000a*/ 	.short	(.L_1191 - .L_1190)
.L_1190:
        /*000c*/ 	.word	0x00000080
        /*0010*/ 	.word	0x00000001
        /*0014*/ 	.word	0x00000001


	//----- nvinfo : EIATTR_EXIT_INSTR_OFFSETS
	.align		4
.L_1191:
        /*0018*/ 	.byte	0x04, 0x1c
        /*001a*/ 	.short	(.L_1193 - .L_1192)


	//   ....[0]....
.L_1192:
        /*001c*/ 	.word	0x00000040


	//   ....[1]....
        /*0020*/ 	.word	0x00000420


	//----- nvinfo : EIATTR_MERCURY_ISA_VERSION
	.align		4
.L_1193:
        /*0024*/ 	.byte	0x03, 0x5f
        /*0026*/ 	.short	0x0000


	//----- nvinfo : EIATTR_MAXREG_COUNT
	.align		4
        /*0028*/ 	.byte	0x03, 0x1b
        /*002a*/ 	.short	0x00ff


	//----- nvinfo : EIATTR_KPARAM_INFO
	.align		4
        /*002c*/ 	.byte	0x04, 0x17
        /*002e*/ 	.short	(.L_1195 - .L_1194)
.L_1194:
        /*0030*/ 	.word	0x00000000
        /*0034*/ 	.short	0x0000
        /*0036*/ 	.short	0x0000
        /*0038*/ 	.byte	0x00, 0xf0, 0x21, 0x00


	//----- nvinfo : EIATTR_KPARAM_INFO
	.align		4
.L_1195:
        /*003c*/ 	.byte	0x04, 0x17
        /*003e*/ 	.short	(.L_1197 - .L_1196)
.L_1196:
        /*0040*/ 	.word	0x00000000
        /*0044*/ 	.short	0x0001
        /*0046*/ 	.short	0x0008
        /*0048*/ 	.byte	0x00, 0xf0, 0x21, 0x00


	//----- nvinfo : EIATTR_CBANK_PARAM_SIZE
	.align		4
.L_1197:
        /*004c*/ 	.byte	0x03, 0x19
        /*004e*/ 	.short	0x0010


	//----- nvinfo : EIATTR_PARAM_CBANK
	.align		4
        /*0050*/ 	.byte	0x04, 0x0a
        /*0052*/ 	.short	(.L_1199 - .L_1198)
	.align		4
.L_1198:
        /*0054*/ 	.word	index@(.nv.constant0._28header_files_timple_solver_c_time_implicit_solver_vectorised_21_gpu)
        /*0058*/ 	.short	0x0160
        /*005a*/ 	.short	0x0010


	//----- nvinfo : EIATTR_CUDA_API_VERSION
	.align		4
.L_1199:
        /*005c*/ 	.byte	0x04, 0x37
        /*005e*/ 	.short	(.L_1201 - .L_1200)
.L_1200:
        /*0060*/ 	.word	0x00000082


	//----- nvinfo : EIATTR_SW_WAR
	.align		4
.L_1201:
        /*0064*/ 	.byte	0x04, 0x36
        /*0066*/ 	.short	(.L_1203 - .L_1202)
.L_1202:
        /*0068*/ 	.word	0x00000001
.L_1203:


//--------------------- .nv.info.__cuda_sm20_div_rn_f64_full --------------------------
	.section	.nv.info.__cuda_sm20_div_rn_f64_full,"",@"SHT_CUDA_INFO"
	.sectionflags	@""
	.align	4


	//----- nvinfo : EIATTR_CRS_STACK_SIZE
	.align		4
        /*0000*/ 	.byte	0x04, 0x1e
        /*0002*/ 	.short	(.L_1205 - .L_1204)
.L_1204:
        /*0004*/ 	.word	0x00000000


	//----- nvinfo : EIATTR_MERCURY_ISA_VERSION
	.align		4
.L_1205:
        /*0008*/ 	.byte	0x03, 0x5f
        /*000a*/ 	.short	0x0000


	//----- nvinfo : EIATTR_CUDA_API_VERSION
	.align		4
        /*000c*/ 	.byte	0x04, 0x37
        /*000e*/ 	.short	(.L_1207 - .L_1206)
.L_1206:
        /*0010*/ 	.word	0x00000082


	//----- nvinfo : EIATTR_SW_WAR
	.align		4
.L_1207:
        /*0014*/ 	.byte	0x04, 0x36
        /*0016*/ 	.short	(.L_1209 - .L_1208)
.L_1208:
        /*0018*/ 	.word	0x00000001
.L_1209:


//--------------------- .nv.info.__cuda_sm20_dblrcp_rn_slowpath_v3 --------------------------
	.section	.nv.info.__cuda_sm20_dblrcp_rn_slowpath_v3,"",@"SHT_CUDA_INFO"
	.sectionflags	@""
	.align	4


	//----- nvinfo : EIATTR_CRS_STACK_SIZE
	.align		4
        /*0000*/ 	.byte	0x04, 0x1e
        /*0002*/ 	.short	(.L_1211 - .L_1210)
.L_1210:
        /*0004*/ 	.word	0x00000000


	//----- nvinfo : EIATTR_MERCURY_ISA_VERSION
	.align		4
.L_1211:
        /*0008*/ 	.byte	0x03, 0x5f
        /*000a*/ 	.short	0x0000


	//----- nvinfo : EIATTR_CUDA_API_VERSION
	.align		4
        /*000c*/ 	.byte	0x04, 0x37
        /*000e*/ 	.short	(.L_1213 - .L_1212)
.L_1212:
        /*0010*/ 	.word	0x00000082


	//----- nvinfo : EIATTR_SW_WAR
	.align		4
.L_1213:
        /*0014*/ 	.byte	0x04, 0x36
        /*0016*/ 	.short	(.L_1215 - .L_1214)
.L_1214:
        /*0018*/ 	.word	0x00000001
.L_1215:


//--------------------- .nv.info._37header_files_fractional_step_solver_c_FS_update_boundary_pressure_vectorised_2d_655_gpu --------------------------
	.section	.nv.info._37header_files_fractional_step_solver_c_FS_update_boundary_pressure_vectorised_2d_655_gpu,"",@"SHT_CUDA_INFO"
	.sectionflags	@""
	.align	4


	//----- nvinfo : EIATTR_CRS_STACK_SIZE
	.align		4
        /*0000*/ 	.byte	0x04, 0x1e
        /*0002*/ 	.short	(.L_1217 - .L_1216)
.L_1216:
        /*0004*/ 	.word	0x00000000


	//----- nvinfo : EIATTR_MAX_THREADS
	.align		4
.L_1217:
        /*0008*/ 	.byte	0x04, 0x05
        /*000a*/ 	.short	(.L_1219 - .L_1218)
.L_1218:
        /*000c*/ 	.word	0x00000080
        /*0010*/ 	.word	0x00000001
        /*0014*/ 	.word	0x00000001


	//----- nvinfo : EIATTR_EXIT_INSTR_OFFSETS
	.align		4
.L_1219:
        /*0018*/ 	.byte	0x04, 0x1c
        /*001a*/ 	.short	(.L_1221 - .L_1220)


	//   ....[0]....
.L_1220:
        /*001c*/ 	.word	0x00000040


	//   ....[1]....
        /*0020*/ 	.word	0x00000aa0


	//   ....[2]....
        /*0024*/ 	.word	0x00000f10


	//----- nvinfo : EIATTR_MERCURY_ISA_VERSION
	.align		4
.L_1221:
        /*0028*/ 	.byte	0x03, 0x5f
        /*002a*/ 	.short	0x0000


	//----- nvinfo : EIATTR_MAXREG_COUNT
	.align		4
        /*002c*/ 	.byte	0x03, 0x1b
        /*002e*/ 	.short	0x00ff


	//----- nvinfo : EIATTR_KPARAM_INFO
	.align		4
        /*0030*/ 	.byte	0x04, 0x17
        /*0032*/ 	.short	(.L_1223 - .L_1222)
.L_1222:
        /*0034*/ 	.word	0x00000000
        /*0038*/ 	.short	0x0000
        /*003a*/ 	.short	0x0000
        /*003c*/ 	.byte	0x00, 0xf0, 0x11, 0x00


	//----- nvinfo : EIATTR_KPARAM_INFO
	.align		4
.L_1223:
        /*0040*/ 	.byte	0x04, 0x17
        /*0042*/ 	.short	(.L_1225 - .L_1224)
.L_1224:
        /*0044*/ 	.word	0x00000000
        /*0048*/ 	.short	0x0001
        /*004a*/ 	.short	0x0008
        /*004c*/ 	.byte	0x00, 0xf0, 0x21, 0x00


	//----- nvinfo : EIATTR_KPARAM_INFO
	.align		4
.L_1225:
        /*0050*/ 	.byte	0x04, 0x17
        /*0052*/ 	.short	(.L_1227 - .L_1226)
.L_1226:
        /*0054*/ 	.word	0x00000000
        /*0058*/ 	.short	0x0002
        /*005a*/ 	.short	0x0010
        /*005c*/ 	.byte	0x00, 0xf0, 0x21, 0x00


	//----- nvinfo : EIATTR_KPARAM_INFO
	.align		4
.L_1227:
        /*0060*/ 	.byte	0x04, 0x17
        /*0062*/ 	.short	(.L_1229 - .L_1228)
.L_1228:
        /*0064*/ 	.word	0x00000000
        /*0068*/ 	.short	0x0003
        /*006a*/ 	.short	0x0018
        /*006c*/ 	.byte	0x00, 0xf0, 0x11, 0x00


	//----- nvinfo : EIATTR_CBANK_PARAM_SIZE
	.align		4
.L_1229:
        /*0070*/ 	.byte	0x03, 0x19
        /*0072*/ 	.short	0x001c


	//----- nvinfo : EIATTR_PARAM_CBANK
	.align		4
        /*0074*/ 	.byte	0x04, 0x0a
        /*0076*/ 	.short	(.L_1231 - .L_1230)
	.align		4
.L_1230:
        /*0078*/ 	.word	index@(.nv.constant0._37header_files_fractional_step_solver_c_FS_update_boundary_pressure_vectorised_2d_655_gpu)
        /*007c*/ 	.short	0x0160
        /*007e*/ 	.short	0x001c


	//----- nvinfo : EIATTR_CUDA_API_VERSION
	.align		4
.L_1231:
        /*0080*/ 	.byte	0x04, 0x37
        /*0082*/ 	.short	(.L_1233 - .L_1232)
.L_1232:
        /*0084*/ 	.word	0x00000082


	//----- nvinfo : EIATTR_SW_WAR
	.align		4
.L_1233:
        /*0088*/ 	.byte	0x04, 0x36
        /*008a*/ 	.short	(.L_1235 - .L_1234)
.L_1234:
        /*008c*/ 	.word	0x00000001
.L_1235:


//--------------------- .nv.info._37header_files_fractional_step_solver_c_FS_update_boundary_pressure_vectorised_630_gpu --------------------------
	.section	.nv.info._37header_files_fractional_step_solver_c_FS_update_boundary_pressure_vectorised_630_gpu,"",@"SHT_CUDA_INFO"
	.sectionflags	@""
	.align	4


	//----- nvinfo : EIATTR_CRS_STACK_SIZE
	.align		4
        /*0000*/ 	.byte	0x04, 0x1e
        /*0002*/ 	.short	(.L_1237 - .L_1236)
.L_1236:
        /*0004*/ 	.word	0x00000000


	//----- nvinfo : EIATTR_MAX_THREADS
	.align		4
.L_1237:
        /*0008*/ 	.byte	0x04, 0x05
        /*000a*/ 	.short	(.L_1239 - .L_1238)
.L_1238:
        /*000c*/ 	.word	0x00000080
        /*0010*/ 	.word	0x00000001
        /*0014*/ 	.word	0x00000001


	//----- nvinfo : EIATTR_EXIT_INSTR_OFFSETS
	.align		4
.L_1239:
        /*0018*/ 	.byte	0x04, 0x1c
        /*001a*/ 	.short	(.L_1241 - .L_1240)


	//   ....[0]....
.L_1240:
        /*001c*/ 	.word	0x00000040


	//   ....[1]....
        /*0020*/ 	.word	0x00000c10


	//   ....[2]....
        /*0024*/ 	.word	0x00001110


	//----- nvinfo : EIATTR_MERCURY_ISA_VERSION
	.align		4
.L_1241:
        /*0028*/ 	.byte	0x03, 0x5f
        /*002a*/ 	.short	0x0000


	//----- nvinfo : EIATTR_MAXREG_COUNT
	.align		4
        /*002c*/ 	.byte	0x03, 0x1b
        /*002e*/ 	.short	0x00ff


	//----- nvinfo : EIATTR_KPARAM_INFO
	.align		4
        /*0030*/ 	.byte	0x04, 0x17
        /*0032*/ 	.short	(.L_1243 - .L_1242)
.L_1242:
        /*0034*/ 	.word	0x00000000
        /*0038*/ 	.short	0x0000
        /*003a*/ 	.short	0x0000
        /*003c*/ 	.byte	0x00, 0xf0, 0x11, 0x00


	//----- nvinfo : EIATTR_KPARAM_INFO
	.align		4
.L_1243:
        /*0040*/ 	.byte	0x04, 0x17
        /*0042*/ 	.short	(.L_1245 - .L_1244)
.L_1244:
        /*0044*/ 	.word	0x00000000
        /*0048*/ 	.short	0x0001
        /*004a*/ 	.short	0x0008
        /*004c*/ 	.byte	0x00, 0xf0, 0x21, 0x00


	//----- nvinfo : EIATTR_KPARAM_INFO
	.align		4
.L_1245:
        /*0050*/ 	.byte	0x04, 0x17
        /*0052*/ 	.short	(.L_1247 - .L_1246)
.L_1246:
        /*0054*/ 	.word	0x00000000
        /*0058*/ 	.short	0x0002
        /*005a*/ 	.short	0x0010
        /*005c*/ 	.byte	0x00, 0xf0, 0x21, 0x00


	//----- nvinfo : EIATTR_KPARAM_INFO
	.align		4
.L_1247:
        /*0060*/ 	.byte	0x04, 0x17
        /*0062*/ 	.short	(.L_1249 - .L_1248)
.L_1248:
        /*0064*/ 	.word	0x00000000
        /*0068*/ 	.short	0x0003
        /*006a*/ 	.short	0x0018
        /*006c*/ 	.byte	0x00, 0xf0, 0x11, 0x00


	//----- nvinfo : EIATTR_CBANK_PARAM_SIZE
	.align		4
.L_1249:
        /*0070*/ 	.byte	0x03, 0x19
        /*0072*/ 	.short	0x001c


	//----- nvinfo : EIATTR_PARAM_CBANK
	.align		4
        /*0074*/ 	.byte	0x04, 0x0a
        /*0076*/ 	.short	(.L_1251 - .L_1250)
	.align		4
.L_1250:
        /*0078*/ 	.word	index@(.nv.constant0._37header_files_fractional_step_solver_c_FS_update_boundary_pressure_vectorised_630_gpu)
        /*007c*/ 	.short	0x0160
        /*007e*/ 	.short	0x001c


	//----- nvinfo : EIATTR_CUDA_API_VERSION
	.align		4
.L_1251:
        /*0080*/ 	.byte	0x04, 0x37
        /*0082*/ 	.short	(.L_1253 - .L_1252)
.L_1252:
        /*0084*/ 	.word	0x00000082


	//----- nvinfo : EIATTR_SW_WAR
	.align		4
.L_1253:
        /*0088*/ 	.byte	0x04, 0x36
        /*008a*/ 	.short	(.L_1255 - .L_1254)
.L_1254:
        /*008c*/ 	.word	0x00000001
.L_1255:


//--------------------- .nv.info._37header_files_fractional_step_solver_c_FS_update_velocity_vectorised_2d_617_gpu__red --------------------------
	.section	.nv.info._37header_files_fractional_step_solver_c_FS_update_velocity_vectorised_2d_617_gpu__red,"",@"SHT_CUDA_INFO"
	.sectionflags	@""
	.align	4


	//----- nvinfo : EIATTR_CRS_STACK_SIZE
	.align		4
        /*0000*/ 	.byte	0x04, 0x1e
        /*0002*/ 	.short	(.L_1257 - .L_1256)
.L_1256:
        /*0004*/ 	.word	0x00000000


	//----- nvinfo : EIATTR_MAX_THREADS
	.align		4
.L_1257:
        /*0008*/ 	.byte	0x04, 0x05
        /*000a*/ 	.short	(.L_1259 - .L_1258)
.L_1258:
        /*000c*/ 	.word	0x00000100
        /*0010*/ 	.word	0x00000001
        /*0014*/ 	.word	0x00000001


	//----- nvinfo : EIATTR_EXIT_INSTR_OFFSETS
	.align		4
.L_1259:
        /*0018*/ 	.byte	0x04, 0x1c
        /*001a*/ 	.short	(.L_1261 - .L_1260)


	//   ....[0]....
.L_1260:
        /*001c*/ 	.word	0x00000030


	//   ....[1]....
        /*0020*/ 	.word	0x00000410


	//   ....[2]....
        /*0024*/ 	.word	0x00000480


	//   ....[3]....
        /*0028*/ 	.word	0x000004f0


	//   ....[4]....
        /*002c*/ 	.word	0x00000560


	//   ....[5]....
        /*0030*/ 	.word	0x000005d0


	//   ....[6]....
        /*0034*/ 	.word	0x00000640


	//   ....[7]....
        /*0038*/ 	.word	0x000006d0


	//----- nvinfo : EIATTR_MERCURY_ISA_VERSION
	.align		4
.L_1261:
        /*003c*/ 	.byte	0x03, 0x5f
        /*003e*/ 	.short	0x0000


	//----- nvinfo : EIATTR_NUM_BARRIERS
	.align		4
        /*0040*/ 	.byte	0x02, 0x4c
        /*0042*/ 	.byte	0x01
	.zero		1


	//----- nvinfo : EIATTR_MAXREG_COUNT
	.align		4
        /*0044*/ 	.byte	0x03, 0x1b
        /*0046*/ 	.short	0x00ff


	//----- nvinfo : EIATTR_KPARAM_INFO
	.align		4
        /*0048*/ 	.byte	0x04, 0x17
        /*004a*/ 	.short	(.L_1263 - .L_1262)
.L_1262:
        /*004c*/ 	.word	0x00000000
        /*0050*/ 	.short	0x0000
        /*0052*/ 	.short	0x0000
        /*0054*/ 	.byte	0x00, 0xf0, 0x11, 0x00


	//----- nvinfo : EIATTR_KPARAM_INFO
	.align		4
.L_1263:
        /*0058*/ 	.byte	0x04, 0x17
        /*005a*/ 	.short	(.L_1265 - .L_1264)
.L_1264:
        /*005c*/ 	.word	0x00000000
        /*0060*/ 	.short	0x0001
        /*0062*/ 	.short	0x0008
        /*0064*/ 	.byte	0x00, 0xf0, 0x21, 0x00


	//----- nvinfo : EIATTR_KPARAM_INFO
	.align		4
.L_1265:
        /*0068*/ 	.byte	0x04, 0x17
        /*006a*/ 	.short	(.L_1267 - .L_1266)
.L_1266:
        /*006c*/ 	.word	0x00000000
        /*0070*/ 	.short	0x0002
        /*0072*/ 	.short	0x0010
        /*0074*/ 	.byte	0x00, 0xf0, 0x21, 0x00


	//----- nvinfo : EIATTR_KPARAM_INFO
	.align		4
.L_1267:
        /*0078*/ 	.byte	0x04, 0x17
        /*007a*/ 	.short	(.L_1269 - .L_1268)
.L_1268:
        /*007c*/ 	.word	0x00000000
        /*0080*/ 	.short	0x0003
        /*0082*/ 	.short	0x0018
        /*0084*/ 	.byte	0x00, 0xf0, 0x21, 0x00


	//----- nvinfo : EIATTR_KPARAM_INFO
	.align		4
.L_1269:
        /*0088*/ 	.byte	0x04, 0x17
        /*008a*/ 	.short	(.L_1271 - .L_1270)
.L_1270:
        /*008c*/ 	.word	0x00000000
        /*0090*/ 	.short	0x0004
        /*0092*/ 	.short	0x0020
        /*0094*/ 	.byte	0x00, 0xf0, 0x21, 0x00


	//----- nvinfo : EIATTR_KPARAM_INFO
	.align		4
.L_1271:
        /*0098*/ 	.byte	0x04, 0x17
        /*009a*/ 	.short	(.L_1273 - .L_1272)
.L_1272:
        /*009c*/ 	.word	0x00000000
        /*00a0*/ 	.short	0x0005
        /*00a2*/ 	.short	0x0028
        /*00a4*/ 	.byte	0x00, 0xf0, 0x21, 0x00


	//----- nvinfo : EIATTR_CBANK_PARAM_SIZE
	.align		4
.L_1273:
        /*00a8*/ 	.byte	0x03, 0x19
        /*00aa*/ 	.short	0x0030


	//----- nvinfo : EIATTR_PARAM_CBANK
	.align		4
        /*00ac*/ 	.byte	0x04, 0x0a
        /*00ae*/ 	.short	(.L_1275 - .L_1274)
	.align		4
.L_1274:
        /*00b0*/ 	.word	index@(.nv.constant0._37header_files_fractional_step_solver_c_FS_update_velocity_vectorised_2d_617_gpu__red)
        /*00b4*/ 	.short	0x0160
        /*00b6*/ 	.short	0x0030


	//----- nvinfo : EIATTR_CUDA_API_VERSION
	.align		4
.L_1275:
        /*00b8*/ 	.byte	0x04, 0x37
        /*00ba*/ 	.short	(.L_1277 - .L_1276)
.L_1276:
        /*00bc*/ 	.word	0x00000082


	//----- nvinfo : EIATTR_SW_WAR
	.align		4
.L_1277:
        /*00c0*/ 	.byte	0x04, 0x36
        /*00c2*/ 	.short	(.L_1279 - .L_1278)
.L_1278:
        /*00c4*/ 	.word	0x00000001
.L_1279:


//--------------------- .nv.info._37header_files_fractional_step_solver_c_FS_update_velocity_vectorised_2d_617_gpu --------------------------
	.section	.nv.info._37header_files_fractional_step_solver_c_FS_update_velocity_vectorised_2d_617_gpu,"",@"SHT_CUDA_INFO"
	.sectionflags	@""
	.align	4


	//----- nvinfo : EIATTR_CRS_STACK_SIZE
	.align		4
        /*0000*/ 	.byte	0x04, 0x1e
        /*0002*/ 	.short	(.L_1281 - .L_1280)
.L_1280:
        /*0004*/ 	.word	0x00000000


	//----- nvinfo : EIATTR_MAX_THREADS
	.align		4
.L_1281:
        /*0008*/ 	.byte	0x04, 0x05
        /*000a*/ 	.short	(.L_1283 - .L_1282)
.L_1282:
        /*000c*/ 	.word	0x00000080
        /*0010*/ 	.word	0x00000001
        /*0014*/ 	.word	0x00000001


	//----- nvinfo : EIATTR_EXIT_INSTR_OFFSETS
	.align		4
.L_1283:
        /*0018*/ 	.byte	0x04, 0x1c
        /*001a*/ 	.short	(.L_1285 - .L_1284)


	//   ....[0]....
.L_1284:
        /*001c*/ 	.word	0x000003c0


	//   ....[1]....
        /*0020*/ 	.word	0x00000430


	//   ....[2]....
        /*0024*/ 	.word	0x000004a0


	//   ....[3]....
        /*0028*/ 	.word	0x00000510


	//   ....[4]....
        /*002c*/ 	.word	0x00000580


	//   ....[5]....
        /*0030*/ 	.word	0x000005f0


	//   ....[6]....
        /*0034*/ 	.word	0x00000650


	//   ....[7]....
        /*0038*/ 	.word	0x000006d0


	//----- nvinfo : EIATTR_MERCURY_ISA_VERSION
	.align		4
.L_1285:
        /*003c*/ 	.byte	0x03, 0x5f
        /*003e*/ 	.short	0x0000


	//----- nvinfo : EIATTR_NUM_BARRIERS
	.align		4
        /*0040*/ 	.byte	0x02, 0x4c
        /*0042*/ 	.byte	0x01
	.zero		1


	//----- nvinfo : EIATTR_MAXREG_COUNT
	.align		4
        /*0044*/ 	.byte	0x03, 0x1b
        /*0046*/ 	.short	0x00ff


	//----- nvinfo : EIATTR_KPARAM_INFO
	.align		4
        /*0048*/ 	.byte	0x04, 0x17
        /*004a*/ 	.short	(.L_1287 - .L_1286)
.L_1286:
        /*004c*/ 	.word	0x00000000
        /*0050*/ 	.short	0x0000
        /*0052*/ 	.short	0x0000
        /*0054*/ 	.byte	0x00, 0xf0, 0x11, 0x00


	//----- nvinfo : EIATTR_KPARAM_INFO
	.align		4
.L_1287:
        /*0058*/ 	.byte	0x04, 0x17
        /*005a*/ 	.short	(.L_1289 - .L_1288)
.L_1288:
        /*005c*/ 	.word	0x00000000
        /*0060*/ 	.short	0x0001
        /*0062*/ 	.short	0x0008
        /*0064*/ 	.byte	0x00, 0xf0, 0x21, 0x00


	//----- nvinfo : EIATTR_KPARAM_INFO
	.align		4
.L_1289:
        /*0068*/ 	.byte	0x04, 0x17
        /*006a*/ 	.short	(.L_1291 - .L_1290)
.L_1290:
        /*006c*/ 	.word	0x00000000
        /*0070*/ 	.short	0x0002
        /*0072*/ 	.short	0x0010
        /*0074*/ 	.byte	0x00, 0xf0, 0x21, 0x00


	//----- nvinfo : EIATTR_KPARAM_INFO
	.align		4
.L_1291:
        /*0078*/ 	.byte	0x04, 0x17
        /*007a*/ 	.short	(.L_1293 - .L_1292)
.L_1292:
        /*007c*/ 	.word	0x00000000
        /*0080*/ 	.short	0x0003
        /*0082*/ 	.short	0x0018
        /*0084*/ 	.byte	0x00, 0xf0, 0x21, 0x00


	//----- nvinfo : EIATTR_KPARAM_INFO
	.align		4
.L_1293:
        /*0088*/ 	.byte	0x04, 0x17
        /*008a*/ 	.short	(.L_1295 - .L_1294)
.L_1294:
        /*008c*/ 	.word	0x00000000
        /*0090*/ 	.short	0x0004
        /*0092*/ 	.short	0x0020
        /*0094*/ 	.byte	0x00, 0xf0, 0x21, 0x00


	//----- nvinfo : EIATTR_KPARAM_INFO
	.align		4
.L_1295:
        /*0098*/ 	.byte	0x04, 0x17
        /*009a*/ 	.short	(.L_1297 - .L_1296)
.L_1296:
        /*009c*/ 	.word	0x00000000
        /*00a0*/ 	.short	0x0005
        /*00a2*/ 	.short	0x0028
        /*00a4*/ 	.byte	0x00, 0xf0, 0x21, 0x00


	//----- nvinfo : EIATTR_CBANK_PARAM_SIZE
	.align		4
.L_1297:
        /*00a8*/ 	.byte	0x03, 0x19
        /*00aa*/ 	.short	0x0030


	//----- nvinfo : EIATTR_PARAM_CBANK
	.align		4
        /*00ac*/ 	.byte	0x04, 0x0a
        /*00ae*/ 	.short	(.L_1299 - .L_1298)
	.align		4
.L_1298:
        /*00b0*/ 	.word	index@(.nv.constant0._37header_files_fractional_step_solver_c_FS_update_velocity_vectorised_2d_617_gpu)
        /*00b4*/ 	.short	0x0160
        /*00b6*/ 	.short	0x0030


	//----- nvinfo : EIATTR_CUDA_API_VERSION
	.align		4
.L_1299:
        /*00b8*/ 	.byte	0x04, 0x37
        /*00ba*/ 	.short	(.L_1301 - .L_1300)
.L_1300:
        /*00bc*/ 	.word	0x00000082


	//----- nvinfo : EIATTR_SW_WAR
	.align		4
.L_1301:
        /*00c0*/ 	.byte	0x04, 0x36
        /*00c2*/ 	.short	(.L_1303 - .L_1302)
.L_1302:
        /*00c4*/ 	.word	0x00000001
.L_1303:


//--------------------- .nv.info._37header_files_fractional_step_solver_c_FS_update_velocity_vectorised_2d_603_gpu --------------------------
	.section	.nv.info._37header_files_fractional_step_solver_c_FS_update_velocity_vectorised_2d_603_gpu,"",@"SHT_CUDA_INFO"
	.sectionflags	@""
	.align	4


	//----- nvinfo : EIATTR_CRS_STACK_SIZE
	.align		4
        /*0000*/ 	.byte	0x04, 0x1e
        /*0002*/ 	.short	(.L_1305 - .L_1304)
.L_1304:
        /*0004*/ 	.word	0x00000000


	//----- nvinfo : EIATTR_MAX_THREADS
	.align		4
.L_1305:
        /*0008*/ 	.byte	0x04, 0x05
        /*000a*/ 	.short	(.L_1307 - .L_1306)
.L_1306:
        /*000c*/ 	.word	0x00000080
        /*0010*/ 	.word	0x00000001
        /*0014*/ 	.word	0x00000001


	//----- nvinfo : EIATTR_EXIT_INSTR_OFFSETS
	.align		4
.L_1307:
        /*0018*/ 	.byte	0x04, 0x1c
        /*001a*/ 	.short	(.L_1309 - .L_1308)


	//   ....[0]....
.L_1308:
        /*001c*/ 	.word	0x00000040


	//   ....[1]....
        /*0020*/ 	.word	0x000007b0


	//----- nvinfo : EIATTR_MERCURY_ISA_VERSION
	.align		4
.L_1309:
        /*0024*/ 	.byte	0x03, 0x5f
        /*0026*/ 	.short	0x0000


	//----- nvinfo : EIATTR_MAXREG_COUNT
	.align		4
        /*0028*/ 	.byte	0x03, 0x1b
        /*002a*/ 	.short	0x00ff


	//----- nvinfo : EIATTR_KPARAM_INFO
	.align		4
        /*002c*/ 	.byte	0x04, 0x17
        /*002e*/ 	.short	(.L_1311 - .L_1310)
.L_1310:
        /*0030*/ 	.word	0x00000000
        /*0034*/ 	.short	0x0000
        /*0036*/ 	.short	0x0000
        /*0038*/ 	.byte	0x00, 0xf0, 0x21, 0x00


	//----- nvinfo : EIATTR_KPARAM_INFO
	.align		4
.L_1311:
        /*003c*/ 	.byte	0x04, 0x17
        /*003e*/ 	.short	(.L_1313 - .L_1312)
.L_1312:
        /*0040*/ 	.word	0x00000000
        /*0044*/ 	.short	0x0001
        /*0046*/ 	.short	0x0008
        /*0048*/ 	.byte	0x00, 0xf0, 0x21, 0x00


	//----- nvinfo : EIATTR_KPARAM_INFO
	.align		4
.L_1313:
        /*004c*/ 	.byte	0x04, 0x17
        /*004e*/ 	.short	(.L_1315 - .L_1314)
.L_1314:
        /*0050*/ 	.word	0x00000000
        /*0054*/ 	.short	0x0002
        /*0056*/ 	.short	0x0010
        /*0058*/ 	.byte	0x00, 0xf0, 0x21, 0x00


	//----- nvinfo : EIATTR_CBANK_PARAM_SIZE
	.align		4
.L_1315:
        /*005c*/ 	.byte	0x03, 0x19
        /*005e*/ 	.short	0x0018


	//----- nvinfo : EIATTR_PARAM_CBANK
	.align		4
        /*0060*/ 	.byte	0x04, 0x0a
        /*0062*/ 	.short	(.L_1317 - .L_1316)
	.align		4
.L_1316:
        /*0064*/ 	.word	index@(.nv.constant0._37header_files_fractional_step_solver_c_FS_update_velocity_vectorised_2d_603_gpu)
        /*0068*/ 	.short	0x0160
        /*006a*/ 	.short	0x0018


	//----- nvinfo : EIATTR_CUDA_API_VERSION
	.align		4
.L_1317:
        /*006c*/ 	.byte	0x04, 0x37
        /*006e*/ 	.short	(.L_1319 - .L_1318)
.L_1318:
        /*0070*/ 	.word	0x00000082


	//----- nvinfo : EIATTR_SW_WAR
	.align		4
.L_1319:
        /*0074*/ 	.byte	0x04, 0x36
        /*0076*/ 	.short	(.L_1321 - .L_1320)
.L_1320:
        /*0078*/ 	.word	0x00000001
.L_1321:


//--------------------- .nv.info._37header_files_fractional_step_solver_c_FS_update_velocity_vectorised_592_gpu__red --------------------------
	.section	.nv.info._37header_files_fractional_step_solver_c_FS_update_velocity_vectorised_592_gpu__red,"",@"SHT_CUDA_INFO"
	.sectionflags	@""
	.align	4


	//----- nvinfo : EIATTR_CRS_STACK_SIZE
	.align		4
        /*0000*/ 	.byte	0x04, 0x1e
        /*0002*/ 	.short	(.L_1323 - .L_1322)
.L_1322:
        /*0004*/ 	.word	0x00000000


	//----- nvinfo : EIATTR_MAX_THREADS
	.align		4
.L_1323:
        /*0008*/ 	.byte	0x04, 0x05
        /*000a*/ 	.short	(.L_1325 - .L_1324)
.L_1324:
        /*000c*/ 	.word	0x00000100
        /*0010*/ 	.word	0x00000001
        /*0014*/ 	.word	0x00000001


	//----- nvinfo : EIATTR_EXIT_INSTR_OFFSETS
	.align		4
.L_1325:
        /*0018*/ 	.byte	0x04, 0x1c
        /*001a*/ 	.short	(.L_1327 - .L_1326)


	//   ....[0]....
.L_1326:
        /*001c*/ 	.word	0x00000030


	//   ....[1]....
        /*0020*/ 	.word	0x00000410


	//   ....[2]....
        /*0024*/ 	.word	0x00000480


	//   ....[3]....
        /*0028*/ 	.word	0x000004f0


	//   ....[4]....
        /*002c*/ 	.word	0x00000560


	//   ....[5]....
        /*0030*/ 	.word	0x000005d0


	//   ....[6]....
        /*0034*/ 	.word	0x00000640


	//   ....[7]....
        /*0038*/ 	.word	0x000006d0


	//----- nvinfo : EIATTR_MERCURY_ISA_VERSION
	.align		4
.L_1327:
        /*003c*/ 	.byte	0x03, 0x5f
        /*003e*/ 	.short	0x0000


	//----- nvinfo : EIATTR_NUM_BARRIERS
	.align		4
        /*0040*/ 	.byte	0x02, 0x4c
        /*0042*/ 	.byte	0x01
	.zero		1


	//----- nvinfo : EIATTR_MAXREG_COUNT
	.align		4
        /*0044*/ 	.byte	0x03, 0x1b
        /*0046*/ 	.short	0x00ff


	//----- nvinfo : EIATTR_KPARAM_INFO
	.align		4
        /*0048*/ 	.byte	0x04, 0x17
        /*004a*/ 	.short	(.L_1329 - .L_1328)
.L_1328:
        /*004c*/ 	.word	0x00000000
        /*0050*/ 	.short	0x0000
        /*0052*/ 	.short	0x0000
        /*0054*/ 	.byte	0x00, 0xf0, 0x11, 0x00


	//----- nvinfo : EIATTR_KPARAM_INFO
	.align		4
.L_1329:
        /*0058*/ 	.byte	0x04, 0x17
        /*005a*/ 	.short	(.L_1331 - .L_1330)
.L_1330:
        /*005c*/ 	.word	0x00000000
        /*0060*/ 	.short	0x0001
        /*0062*/ 	.short	0x0008
        /*0064*/ 	.byte	0x00, 0xf0, 0x21, 0x00


	//----- nvinfo : EIATTR_KPARAM_INFO
	.align		4
.L_1331:
        /*0068*/ 	.byte	0x04, 0x17
        /*006a*/ 	.short	(.L_1333 - .L_1332)
.L_1332:
        /*006c*/ 	.word	0x00000000
        /*0070*/ 	.short	0x0002
        /*0072*/ 	.short	0x0010
        /*0074*/ 	.byte	0x00, 0xf0, 0x21, 0x00


	//----- nvinfo : EIATTR_KPARAM_INFO
	.align		4
.L_1333:
        /*0078*/ 	.byte	0x04, 0x17
        /*007a*/ 	.short	(.L_1335 - .L_1334)
.L_1334:
        /*007c*/ 	.word	0x00000000
        /*0080*/ 	.short	0x0003
        /*0082*/ 	.short	0x0018
        /*0084*/ 	.byte	0x00, 0xf0, 0x21, 0x00


	//----- nvinfo : EIATTR_KPARAM_INFO
	.align		4
.L_1335:
        /*0088*/ 	.byte	0x04, 0x17
        /*008a*/ 	.short	(.L_1337 - .L_1336)
.L_1336:
        /*008c*/ 	.word	0x00000000
        /*0090*/ 	.short	0x0004
        /*0092*/ 	.short	0x0020
        /*0094*/ 	.byte	0x00, 0xf0, 0x21, 0x00


	//----- nvinfo : EIATTR_KPARAM_INFO
	.align		4
.L_1337:
        /*0098*/ 	.byte	0x04, 0x17
        /*009a*/ 	.short	(.L_1339 - .L_1338)
.L_1338:
        /*009c*/ 	.word	0x00000000
        /*00a0*/ 	.short	0x0005
        /*00a2*/ 	.short	0x0028
        /*00a4*/ 	.byte	0x00, 0xf0, 0x21, 0x00


	//----- nvinfo : EIATTR_CBANK_PARAM_SIZE
	.align		4
.L_1339:
        /*00a8*/ 	.byte	0x03, 0x19
        /*00aa*/ 	.short	0x0030


	//----- nvinfo : EIATTR_PARAM_CBANK
	.align		4
        /*00ac*/ 	.byte	0x04, 0x0a
        /*00ae*/ 	.short	(.L_1341 - .L_1340)
	.align		4
.L_1340:
        /*00b0*/ 	.word	index@(.nv.constant0._37header_files_fractional_step_solver_c_FS_update_velocity_vectorised_592_gpu__red)
        /*00b4*/ 	.short	0x0160
        /*00b6*/ 	.short	0x0030


	//----- nvinfo : EIATTR_CUDA_API_VERSION
	.align		4
.L_1341:
        /*00b8*/ 	.byte	0x04, 0x37
        /*00ba*/ 	.short	(.L_1343 - .L_1342)
.L_1342:
        /*00bc*/ 	.word	0x00000082


	//----- nvinfo : EIATTR_SW_WAR
	.align		4
.L_1343:
        /*00c0*/ 	.byte	0x04, 0x36
        /*00c2*/ 	.short	(.L_1345 - .L_1344)
.L_1344:
        /*00c4*/ 	.word	0x00000001
.L_1345:


//--------------------- .nv.info._37header_files_fractional_step_solver_c_FS_update_velocity_vectorised_592_gpu --------------------------
	.section	.nv.info._37header_files_fractional_step_solver_c_FS_update_velocity_vectorised_592_gpu,"",@"SHT_CUDA_INFO"
	.sectionflags	@""
	.align	4


	//----- nvinfo : EIATTR_CRS_STACK_SIZE
	.align		4
        /*0000*/ 	.byte	0x04, 0x1e
        /*0002*/ 	.short	(.L_1347 - .L_1346)
.L_1346:
        /*0004*/ 	.word	0x00000000


	//----- nvinfo : EIATTR_MAX_THREADS
	.align		4
.L_1347:
        /*0008*/ 	.byte	0x04, 0x05
        /*000a*/ 	.short	(.L_1349 - .L_1348)
.L_1348:
        /*000c*/ 	.word	0x00000080
        /*0010*/ 	.word	0x00000001
        /*0014*/ 	.word	0x00000001


	//----- nvinfo : EIATTR_EXIT_INSTR_OFFSETS
	.align		4
.L_1349:
        /*0018*/ 	.byte	0x04, 0x1c
        /*001a*/ 	.short	(.L_1351 - .L_1350)


	//   ....[0]....
.L_1350:
        /*001c*/ 	.word	0x00000430


	//   ....[1]....
        /*0020*/ 	.word	0x000004a0


	//   ....[2]....
        /*0024*/ 	.word	0x00000510


	//   ....[3]....
        /*0028*/ 	.word	0x00000580


	//   ....[4]....
        /*002c*/ 	.word	0x000005f0


	//   ....[5]....
        /*0030*/ 	.word	0x00000660


	//   ....[6]....
        /*0034*/ 	.word	0x000006c0


	//   ....[7]....
        /*0038*/ 	.word	0x00000740


	//----- nvinfo : EIATTR_MERCURY_ISA_VERSION
	.align		4
.L_1351:
        /*003c*/ 	.byte	0x03, 0x5f
        /*003e*/ 	.short	0x0000


	//----- nvinfo : EIATTR_NUM_BARRIERS
	.align		4
        /*0040*/ 	.byte	0x02, 0x4c
        /*0042*/ 	.byte	0x01
	.zero		1


	//----- nvinfo : EIATTR_MAXREG_COUNT
	.align		4
        /*0044*/ 	.byte	0x03, 0x1b
        /*0046*/ 	.short	0x00ff


	//----- nvinfo : EIATTR_KPARAM_INFO
	.align		4
        /*0048*/ 	.byte	0x04, 0x17
        /*004a*/ 	.short	(.L_1353 - .L_1352)
.L_1352:
        /*004c*/ 	.word	0x00000000
        /*0050*/ 	.short	0x0000
        /*0052*/ 	.short	0x0000
        /*0054*/ 	.byte	0x00, 0xf0, 0x11, 0x00


	//----- nvinfo : EIATTR_KPARAM_INFO
	.align		4
.L_1353:
        /*0058*/ 	.byte	0x04, 0x17
        /*005a*/ 	.short	(.L_1355 - .L_1354)
.L_1354:
        /*005c*/ 	.word	0x00000000
        /*0060*/ 	.short	0x0001
        /*0062*/ 	.short	0x0008
        /*0064*/ 	.byte	0x00, 0xf0, 0x21, 0x00


	//----- nvinfo : EIATTR_KPARAM_INFO
	.align		4
.L_1355:
        /*0068*/ 	.byte	0x04, 0x17
        /*006a*/ 	.short	(.L_1357 - .L_1356)
.L_1356:
        /*006c*/ 	.word	0x00000000
        /*0070*/ 	.short	0x0002
        /*0072*/ 	.short	0x0010
        /*0074*/ 	.byte	0x00, 0xf0, 0x21, 0x00


	//----- nvinfo : EIATTR_KPARAM_INFO
	.align		4
.L_1357:
        /*0078*/ 	.byte	0x04, 0x17
        /*007a*/ 	.short	(.L_1359 - .L_1358)
.L_1358:
        /*007c*/ 	.word	0x00000000
        /*0080*/ 	.short	0x0003
        /*0082*/ 	.short	0x0018
        /*0084*/ 	.byte	0x00, 0xf0, 0x21, 0x00


	//----- nvinfo : EIATTR_KPARAM_INFO
	.align		4
.L_1359:
        /*0088*/ 	.byte	0x04, 0x17
        /*008a*/ 	.short	(.L_1361 - .L_1360)
.L_1360:
        /*008c*/ 	.word	0x00000000
        /*0090*/ 	.short	0x0004
        /*0092*/ 	.short	0x0020
        /*0094*/ 	.byte	0x00, 0xf0, 0x21, 0x00


	//----- nvinfo : EIATTR_KPARAM_INFO
	.align		4
.L_1361:
        /*0098*/ 	.byte	0x04, 0x17
        /*009a*/ 	.short	(.L_1363 - .L_1362)
.L_1362:
        /*009c*/ 	.word	0x00000000
        /*00a0*/ 	.short	0x0005
        /*00a2*/ 	.short	0x0028
        /*00a4*/ 	.byte	0x00, 0xf0, 0x21, 0x00


	//----- nvinfo : EIATTR_CBANK_PARAM_SIZE
	.align		4
.L_1363:
        /*00a8*/ 	.byte	0x03, 0x19
        /*00aa*/ 	.short	0x0030


	//----- nvinfo : EIATTR_PARAM_CBANK
	.align		4
        /*00ac*/ 	.byte	0x04, 0x0a
        /*00ae*/ 	.short	(.L_1365 - .L_1364)
	.align		4
.L_1364:
        /*00b0*/ 	.word	index@(.nv.constant0._37header_files_fractional_step_solver_c_FS_update_velocity_vectorised_592_gpu)
        /*00b4*/ 	.short	0x0160
        /*00b6*/ 	.short	0x0030


	//----- nvinfo : EIATTR_CUDA_API_VERSION
	.align		4
.L_1365:
        /*00b8*/ 	.byte	0x04, 0x37
        /*00ba*/ 	.short	(.L_1367 - .L_1366)
.L_1366:
        /*00bc*/ 	.word	0x00000082


	//----- nvinfo : EIATTR_SW_WAR
	.align		4
.L_1367:
        /*00c0*/ 	.byte	0x04, 0x36
        /*00c2*/ 	.short	(.L_1369 - .L_1368)
.L_1368:
        /*00c4*/ 	.word	0x00000001
.L_1369:


//--------------------- .nv.info._37header_files_fractional_step_solver_c_FS_update_velocity_vectorised_576_gpu --------------------------
	.section	.nv.info._37header_files_fractional_step_solver_c_FS_update_velocity_vectorised_576_gpu,"",@"SHT_CUDA_INFO"
	.sectionflags	@""
	.align	4


	//----- nvinfo : EIATTR_CRS_STACK_SIZE
	.align		4
        /*0000*/ 	.byte	0x04, 0x1e
        /*0002*/ 	.short	(.L_1371 - .L_1370)
.L_1370:
        /*0004*/ 	.word	0x00000000


	//----- nvinfo : EIATTR_MAX_THREADS
	.align		4
.L_1371:
        /*0008*/ 	.byte	0x04, 0x05
        /*000a*/ 	.short	(.L_1373 - .L_1372)
.L_1372:
        /*000c*/ 	.word	0x00000080
        /*0010*/ 	.word	0x00000001
        /*0014*/ 	.word	0x00000001


	//----- nvinfo : EIATTR_EXIT_INSTR_OFFSETS
	.align		4
.L_1373:
        /*0018*/ 	.byte	0x04, 0x1c
        /*001a*/ 	.short	(.L_1375 - .L_1374)


	//   ....[0]....
.L_1374:
        /*001c*/ 	.word	0x00000040


	//   ....[1]....
        /*0020*/ 	.word	0x00000a10


	//----- nvinfo : EIATTR_MERCURY_ISA_VERSION
	.align		4
.L_1375:
        /*0024*/ 	.byte	0x03, 0x5f
        /*0026*/ 	.short	0x0000


	//----- nvinfo : EIATTR_MAXREG_COUNT
	.align		4
        /*0028*/ 	.byte	0x03, 0x1b
        /*002a*/ 	.short	0x00ff


	//----- nvinfo : EIATTR_KPARAM_INFO
	.align		4
        /*002c*/ 	.byte	0x04, 0x17
        /*002e*/ 	.short	(.L_1377 - .L_1376)
.L_1376:
        /*0030*/ 	.word	0x00000000
        /*0034*/ 	.short	0x0000
        /*0036*/ 	.short	0x0000
        /*0038*/ 	.byte	0x00, 0xf0, 0x21, 0x00


	//----- nvinfo : EIATTR_KPARAM_INFO
	.align		4
.L_1377:
        /*003c*/ 	.byte	0x04, 0x17
        /*003e*/ 	.short	(.L_1379 - .L_1378)
.L_1378:
        /*0040*/ 	.word	0x00000000
        /*0044*/ 	.short	0x0001
        /*0046*/ 	.short	0x0008
        /*0048*/ 	.byte	0x00, 0xf0, 0x21, 0x00


	//----- nvinfo : EIATTR_KPARAM_INFO
	.align		4
.L_1379:
        /*004c*/ 	.byte	0x04, 0x17
        /*004e*/ 	.short	(.L_1381 - .L_1380)
.L_1380:
        /*0050*/ 	.word	0x00000000
        /*0054*/ 	.short	0x0002
        /*0056*/ 	.short	0x0010
        /*0058*/ 	.byte	0x00, 0xf0, 0x21, 0x00


	//----- nvinfo : EIATTR_CBANK_PARAM_SIZE
	.align		4
.L_1381:
        /*005c*/ 	.byte	0x03, 0x19
        /*005e*/ 	.short	0x0018


	//----- nvinfo : EIATTR_PARAM_CBANK
	.align		4
        /*0060*/ 	.byte	0x04, 0x0a
        /*0062*/ 	.short	(.L_1383 - .L_1382)
	.align		4
.L_1382:
        /*0064*/ 	.word	index@(.nv.constant0._37header_files_fractional_step_solver_c_FS_update_velocity_vectorised_576_gpu)
        /*0068*/ 	.short	0x0160
        /*006a*/ 	.short	0x0018


	//----- nvinfo : EIATTR_CUDA_API_VERSION
	.align		4
.L_1383:
        /*006c*/ 	.byte	0x04, 0x37
        /*006e*/ 	.short	(.L_1385 - .L_1384)
.L_1384:
        /*0070*/ 	.word	0x00000082


	//----- nvinfo : EIATTR_SW_WAR
	.align		4
.L_1385:
        /*0074*/ 	.byte	0x04, 0x36
        /*0076*/ 	.short	(.L_1387 - .L_1386)
.L_1386:
        /*0078*/ 	.word	0x00000001
.L_1387:


//--------------------- .nv.info._37header_files_fractional_step_solver_c_FS_calculate_residuals_vectorised_2d_558_gpu --------------------------
	.section	.nv.info._37header_files_fractional_step_solver_c_FS_calculate_residuals_vectorised_2d_558_gpu,"",@"SHT_CUDA_INFO"
	.sectionflags	@""
	.align	4


	//----- nvinfo : EIATTR_CRS_STACK_SIZE
	.align		4
        /*0000*/ 	.byte	0x04, 0x1e
        /*0002*/ 	.short	(.L_1389 - .L_1388)
.L_1388:
        /*0004*/ 	.word	0x00000000


	//----- nvinfo : EIATTR_MAX_THREADS
	.align		4
.L_1389:
        /*0008*/ 	.byte	0x04, 0x05
        /*000a*/ 	.short	(.L_1391 - .L_1390)
.L_1390:
        /*000c*/ 	.word	0x00000080
        /*0010*/ 	.word	0x00000001
        /*0014*/ 	.word	0x00000001


	//----- nvinfo : EIATTR_EXIT_INSTR_OFFSETS
	.align		4
.L_1391:
        /*0018*/ 	.byte	0x04, 0x1c
        /*001a*/ 	.short	(.L_1393 - .L_1392)


	//   ....[0]....
.L_1392:
        /*001c*/ 	.word	0x00000040


	//   ....[1]....
        /*0020*/ 	.word	0x00001050


	//   ....[2]....
        /*0024*/ 	.word	0x00001220


	//----- nvinfo : EIATTR_MERCURY_ISA_VERSION
	.align		4
.L_1393:
        /*0028*/ 	.byte	0x03, 0x5f
        /*002a*/ 	.short	0x0000


	//----- nvinfo : EIATTR_MAXREG_COUNT
	.align		4
        /*002c*/ 	.byte	0x03, 0x1b
        /*002e*/ 	.short	0x00ff


	//----- nvinfo : EIATTR_KPARAM_INFO
	.align		4
        /*0030*/ 	.byte	0x04, 0x17
        /*0032*/ 	.short	(.L_1395 - .L_1394)
.L_1394:
        /*0034*/ 	.word	0x00000000
        /*0038*/ 	.short	0x0000
        /*003a*/ 	.short	0x0000
        /*003c*/ 	.byte	0x00, 0xf0, 0x11, 0x00


	//----- nvinfo : EIATTR_KPARAM_INFO
	.align		4
.L_1395:
        /*0040*/ 	.byte	0x04, 0x17
        /*0042*/ 	.short	(.L_1397 - .L_1396)
.L_1396:
        /*0044*/ 	.word	0x00000000
        /*0048*/ 	.short	0x0001
        /*004a*/ 	.short	0x0008
        /*004c*/ 	.byte	0x00, 0xf0, 0x21, 0x00


	//----- nvinfo : EIATTR_KPARAM_INFO
	.align		4
.L_1397:
        /*0050*/ 	.byte	0x04, 0x17
        /*0052*/ 	.short	(.L_1399 - .L_1398)
.L_1398:
        /*0054*/ 	.word	0x00000000
        /*0058*/ 	.short	0x0002
        /*005a*/ 	.short	0x0010
        /*005c*/ 	.byte	0x00, 0xf0, 0x21, 0x00


	//----- nvinfo : EIATTR_KPARAM_INFO
	.align		4
.L_1399:
        /*0060*/ 	.byte	0x04, 0x17
        /*0062*/ 	.short	(.L_1401 - .L_1400)
.L_1400:
        /*0064*/ 	.word	0x00000000
        /*0068*/ 	.short	0x0003
        /*006a*/ 	.short	0x0018
        /*006c*/ 	.byte	0x00, 0xf0, 0x11, 0x00


	//----- nvinfo : EIATTR_CBANK_PARAM_SIZE
	.align		4
.L_1401:
        /*0070*/ 	.byte	0x03, 0x19
        /*0072*/ 	.short	0x001c


	//----- nvinfo : EIATTR_PARAM_CBANK
	.align		4
        /*0074*/ 	.byte	0x04, 0x0a
        /*0076*/ 	.short	(.L_1403 - .L_1402)
	.align		4
.L_1402:
        /*0078*/ 	.word	index@(.nv.constant0._37header_files_fractional_step_solver_c_FS_calculate_residuals_vectorised_2d_558_gpu)
        /*007c*/ 	.short	0x0160
        /*007e*/ 	.short	0x001c


	//----- nvinfo : EIATTR_CUDA_API_VERSION
	.align		4
.L_1403:
        /*0080*/ 	.byte	0x04, 0x37
        /*0082*/ 	.short	(.L_1405 - .L_1404)
.L_1404:
        /*0084*/ 	.word	0x00000082


	//----- nvinfo : EIATTR_SW_WAR
	.align		4
.L_1405:
        /*0088*/ 	.byte	0x04, 0x36
        /*008a*/ 	.short	(.L_1407 - .L_1406)
.L_1406:
        /*008c*/ 	.word	0x00000001
.L_1407:


//--------------------- .nv.info._37header_files_fractional_step_solver_c_FS_calculate_residuals_vectorised_544_gpu --------------------------
	.section	.nv.info._37header_files_fractional_step_solver_c_FS_calculate_residuals_vectorised_544_gpu,"",@"SHT_CUDA_INFO"
	.sectionflags	@""
	.align	4


	//----- nvinfo : EIATTR_CRS_STACK_SIZE
	.align		4
        /*0000*/ 	.byte	0x04, 0x1e
        /*0002*/ 	.short	(.L_1409 - .L_1408)
.L_1408:
        /*0004*/ 	.word	0x00000000


	//----- nvinfo : EIATTR_MAX_THREADS
	.align		4
.L_1409:
        /*0008*/ 	.byte	0x04, 0x05
        /*000a*/ 	.short	(.L_1411 - .L_1410)
.L_1410:
        /*000c*/ 	.word	0x00000080
        /*0010*/ 	.word	0x00000001
        /*0014*/ 	.word	0x00000001


	//----- nvinfo : EIATTR_EXIT_INSTR_OFFSETS
	.align		4
.L_1411:
        /*0018*/ 	.byte	0x04, 0x1c
        /*001a*/ 	.short	(.L_1413 - .L_1412)


	//   ....[0]....
.L_1412:
        /*001c*/ 	.word	0x00000040


	//   ....[1]....
        /*0020*/ 	.word	0x00001050


	//   ....[2]....
        /*0024*/ 	.word	0x00001220


	//----- nvinfo : EIATTR_MERCURY_ISA_VERSION
	.align		4
.L_1413:
        /*0028*/ 	.byte	0x03, 0x5f
        /*002a*/ 	.short	0x0000


	//----- nvinfo : EIATTR_MAXREG_COUNT
	.align		4
        /*002c*/ 	.byte	0x03, 0x1b
        /*002e*/ 	.short	0x00ff


	//----- nvinfo : EIATTR_KPARAM_INFO
	.align		4
        /*0030*/ 	.byte	0x04, 0x17
        /*0032*/ 	.short	(.L_1415 - .L_1414)
.L_1414:
        /*0034*/ 	.word	0x00000000
        /*0038*/ 	.short	0x0000
        /*003a*/ 	.short	0x0000
        /*003c*/ 	.byte	0x00, 0xf0, 0x11, 0x00


	//----- nvinfo : EIATTR_KPARAM_INFO
	.align		4
.L_1415:
        /*0040*/ 	.byte	0x04, 0x17
        /*0042*/ 	.short	(.L_1417 - .L_1416)
.L_1416:
        /*0044*/ 	.word	0x00000000
        /*0048*/ 	.short	0x0001
        /*004a*/ 	.short	0x0008
        /*004c*/ 	.byte	0x00, 0xf0, 0x21, 0x00


	//----- nvinfo : EIATTR_KPARAM_INFO
	.align		4
.L_1417:
        /*0050*/ 	.byte	0x04, 0x17
        /*0052*/ 	.short	(.L_1419 - .L_1418)
.L_1418:
        /*0054*/ 	.word	0x00000000
        /*0058*/ 	.short	0x0002
        /*005a*/ 	.short	0x0010
        /*005c*/ 	.byte	0x00, 0xf0, 0x21, 0x00


	//----- nvinfo : EIATTR_KPARAM_INFO
	.align		4
.L_1419:
        /*0060*/ 	.byte	0x04, 0x17
        /*0062*/ 	.short	(.L_1421 - .L_1420)
.L_1420:
        /*0064*/ 	.word	0x00000000
        /*0068*/ 	.short	0x0003
        /*006a*/ 	.short	0x0018
        /*006c*/ 	.byte	0x00, 0xf0, 0x11, 0x00


	//----- nvinfo : EIATTR_CBANK_PARAM_SIZE
	.align		4
.L_1421:
        /*0070*/ 	.byte	0x03, 0x19
        /*0072*/ 	.short	0x001c


	//----- nvinfo : EIATTR_PARAM_CBANK
	.align		4
        /*0074*/ 	.byte	0x04, 0x0a
        /*0076*/ 	.short	(.L_1423 - .L_1422)
	.align		4
.L_1422:
        /*0078*/ 	.word	index@(.nv.constant0._37header_files_fractional_step_solver_c_FS_calculate_residuals_vectorised_544_gpu)
        /*007c*/ 	.short	0x0160
        /*007e*/ 	.short	0x001c


	//----- nvinfo : EIATTR_CUDA_API_VERSION
	.align		4
.L_1423:
        /*0080*/ 	.byte	0x04, 0x37
        /*0082*/ 	.short	(.L_1425 - .L_1424)
.L_1424:
        /*0084*/ 	.word	0x00000082


	//----- nvinfo : EIATTR_SW_WAR
	.align		4
.L_1425:
        /*0088*/ 	.byte	0x04, 0x36
        /*008a*/ 	.short	(.L_1427 - .L_1426)
.L_1426:
        /*008c*/ 	.word	0x00000001
.L_1427:


//--------------------- .nv.info._37header_files_fractional_step_solver_c_FS_prolongate_corrections_vectorised_2d_532_gpu --------------------------
	.section	.nv.info._37header_files_fractional_step_solver_c_FS_prolongate_corrections_vectorised_2d_532_gpu,"",@"SHT_CUDA_INFO"
	.sectionflags	@""
	.align	4


	//----- nvinfo : EIATTR_CRS_STACK_SIZE
	.align		4
        /*0000*/ 	.byte	0x04, 0x1e
        /*0002*/ 	.short	(.L_1429 - .L_1428)
.L_1428:
        /*0004*/ 	.word	0x00000000


	//----- nvinfo : EIATTR_MAX_THREADS
	.align		4
.L_1429:
        /*0008*/ 	.byte	0x04, 0x05
        /*000a*/ 	.short	(.L_1431 - .L_1430)
.L_1430:
        /*000c*/ 	.word	0x00000080
        /*0010*/ 	.word	0x00000001
        /*0014*/ 	.word	0x00000001


	//----- nvinfo : EIATTR_EXIT_INSTR_OFFSETS
	.align		4
.L_1431:
        /*0018*/ 	.byte	0x04, 0x1c
        /*001a*/ 	.short	(.L_1433 - .L_1432)


	//   ....[0]....
.L_1432:
        /*001c*/ 	.word	0x00000040


	//   ....[1]....
        /*0020*/ 	.word	0x00000240


	//----- nvinfo : EIATTR_MERCURY_ISA_VERSION
	.align		4
.L_1433:
        /*0024*/ 	.byte	0x03, 0x5f
        /*0026*/ 	.short	0x0000


	//----- nvinfo : EIATTR_MAXREG_COUNT
	.align		4
        /*0028*/ 	.byte	0x03, 0x1b
        /*002a*/ 	.short	0x00ff


	//----- nvinfo : EIATTR_KPARAM_INFO
	.align		4
        /*002c*/ 	.byte	0x04, 0x17
        /*002e*/ 	.short	(.L_1435 - .L_1434)
.L_1434:
        /*0030*/ 	.word	0x00000000
        /*0034*/ 	.short	0x0000
        /*0036*/ 	.short	0x0000
        /*0038*/ 	.byte	0x00, 0xf0, 0x21, 0x00


	//----- nvinfo : EIATTR_KPARAM_INFO
	.align		4
.L_1435:
        /*003c*/ 	.byte	0x04, 0x17
        /*003e*/ 	.short	(.L_1437 - .L_1436)
.L_1436:
        /*0040*/ 	.word	0x00000000
        /*0044*/ 	.short	0x0001
        /*0046*/ 	.short	0x0008
        /*0048*/ 	.byte	0x00, 0xf0, 0x21, 0x00


	//----- nvinfo : EIATTR_CBANK_PARAM_SIZE
	.align		4
.L_1437:
        /*004c*/ 	.byte	0x03, 0x19
        /*004e*/ 	.short	0x0010


	//----- nvinfo : EIATTR_PARAM_CBANK
	.align		4
        /*0050*/ 	.byte	0x04, 0x0a
        /*0052*/ 	.short	(.L_1439 - .L_1438)
	.align		4
.L_1438:
        /*0054*/ 	.word	index@(.nv.constant0._37header_files_fractional_step_solver_c_FS_prolongate_corrections_vectorised_2d_532_gpu)
        /*0058*/ 	.short	0x0160
        /*005a*/ 	.short	0x0010


	//----- nvinfo : EIATTR_CUDA_API_VERSION
	.align		4
.L_1439:
        /*005c*/ 	.byte	0x04, 0x37
        /*005e*/ 	.short	(.L_1441 - .L_1440)
.L_1440:
        /*0060*/ 	.word	0x00000082


	//----- nvinfo : EIATTR_SW_WAR
	.align		4
.L_1441:
        /*0064*/ 	.byte	0x04, 0x36
        /*0066*/ 	.short	(.L_1443 - .L_1442)
.L_1442:
        /*0068*/ 	.word	0x00000001
.L_1443:


//--------------------- .nv.info._37header_files_fractional_step_solver_c_FS_prolongate_corrections_vectorised_2d_520_gpu --------------------------
	.section	.nv.info._37header_files_fractional_step_solver_c_FS_prolongate_corrections_vectorised_2d_520_gpu,"",@"SHT_CUDA_INFO"
	.sectionflags	@""
	.align	4


	//----- nvinfo : EIATTR_CRS_STACK_SIZE
	.align		4
        /*0000*/ 	.byte	0x04, 0x1e
        /*0002*/ 	.short	(.L_1445 - .L_1444)
.L_1444:
        /*0004*/ 	.word	0x00000000


	//----- nvinfo : EIATTR_MAX_THREADS
	.align		4
.L_1445:
        /*0008*/ 	.byte	0x04, 0x05
        /*000a*/ 	.short	(.L_1447 - .L_1446)
.L_1446:
        /*000c*/ 	.word	0x00000080
        /*0010*/ 	.word	0x00000001
        /*0014*/ 	.word	0x00000001


	//----- nvinfo : EIATTR_EXIT_INSTR_OFFSETS
	.align		4
.L_1447:
        /*0018*/ 	.byte	0x04, 0x1c
        /*001a*/ 	.short	(.L_1449 - .L_1448)


	//   ....[0]....
.L_1448:
        /*001c*/ 	.word	0x00000040


	//   ....[1]....
        /*0020*/ 	.word	0x00001140


	//   ....[2]....
        /*0024*/ 	.word	0x000012e0


	//----- nvinfo : EIATTR_MERCURY_ISA_VERSION
	.align		4
.L_1449:
        /*0028*/ 	.byte	0x03, 0x5f
        /*002a*/ 	.short	0x0000


	//----- nvinfo : EIATTR_MAXREG_COUNT
	.align		4
        /*002c*/ 	.byte	0x03, 0x1b
        /*002e*/ 	.short	0x00ff


	//----- nvinfo : EIATTR_KPARAM_INFO
	.align		4
        /*0030*/ 	.byte	0x04, 0x17
        /*0032*/ 	.short	(.L_1451 - .L_1450)
.L_1450:
        /*0034*/ 	.word	0x00000000
        /*0038*/ 	.short	0x0000
        /*003a*/ 	.short	0x0000
        /*003c*/ 	.byte	0x00, 0xf0, 0x11, 0x00


	//----- nvinfo : EIATTR_KPARAM_INFO
	.align		4
.L_1451:
        /*0040*/ 	.byte	0x04, 0x17
        /*0042*/ 	.short	(.L_1453 - .L_1452)
.L_1452:
        /*0044*/ 	.word	0x00000000
        /*0048*/ 	.short	0x0001
        /*004a*/ 	.short	0x0008
        /*004c*/ 	.byte	0x00, 0xf0, 0x21, 0x00


	//----- nvinfo : EIATTR_KPARAM_INFO
	.align		4
.L_1453:
        /*0050*/ 	.byte	0x04, 0x17
        /*0052*/ 	.short	(.L_1455 - .L_1454)
.L_1454:
        /*0054*/ 	.word	0x00000000
        /*0058*/ 	.short	0x0002
        /*005a*/ 	.short	0x0010
        /*005c*/ 	.byte	0x00, 0xf0, 0x21, 0x00


	//----- nvinfo : EIATTR_KPARAM_INFO
	.align		4
.L_1455:
        /*0060*/ 	.byte	0x04, 0x17
        /*0062*/ 	.short	(.L_1457 - .L_1456)
.L_1456:
        /*0064*/ 	.word	0x00000000
        /*0068*/ 	.short	0x0003
        /*006a*/ 	.short	0x0018
        /*006c*/ 	.byte	0x00, 0xf0, 0x21, 0x00


	//----- nvinfo : EIATTR_KPARAM_INFO
	.align		4
.L_1457:
        /*0070*/ 	.byte	0x04, 0x17
        /*0072*/ 	.short	(.L_1459 - .L_1458)
.L_1458:
        /*0074*/ 	.word	0x00000000
        /*0078*/ 	.short	0x0004
        /*007a*/ 	.short	0x0020
        /*007c*/ 	.byte	0x00, 0xf0, 0x21, 0x00


	//----- nvinfo : EIATTR_KPARAM_INFO
	.align		4
.L_1459:
        /*0080*/ 	.byte	0x04, 0x17
        /*0082*/ 	.short	(.L_1461 - .L_1460)
.L_1460:
        /*0084*/ 	.word	0x00000000
        /*0088*/ 	.short	0x0005
        /*008a*/ 	.short	0x0028
        /*008c*/ 	.byte	0x00, 0xf0, 0x11, 0x00


	//----- nvinfo : EIATTR_CBANK_PARAM_SIZE
	.align		4
.L_1461:
        /*0090*/ 	.byte	0x03, 0x19
        /*0092*/ 	.short	0x002c


	//----- nvinfo : EIATTR_PARAM_CBANK
	.align		4
        /*0094*/ 	.byte	0x04, 0x0a
        /*0096*/ 	.short	(.L_1463 - .L_1462)
	.align		4
.L_1462:
        /*0098*/ 	.word	index@(.nv.constant0._37header_files_fractional_step_solver_c_FS_prolongate_corrections_vectorised_2d_520_gpu)
        /*009c*/ 	.short	0x0160
        /*009e*/ 	.short	0x002c


	//----- nvinfo : EIATTR_CUDA_API_VERSION
	.align		4
.L_1463:
        /*00a0*/ 	.byte	0x04, 0x37
        /*00a2*/ 	.short	(.L_1465 - .L_1464)
.L_1464:
        /*00a4*/ 	.word	0x00000082


	//----- nvinfo : EIATTR_SW_WAR
	.align		4
.L_1465:
        /*00a8*/ 	.byte	0x04, 0x36
        /*00aa*/ 	.short	(.L_1467 - .L_1466)
.L_1466:
        /*00ac*/ 	.word	0x00000001
.L_1467:


//--------------------- .nv.info._37header_files_fractional_step_solver_c_FS_prolongate_corrections_vectorised_510_gpu --------------------------
	.section	.nv.info._37header_files_fractional_step_solver_c_FS_prolongate_corrections_vectorised_510_gpu,"",@"SHT_CUDA_INFO"
	.sectionflags	@""
	.align	4


	//----- nvinfo : EIATTR_CRS_STACK_SIZE
	.align		4
        /*0000*/ 	.byte	0x04, 0x1e
        /*0002*/ 	.short	(.L_1469 - .L_1468)
.L_1468:
        /*0004*/ 	.word	0x00000000


	//----- nvinfo : EIATTR_MAX_THREADS
	.align		4
.L_1469:
        /*0008*/ 	.byte	0x04, 0x05
        /*000a*/ 	.short	(.L_1471 - .L_1470)
.L_1470:
        /*000c*/ 	.word	0x00000080
        /*0010*/ 	.word	0x00000001
        /*0014*/ 	.word	0x00000001


	//----- nvinfo : EIATTR_EXIT_INSTR_OFFSETS
	.align		4
.L_1471:
        /*0018*/ 	.byte	0x04, 0x1c
        /*001a*/ 	.short	(.L_1473 - .L_1472)


	//   ....[0]....
.L_1472:
        /*001c*/ 	.word	0x00000040


	//   ....[1]....
        /*0020*/ 	.word	0x00000240


	//----- nvinfo : EIATTR_MERCURY_ISA_VERSION
	.align		4
.L_1473:
        /*0024*/ 	.byte	0x03, 0x5f
        /*0026*/ 	.short	0x0000


	//----- nvinfo : EIATTR_MAXREG_COUNT
	.align		4
        /*0028*/ 	.byte	0x03, 0x1b
        /*002a*/ 	.short	0x00ff


	//----- nvinfo : EIATTR_KPARAM_INFO
	.align		4
        /*002c*/ 	.byte	0x04, 0x17
        /*002e*/ 	.short	(.L_1475 - .L_1474)
.L_1474:
        /*0030*/ 	.word	0x00000000
        /*0034*/ 	.short	0x0000
        /*0036*/ 	.short	0x0000
        /*0038*/ 	.byte	0x00, 0xf0, 0x21, 0x00


	//----- nvinfo : EIATTR_KPARAM_INFO
	.align		4
.L_1475:
        /*003c*/ 	.byte	0x04, 0x17
        /*003e*/ 	.short	(.L_1477 - .L_1476)
.L_1476:
        /*0040*/ 	.word	0x00000000
        /*0044*/ 	.short	0x0001
        /*0046*/ 	.short	0x0008
        /*0048*/ 	.byte	0x00, 0xf0, 0x21, 0x00


	//----- nvinfo : EIATTR_CBANK_PARAM_SIZE
	.align		4
.L_1477:
        /*004c*/ 	.byte	0x03, 0x19
        /*004e*/ 	.short	0x0010


	//----- nvinfo : EIATTR_PARAM_CBANK
	.align		4
        /*0050*/ 	.byte	0x04, 0x0a
        /*0052*/ 	.short	(.L_1479 - .L_1478)
	.align		4
.L_1478:
        /*0054*/ 	.word	index@(.nv.constant0._37header_files_fractional_step_solver_c_FS_prolongate_corrections_vectorised_510_gpu)
        /*0058*/ 	.short	0x0160
        /*005a*/ 	.short	0x0010


	//----- nvinfo : EIATTR_CUDA_API_VERSION
	.align		4
.L_1479:
        /*005c*/ 	.byte	0x04, 0x37
        /*005e*/ 	.short	(.L_1481 - .L_1480)
.L_1480:
        /*0060*/ 	.word	0x00000082


	//----- nvinfo : EIATTR_SW_WAR
	.align		4
.L_1481:
        /*0064*/ 	.byte	0x04, 0x36
        /*0066*/ 	.short	(.L_1483 - .L_1482)
.L_1482:
        /*0068*/ 	.word	0x00000001
.L_1483:


//--------------------- .nv.info._37header_files_fractional_step_solver_c_FS_prolongate_corrections_vectorised_498_gpu --------------------------
	.section	.nv.info._37header_files_fractional_step_solver_c_FS_prolongate_corrections_vectorised_498_gpu,"",@"SHT_CUDA_INFO"
	.sectionflags	@""
	.align	4


	//----- nvinfo : EIATTR_CRS_STACK_SIZE
	.align		4
        /*0000*/ 	.byte	0x04, 0x1e
        /*0002*/ 	.short	(.L_1485 - .L_1484)
.L_1484:
        /*0004*/ 	.word	0x00000000


	//----- nvinfo : EIATTR_MAX_THREADS
	.align		4
.L_1485:
        /*0008*/ 	.byte	0x04, 0x05
        /*000a*/ 	.short	(.L_1487 - .L_1486)
.L_1486:
        /*000c*/ 	.word	0x00000080
        /*0010*/ 	.word	0x00000001
        /*0014*/ 	.word	0x00000001


	//----- nvinfo : EIATTR_EXIT_INSTR_OFFSETS
	.align		4
.L_1487:
        /*0018*/ 	.byte	0x04, 0x1c
        /*001a*/ 	.short	(.L_1489 - .L_1488)


	//   ....[0]....
.L_1488:
        /*001c*/ 	.word	0x00000040


	//   ....[1]....
        /*0020*/ 	.word	0x00001140


	//   ....[2]....
        /*0024*/ 	.word	0x000012e0


	//----- nvinfo : EIATTR_MERCURY_ISA_VERSION
	.align		4
.L_1489:
        /*0028*/ 	.byte	0x03, 0x5f
        /*002a*/ 	.short	0x0000


	//----- nvinfo : EIATTR_MAXREG_COUNT
	.align		4
        /*002c*/ 	.byte	0x03, 0x1b
        /*002e*/ 	.short	0x00ff


	//----- nvinfo : EIATTR_KPARAM_INFO
	.align		4
        /*0030*/ 	.byte	0x04, 0x17
        /*0032*/ 	.short	(.L_1491 - .L_1490)
.L_1490:
        /*0034*/ 	.word	0x00000000
        /*0038*/ 	.short	0x0000
        /*003a*/ 	.short	0x0000
        /*003c*/ 	.byte	0x00, 0xf0, 0x11, 0x00


	//----- nvinfo : EIATTR_KPARAM_INFO
	.align		4
.L_1491:
        /*0040*/ 	.byte	0x04, 0x17
        /*0042*/ 	.short	(.L_1493 - .L_1492)
.L_1492:
        /*0044*/ 	.word	0x00000000
        /*0048*/ 	.short	0x0001
        /*004a*/ 	.short	0x0008
        /*004c*/ 	.byte	0x00, 0xf0, 0x21, 0x00


	//----- nvinfo : EIATTR_KPARAM_INFO
	.align		4
.L_1493:
        /*0050*/ 	.byte	0x04, 0x17
        /*0052*/ 	.short	(.L_1495 - .L_1494)
.L_1494:
        /*0054*/ 	.word	0x00000000
        /*0058*/ 	.short	0x0002
        /*005a*/ 	.short	0x0010
        /*005c*/ 	.byte	0x00, 0xf0, 0x21, 0x00


	//----- nvinfo : EIATTR_KPARAM_INFO
	.align		4
.L_1495:
        /*0060*/ 	.byte	0x04, 0x17
        /*0062*/ 	.short	(.L_1497 - .L_1496)
.L_1496:
        /*0064*/ 	.word	0x00000000
        /*0068*/ 	.short	0x0003
        /*006a*/ 	.short	0x0018
        /*006c*/ 	.byte	0x00, 0xf0, 0x21, 0x00


	//----- nvinfo : EIATTR_KPARAM_INFO
	.align		4
.L_1497:
        /*0070*/ 	.byte	0x04, 0x17
        /*0072*/ 	.short	(.L_1499 - .L_1498)
.L_1498:
        /*0074*/ 	.word	0x00000000
        /*0078*/ 	.short	0x0004
        /*007a*/ 	.short	0x0020
        /*007c*/ 	.byte	0x00, 0xf0, 0x21, 0x00


	//----- nvinfo : EIATTR_KPARAM_INFO
	.align		4
.L_1499:
        /*0080*/ 	.byte	0x04, 0x17
        /*0082*/ 	.short	(.L_1501 - .L_1500)
.L_1500:
        /*0084*/ 	.word	0x00000000
        /*0088*/ 	.short	0x0005
        /*008a*/ 	.short	0x0028
        /*008c*/ 	.byte	0x00, 0xf0, 0x11, 0x00


	//----- nvinfo : EIATTR_CBANK_PARAM_SIZE
	.align		4
.L_1501:
        /*0090*/ 	.byte	0x03, 0x19
        /*0092*/ 	.short	0x002c


	//----- nvinfo : EIATTR_PARAM_CBANK
	.align		4
        /*0094*/ 	.byte	0x04, 0x0a
        /*0096*/ 	.short	(.L_1503 - .L_1502)
	.align		4
.L_1502:
        /*0098*/ 	.word	index@(.nv.constant0._37header_files_fractional_step_solver_c_FS_prolongate_corrections_vectorised_498_gpu)
        /*009c*/ 	.short	0x0160
        /*009e*/ 	.short	0x002c


	//----- nvinfo : EIATTR_CUDA_API_VERSION
	.align		4
.L_1503:
        /*00a0*/ 	.byte	0x04, 0x37
        /*00a2*/ 	.short	(.L_1505 - .L_1504)
.L_1504:
        /*00a4*/ 	.word	0x00000082


	//----- nvinfo : EIATTR_SW_WAR
	.align		4
.L_1505:
        /*00a8*/ 	.byte	0x04, 0x36
        /*00aa*/ 	.short	(.L_1507 - .L_1506)
.L_1506:
        /*00ac*/ 	.word	0x00000001
.L_1507:


//--------------------- .nv.info._37header_files_fractional_step_solver_c_FS_restrict_residuals_vectorised_2d_481_gpu --------------------------
	.section	.nv.info._37header_files_fractional_step_solver_c_FS_restrict_residuals_vectorised_2d_481_gpu,"",@"SHT_CUDA_INFO"
	.sectionflags	@""
	.align	4


	//----- nvinfo : EIATTR_CRS_STACK_SIZE
	.align		4
        /*0000*/ 	.byte	0x04, 0x1e
        /*0002*/ 	.short	(.L_1509 - .L_1508)
.L_1508:
        /*0004*/ 	.word	0x00000000


	//----- nvinfo : EIATTR_MAX_THREADS
	.align		4
.L_1509:
        /*0008*/ 	.byte	0x04, 0x05
        /*000a*/ 	.short	(.L_1511 - .L_1510)
.L_1510:
        /*000c*/ 	.word	0x00000080
        /*0010*/ 	.word	0x00000001
        /*0014*/ 	.word	0x00000001


	//----- nvinfo : EIATTR_EXIT_INSTR_OFFSETS
	.align		4
.L_1511:
        /*0018*/ 	.byte	0x04, 0x1c
        /*001a*/ 	.short	(.L_1513 - .L_1512)


	//   ....[0]....
.L_1512:
        /*001c*/ 	.word	0x00000040


	//   ....[1]....
        /*0020*/ 	.word	0x00001120


	//   ....[2]....
        /*0024*/ 	.word	0x000012a0


	//----- nvinfo : EIATTR_MERCURY_ISA_VERSION
	.align		4
.L_1513:
        /*0028*/ 	.byte	0x03, 0x5f
        /*002a*/ 	.short	0x0000


	//----- nvinfo : EIATTR_MAXREG_COUNT
	.align		4
        /*002c*/ 	.byte	0x03, 0x1b
        /*002e*/ 	.short	0x00ff


	//----- nvinfo : EIATTR_KPARAM_INFO
	.align		4
        /*0030*/ 	.byte	0x04, 0x17
        /*0032*/ 	.short	(.L_1515 - .L_1514)
.L_1514:
        /*0034*/ 	.word	0x00000000
        /*0038*/ 	.short	0x0000
        /*003a*/ 	.short	0x0000
        /*003c*/ 	.byte	0x00, 0xf0, 0x11, 0x00


	//----- nvinfo : EIATTR_KPARAM_INFO
	.align		4
.L_1515:
        /*0040*/ 	.byte	0x04, 0x17
        /*0042*/ 	.short	(.L_1517 - .L_1516)
.L_1516:
        /*0044*/ 	.word	0x00000000
        /*0048*/ 	.short	0x0001
        /*004a*/ 	.short	0x0008
        /*004c*/ 	.byte	0x00, 0xf0, 0x21, 0x00


	//----- nvinfo : EIATTR_KPARAM_INFO
	.align		4
.L_1517:
        /*0050*/ 	.byte	0x04, 0x17
        /*0052*/ 	.short	(.L_1519 - .L_1518)
.L_1518:
        /*0054*/ 	.word	0x00000000
        /*0058*/ 	.short	0x0002
        /*005a*/ 	.short	0x0010
        /*005c*/ 	.byte	0x00, 0xf0, 0x21, 0x00


	//----- nvinfo : EIATTR_KPARAM_INFO
	.align		4
.L_1519:
        /*0060*/ 	.byte	0x04, 0x17
        /*0062*/ 	.short	(.L_1521 - .L_1520)
.L_1520:
        /*0064*/ 	.word	0x00000000
        /*0068*/ 	.short	0x0003
        /*006a*/ 	.short	0x0018
        /*006c*/ 	.byte	0x00, 0xf0, 0x21, 0x00


	//----- nvinfo : EIATTR_KPARAM_INFO
	.align		4
.L_1521:
        /*0070*/ 	.byte	0x04, 0x17
        /*0072*/ 	.short	(.L_1523 - .L_1522)
.L_1522:
        /*0074*/ 	.word	0x00000000
        /*0078*/ 	.short	0x0004
        /*007a*/ 	.short	0x0020
        /*007c*/ 	.byte	0x00, 0xf0, 0x21, 0x00


	//----- nvinfo : EIATTR_KPARAM_INFO
	.align		4
.L_1523:
        /*0080*/ 	.byte	0x04, 0x17
        /*0082*/ 	.short	(.L_1525 - .L_1524)
.L_1524:
        /*0084*/ 	.word	0x00000000
        /*0088*/ 	.short	0x0005
        /*008a*/ 	.short	0x0028
        /*008c*/ 	.byte	0x00, 0xf0, 0x11, 0x00


	//----- nvinfo : EIATTR_CBANK_PARAM_SIZE
	.align		4
.L_1525:
        /*0090*/ 	.byte	0x03, 0x19
        /*0092*/ 	.short	0x002c


	//----- nvinfo : EIATTR_PARAM_CBANK
	.align		4
        /*0094*/ 	.byte	0x04, 0x0a
        /*0096*/ 	.short	(.L_1527 - .L_1526)
	.align		4
.L_1526:
        /*0098*/ 	.word	index@(.nv.constant0._37header_files_fractional_step_solver_c_FS_restrict_residuals_vectorised_2d_481_gpu)
        /*009c*/ 	.short	0x0160
        /*009e*/ 	.short	0x002c


	//----- nvinfo : EIATTR_CUDA_API_VERSION
	.align		4
.L_1527:
        /*00a0*/ 	.byte	0x04, 0x37
        /*00a2*/ 	.short	(.L_1529 - .L_1528)
.L_1528:
        /*00a4*/ 	.word	0x00000082


	//----- nvinfo : EIATTR_SW_WAR
	.align		4
.L_1529:
        /*00a8*/ 	.byte	0x04, 0x36
        /*00aa*/ 	.short	(.L_1531 - .L_1530)
.L_1530:
        /*00ac*/ 	.word	0x00000001
.L_1531:


//--------------------- .nv.info._37header_files_fractional_step_solver_c_FS_restrict_residuals_vectorised_464_gpu --------------------------
	.section	.nv.info._37header_files_fractional_step_solver_c_FS_restrict_residuals_vectorised_464_gpu,"",@"SHT_CUDA_INFO"
	.sectionflags	@""
	.align	4


	//----- nvinfo : EIATTR_CRS_STACK_SIZE
	.align		4
        /*0000*/ 	.byte	0x04, 0x1e
        /*0002*/ 	.short	(.L_1533 - .L_1532)
.L_1532:
        /*0004*/ 	.word	0x00000000


	//----- nvinfo : EIATTR_MAX_THREADS
	.align		4
.L_1533:
        /*0008*/ 	.byte	0x04, 0x05
        /*000a*/ 	.short	(.L_1535 - .L_1534)
.L_1534:
        /*000c*/ 	.word	0x00000080
        /*0010*/ 	.word	0x00000001
        /*0014*/ 	.word	0x00000001


	//----- nvinfo : EIATTR_EXIT_INSTR_OFFSETS
	.align		4
.L_1535:
        /*0018*/ 	.byte	0x04, 0x1c
        /*001a*/ 	.short	(.L_1537 - .L_1536)


	//   ....[0]....
.L_1536:
        /*001c*/ 	.word	0x00000040


	//   ....[1]....
        /*0020*/ 	.word	0x00001120


	//   ....[2]....
        /*0024*/ 	.word	0x000012a0


	//----- nvinfo : EIATTR_MERCURY_ISA_VERSION
	.align		4
.L_1537:
        /*0028*/ 	.byte	0x03, 0x5f
        /*002a*/ 	.short	0x0000


	//----- nvinfo : EIATTR_MAXREG_COUNT
	.align		4
        /*002c*/ 	.byte	0x03, 0x1b
        /*002e*/ 	.short	0x00ff


	//----- nvinfo : EIATTR_KPARAM_INFO
	.align		4
        /*0030*/ 	.byte	0x04, 0x17
        /*0032*/ 	.short	(.L_1539 - .L_1538)
.L_1538:
        /*0034*/ 	.word	0x00000000
        /*0038*/ 	.short	0x0000
        /*003a*/ 	.short	0x0000
        /*003c*/ 	.byte	0x00, 0xf0, 0x11, 0x00


	//----- nvinfo : EIATTR_KPARAM_INFO
	.align		4
.L_1539:
        /*0040*/ 	.byte	0x04, 0x17
        /*0042*/ 	.short	(.L_1541 - .L_1540)
.L_1540:
        /*0044*/ 	.word	0x00000000
        /*0048*/ 	.short	0x0001
        /*004a*/ 	.short	0x0008
        /*004c*/ 	.byte	0x00, 0xf0, 0x21, 0x00


	//----- nvinfo : EIATTR_KPARAM_INFO
	.align		4
.L_1541:
        /*0050*/ 	.byte	0x04, 0x17
        /*0052*/ 	.short	(.L_1543 - .L_1542)
.L_1542:
        /*0054*/ 	.word	0x00000000
        /*0058*/ 	.short	0x0002
        /*005a*/ 	.short	0x0010
        /*005c*/ 	.byte	0x00, 0xf0, 0x21, 0x00


	//----- nvinfo : EIATTR_KPARAM_INFO
	.align		4
.L_1543:
        /*0060*/ 	.byte	0x04, 0x17
        /*0062*/ 	.short	(.L_1545 - .L_1544)
.L_1544:
        /*0064*/ 	.word	0x00000000
        /*0068*/ 	.short	0x0003
        /*006a*/ 	.short	0x0018
        /*006c*/ 	.byte	0x00, 0xf0, 0x21, 0x00


	//----- nvinfo : EIATTR_KPARAM_INFO
	.align		4
.L_1545:
        /*0070*/ 	.byte	0x04, 0x17
        /*0072*/ 	.short	(.L_1547 - .L_1546)
.L_1546:
        /*0074*/ 	.word	0x00000000
        /*0078*/ 	.short	0x0004
        /*007a*/ 	.short	0x0020
        /*007c*/ 	.byte	0x00, 0xf0, 0x21, 0x00


	//----- nvinfo : EIATTR_KPARAM_INFO
	.align		4
.L_1547:
        /*0080*/ 	.byte	0x04, 0x17
        /*0082*/ 	.short	(.L_1549 - .L_1548)
.L_1548:
        /*0084*/ 	.word	0x00000000
        /*0088*/ 	.short	0x0005
        /*008a*/ 	.short	0x0028
        /*008c*/ 	.byte	0x00, 0xf0, 0x11, 0x00


	//----- nvinfo : EIATTR_CBANK_PARAM_SIZE
	.align		4
.L_1549:
        /*0090*/ 	.byte	0x03, 0x19
        /*0092*/ 	.short	0x002c


	//----- nvinfo : EIATTR_PARAM_CBANK
	.align		4
        /*0094*/ 	.byte	0x04, 0x0a
        /*0096*/ 	.short	(.L_1551 - .L_1550)
	.align		4
.L_1550:
        /*0098*/ 	.word	index@(.nv.constant0._37header_files_fractional_step_solver_c_FS_restrict_residuals_vectorised_464_gpu)
        /*009c*/ 	.short	0x0160
        /*009e*/ 	.short	0x002c


	//----- nvinfo : EIATTR_CUDA_API_VERSION
	.align		4
.L_1551:
        /*00a0*/ 	.byte	0x04, 0x37
        /*00a2*/ 	.short	(.L_1553 - .L_1552)
.L_1552:
        /*00a4*/ 	.word	0x00000082


	//----- nvinfo : EIATTR_SW_WAR
	.align		4
.L_1553:
        /*00a8*/ 	.byte	0x04, 0x36
        /*00aa*/ 	.short	(.L_1555 - .L_1554)
.L_1554:
        /*00ac*/ 	.word	0x00000001
.L_1555:


//--------------------- .nv.info._37header_files_fractional_step_solver_c_FS_relaxation_vectorised_2d_443_gpu --------------------------
	.section	.nv.info._37header_files_fractional_step_solver_c_FS_relaxation_vectorised_2d_443_gpu,"",@"SHT_CUDA_INFO"
	.sectionflags	@""
	.align	4


	//----- nvinfo : EIATTR_CRS_STACK_SIZE
	.align		4
        /*0000*/ 	.byte	0x04, 0x1e
        /*0002*/ 	.short	(.L_1557 - .L_1556)
.L_1556:
        /*0004*/ 	.word	0x00000000


	//----- nvinfo : EIATTR_MAX_THREADS
	.align		4
.L_1557:
        /*0008*/ 	.byte	0x04, 0x05
        /*000a*/ 	.short	(.L_1559 - .L_1558)
.L_1558:
        /*000c*/ 	.word	0x00000080
        /*0010*/ 	.word	0x00000001
        /*0014*/ 	.word	0x00000001


	//----- nvinfo : EIATTR_EXIT_INSTR_OFFSETS
	.align		4
.L_1559:
        /*0018*/ 	.byte	0x04, 0x1c
        /*001a*/ 	.short	(.L_1561 - .L_1560)


	//   ....[0]....
.L_1560:
        /*001c*/ 	.word	0x00000ba0


	//----- nvinfo : EIATTR_MERCURY_ISA_VERSION
	.align		4
.L_1561:
        /*0020*/ 	.byte	0x03, 0x5f
        /*0022*/ 	.short	0x0000


	//----- nvinfo : EIATTR_NUM_BARRIERS
	.align		4
        /*0024*/ 	.byte	0x02, 0x4c
        /*0026*/ 	.byte	0x01
	.zero		1


	//----- nvinfo : EIATTR_MAXREG_COUNT
	.align		4
        /*0028*/ 	.byte	0x03, 0x1b
        /*002a*/ 	.short	0x00ff


	//----- nvinfo : EIATTR_KPARAM_INFO
	.align		4
        /*002c*/ 	.byte	0x04, 0x17
        /*002e*/ 	.short	(.L_1563 - .L_1562)
.L_1562:
        /*0030*/ 	.word	0x00000000
        /*0034*/ 	.short	0x0000
        /*0036*/ 	.short	0x0000
        /*0038*/ 	.byte	0x00, 0xf0, 0x11, 0x00


	//----- nvinfo : EIATTR_KPARAM_INFO
	.align		4
.L_1563:
        /*003c*/ 	.byte	0x04, 0x17
        /*003e*/ 	.short	(.L_1565 - .L_1564)
.L_1564:
        /*0040*/ 	.word	0x00000000
        /*0044*/ 	.short	0x0001
        /*0046*/ 	.short	0x0004
        /*0048*/ 	.byte	0x00, 0xf0, 0x11, 0x00


	//----- nvinfo : EIATTR_KPARAM_INFO
	.align		4
.L_1565:
        /*004c*/ 	.byte	0x04, 0x17
        /*004e*/ 	.short	(.L_1567 - .L_1566)
.L_1566:
        /*0050*/ 	.word	0x00000000
        /*0054*/ 	.short	0x0002
        /*0056*/ 	.short	0x0008
        /*0058*/ 	.byte	0x00, 0xf0, 0x21, 0x00


	//----- nvinfo : EIATTR_KPARAM_INFO
	.align		4
.L_1567:
        /*005c*/ 	.byte	0x04, 0x17
        /*005e*/ 	.short	(.L_1569 - .L_1568)
.L_1568:
        /*0060*/ 	.word	0x00000000
        /*0064*/ 	.short	0x0003
        /*0066*/ 	.short	0x0010
        /*0068*/ 	.byte	0x00, 0xf0, 0x21, 0x00


	//----- nvinfo : EIATTR_KPARAM_INFO
	.align		4
.L_1569:
        /*006c*/ 	.byte	0x04, 0x17
        /*006e*/ 	.short	(.L_1571 - .L_1570)
.L_1570:
        /*0070*/ 	.word	0x00000000
        /*0074*/ 	.short	0x0004
        /*0076*/ 	.short	0x0018
        /*0078*/ 	.byte	0x00, 0xf0, 0x11, 0x00


	//----- nvinfo : EIATTR_KPARAM_INFO
	.align		4
.L_1571:
        /*007c*/ 	.byte	0x04, 0x17
        /*007e*/ 	.short	(.L_1573 - .L_1572)
.L_1572:
        /*0080*/ 	.word	0x00000000
        /*0084*/ 	.short	0x0005
        /*0086*/ 	.short	0x0020
        /*0088*/ 	.byte	0x00, 0xf0, 0x21, 0x00


	//----- nvinfo : EIATTR_CBANK_PARAM_SIZE
	.align		4
.L_1573:
        /*008c*/ 	.byte	0x03, 0x19
        /*008e*/ 	.short	0x0028


	//----- nvinfo : EIATTR_PARAM_CBANK
	.align		4
        /*0090*/ 	.byte	0x04, 0x0a
        /*0092*/ 	.short	(.L_1575 - .L_1574)
	.align		4
.L_1574:
        /*0094*/ 	.word	index@(.nv.constant0._37header_files_fractional_step_solver_c_FS_relaxation_vectorised_2d_443_gpu)
        /*0098*/ 	.short	0x0160
        /*009a*/ 	.short	0x0028


	//----- nvinfo : EIATTR_CUDA_API_VERSION
	.align		4
.L_1575:
        /*009c*/ 	.byte	0x04, 0x37
        /*009e*/ 	.short	(.L_1577 - .L_1576)
.L_1576:
        /*00a0*/ 	.word	0x00000082


	//----- nvinfo : EIATTR_SW_WAR
	.align		4
.L_1577:
        /*00a4*/ 	.byte	0x04, 0x36
        /*00a6*/ 	.short	(.L_1579 - .L_1578)
.L_1578:
        /*00a8*/ 	.word	0x00000001
.L_1579:


//--------------------- .nv.info._37header_files_fractional_step_solver_c_FS_relaxation_vectorised_2d_427_gpu --------------------------
	.section	.nv.info._37header_files_fractional_step_solver_c_FS_relaxation_vectorised_2d_427_gpu,"",@"SHT_CUDA_INFO"
	.sectionflags	@""
	.align	4


	//----- nvinfo : EIATTR_CRS_STACK_SIZE
	.align		4
        /*0000*/ 	.byte	0x04, 0x1e
        /*0002*/ 	.short	(.L_1581 - .L_1580)
.L_1580:
        /*0004*/ 	.word	0x00000000


	//----- nvinfo : EIATTR_MAX_THREADS
	.align		4
.L_1581:
        /*0008*/ 	.byte	0x04, 0x05
        /*000a*/ 	.short	(.L_1583 - .L_1582)
.L_1582:
        /*000c*/ 	.word	0x00000080
        /*0010*/ 	.word	0x00000001
        /*0014*/ 	.word	0x00000001


	//----- nvinfo : EIATTR_EXIT_INSTR_OFFSETS
	.align		4
.L_1583:
        /*0018*/ 	.byte	0x04, 0x1c
        /*001a*/ 	.short	(.L_1585 - .L_1584)


	//   ....[0]....
.L_1584:
        /*001c*/ 	.word	0x00000e30


	//----- nvinfo : EIATTR_MERCURY_ISA_VERSION
	.align		4
.L_1585:
        /*0020*/ 	.byte	0x03, 0x5f
        /*0022*/ 	.short	0x0000


	//----- nvinfo : EIATTR_NUM_BARRIERS
	.align		4
        /*0024*/ 	.byte	0x02, 0x4c
        /*0026*/ 	.byte	0x01
	.zero		1


	//----- nvinfo : EIATTR_MAXREG_COUNT
	.align		4
        /*0028*/ 	.byte	0x03, 0x1b
        /*002a*/ 	.short	0x00ff


	//----- nvinfo : EIATTR_KPARAM_INFO
	.align		4
        /*002c*/ 	.byte	0x04, 0x17
        /*002e*/ 	.short	(.L_1587 - .L_1586)
.L_1586:
        /*0030*/ 	.word	0x00000000
        /*0034*/ 	.short	0x0000
        /*0036*/ 	.short	0x0000
        /*0038*/ 	.byte	0x00, 0xf0, 0x11, 0x00


	//----- nvinfo : EIATTR_KPARAM_INFO
	.align		4
.L_1587:
        /*003c*/ 	.byte	0x04, 0x17
        /*003e*/ 	.short	(.L_1589 - .L_1588)
.L_1588:
        /*0040*/ 	.word	0x00000000
        /*0044*/ 	.short	0x0001
        /*0046*/ 	.short	0x0004
        /*0048*/ 	.byte	0x00, 0xf0, 0x11, 0x00


	//----- nvinfo : EIATTR_KPARAM_INFO
	.align		4
.L_1589:
        /*004c*/ 	.byte	0x04, 0x17
        /*004e*/ 	.short	(.L_1591 - .L_1590)
.L_1590:
        /*0050*/ 	.word	0x00000000
        /*0054*/ 	.short	0x0002
        /*0056*/ 	.short	0x0008
        /*0058*/ 	.byte	0x00, 0xf0, 0x21, 0x00


	//----- nvinfo : EIATTR_KPARAM_INFO
	.align		4
.L_1591:
        /*005c*/ 	.byte	0x04, 0x17
        /*005e*/ 	.short	(.L_1593 - .L_1592)
.L_1592:
        /*0060*/ 	.word	0x00000000
        /*0064*/ 	.short	0x0003
        /*0066*/ 	.short	0x0010
        /*0068*/ 	.byte	0x00, 0xf0, 0x21, 0x00


	//----- nvinfo : EIATTR_KPARAM_INFO
	.align		4
.L_1593:
        /*006c*/ 	.byte	0x04, 0x17
        /*006e*/ 	.short	(.L_1595 - .L_1594)
.L_1594:
        /*0070*/ 	.word	0x00000000
        /*0074*/ 	.short	0x0004
        /*0076*/ 	.short	0x0018
        /*0078*/ 	.byte	0x00, 0xf0, 0x21, 0x00


	//----- nvinfo : EIATTR_KPARAM_INFO
	.align		4
.L_1595:
        /*007c*/ 	.byte	0x04, 0x17
        /*007e*/ 	.short	(.L_1597 - .L_1596)
.L_1596:
        /*0080*/ 	.word	0x00000000
        /*0084*/ 	.short	0x0005
        /*0086*/ 	.short	0x0020
        /*0088*/ 	.byte	0x00, 0xf0, 0x11, 0x00


	//----- nvinfo : EIATTR_CBANK_PARAM_SIZE
	.align		4
.L_1597:
        /*008c*/ 	.byte	0x03, 0x19
        /*008e*/ 	.short	0x0024


	//----- nvinfo : EIATTR_PARAM_CBANK
	.align		4
        /*0090*/ 	.byte	0x04, 0x0a
        /*0092*/ 	.short	(.L_1599 - .L_1598)
	.align		4
.L_1598:
        /*0094*/ 	.word	index@(.nv.constant0._37header_files_fractional_step_solver_c_FS_relaxation_vectorised_2d_427_gpu)
        /*0098*/ 	.short	0x0160
        /*009a*/ 	.short	0x0024


	//----- nvinfo : EIATTR_CUDA_API_VERSION
	.align		4
.L_1599:
        /*009c*/ 	.byte	0x04, 0x37
        /*009e*/ 	.short	(.L_1601 - .L_1600)
.L_1600:
        /*00a0*/ 	.word	0x00000082


	//----- nvinfo : EIATTR_SW_WAR
	.align		4
.L_1601:
        /*00a4*/ 	.byte	0x04, 0x36
        /*00a6*/ 	.short	(.L_1603 - .L_1602)
.L_1602:
        /*00a8*/ 	.word	0x00000001
.L_1603:


//--------------------- .nv.info._37header_files_fractional_step_solver_c_FS_relaxation_vectorised_376_gpu --------------------------
	.section	.nv.info._37header_files_fractional_step_solver_c_FS_relaxation_vectorised_376_gpu,"",@"SHT_CUDA_INFO"
	.sectionflags	@""
	.align	4


	//----- nvinfo : EIATTR_CRS_STACK_SIZE
	.align		4
        /*0000*/ 	.byte	0x04, 0x1e
        /*0002*/ 	.short	(.L_1605 - .L_1604)
.L_1604:
        /*0004*/ 	.word	0x00000000


	//----- nvinfo : EIATTR_MAX_THREADS
	.align		4
.L_1605:
        /*0008*/ 	.byte	0x04, 0x05
        /*000a*/ 	.short	(.L_1607 - .L_1606)
.L_1606:
        /*000c*/ 	.word	0x00000080
        /*0010*/ 	.word	0x00000001
        /*0014*/ 	.word	0x00000001


	//----- nvinfo : EIATTR_EXIT_INSTR_OFFSETS
	.align		4
.L_1607:
        /*0018*/ 	.byte	0x04, 0x1c
        /*001a*/ 	.short	(.L_1609 - .L_1608)


	//   ....[0]....
.L_1608:
        /*001c*/ 	.word	0x00000040


	//   ....[1]....
        /*0020*/ 	.word	0x00000fd0


	//   ....[2]....
        /*0024*/ 	.word	0x00001100


	//----- nvinfo : EIATTR_MERCURY_ISA_VERSION
	.align		4
.L_1609:
        /*0028*/ 	.byte	0x03, 0x5f
        /*002a*/ 	.short	0x0000


	//----- nvinfo : EIATTR_MAXREG_COUNT
	.align		4
        /*002c*/ 	.byte	0x03, 0x1b
        /*002e*/ 	.short	0x00ff


	//----- nvinfo : EIATTR_KPARAM_INFO
	.align		4
        /*0030*/ 	.byte	0x04, 0x17
        /*0032*/ 	.short	(.L_1611 - .L_1610)
.L_1610:
        /*0034*/ 	.word	0x00000000
        /*0038*/ 	.short	0x0000
        /*003a*/ 	.short	0x0000
        /*003c*/ 	.byte	0x00, 0xf0, 0x11, 0x00


	//----- nvinfo : EIATTR_KPARAM_INFO
	.align		4
.L_1611:
        /*0040*/ 	.byte	0x04, 0x17
        /*0042*/ 	.short	(.L_1613 - .L_1612)
.L_1612:
        /*0044*/ 	.word	0x00000000
        /*0048*/ 	.short	0x0001
        /*004a*/ 	.short	0x0008
        /*004c*/ 	.byte	0x00, 0xf0, 0x21, 0x00


	//----- nvinfo : EIATTR_KPARAM_INFO
	.align		4
.L_1613:
        /*0050*/ 	.byte	0x04, 0x17
        /*0052*/ 	.short	(.L_1615 - .L_1614)
.L_1614:
        /*0054*/ 	.word	0x00000000
        /*0058*/ 	.short	0x0002
        /*005a*/ 	.short	0x0010
        /*005c*/ 	.byte	0x00, 0xf0, 0x21, 0x00


	//----- nvinfo : EIATTR_KPARAM_INFO
	.align		4
.L_1615:
        /*0060*/ 	.byte	0x04, 0x17
        /*0062*/ 	.short	(.L_1617 - .L_1616)
.L_1616:
        /*0064*/ 	.word	0x00000000
        /*0068*/ 	.short	0x0003
        /*006a*/ 	.short	0x0018
        /*006c*/ 	.byte	0x00, 0xf0, 0x11, 0x00


	//----- nvinfo : EIATTR_CBANK_PARAM_SIZE
	.align		4
.L_1617:
        /*0070*/ 	.byte	0x03, 0x19
        /*0072*/ 	.short	0x001c


	//----- nvinfo : EIATTR_PARAM_CBANK
	.align		4
        /*0074*/ 	.byte	0x04, 0x0a
        /*0076*/ 	.short	(.L_1619 - .L_1618)
	.align		4
.L_1618:
        /*0078*/ 	.word	index@(.nv.constant0._37header_files_fractional_step_solver_c_FS_relaxation_vectorised_376_gpu)
        /*007c*/ 	.short	0x0160
        /*007e*/ 	.short	0x001c


	//----- nvinfo : EIATTR_CUDA_API_VERSION
	.align		4
.L_1619:
        /*0080*/ 	.byte	0x04, 0x37
        /*0082*/ 	.short	(.L_1621 - .L_1620)
.L_1620:
        /*0084*/ 	.word	0x00000082


	//----- nvinfo : EIATTR_SW_WAR
	.align		4
.L_1621:
        /*0088*/ 	.byte	0x04, 0x36
        /*008a*/ 	.short	(.L_1623 - .L_1622)
.L_1622:
        /*008c*/ 	.word	0x00000001
.L_1623:


//--------------------- .nv.info._37header_files_fractional_step_solver_c_FS_relaxation_vectorised_372_gpu --------------------------
	.section	.nv.info._37header_files_fractional_step_solver_c_FS_relaxation_vectorised_372_gpu,"",@"SHT_CUDA_INFO"
	.sectionflags	@""
	.align	4


	//----- nvinfo : EIATTR_MAX_THREADS
	.align		4
        /*0000*/ 	.byte	0x04, 0x05
        /*0002*/ 	.short	(.L_1625 - .L_1624)
.L_1624:
        /*0004*/ 	.word	0x00000080
        /*0008*/ 	.word	0x00000001
        /*000c*/ 	.word	0x00000001


	//----- nvinfo : EIATTR_EXIT_INSTR_OFFSETS
	.align		4
.L_1625:
        /*0010*/ 	.byte	0x04, 0x1c
        /*0012*/ 	.short	(.L_1627 - .L_1626)


	//   ....[0]....
.L_1626:
        /*0014*/ 	.word	0x00000040


	//   ....[1]....
        /*0018*/ 	.word	0x00000190


	//----- nvinfo : EIATTR_MERCURY_ISA_VERSION
	.align		4
.L_1627:
        /*001c*/ 	.byte	0x03, 0x5f
        /*001e*/ 	.short	0x0000


	//----- nvinfo : EIATTR_MAXREG_COUNT
	.align		4
        /*0020*/ 	.byte	0x03, 0x1b
        /*0022*/ 	.short	0x00ff


	//----- nvinfo : EIATTR_KPARAM_INFO
	.align		4
        /*0024*/ 	.byte	0x04, 0x17
        /*0026*/ 	.short	(.L_1629 - .L_1628)
.L_1628:
        /*0028*/ 	.word	0x00000000
        /*002c*/ 	.short	0x0000
        /*002e*/ 	.short	0x0000
        /*0030*/ 	.byte	0x00, 0xf0, 0x21, 0x00


	//----- nvinfo : EIATTR_KPARAM_INFO
	.align		4
.L_1629:
        /*0034*/ 	.byte	0x04, 0x17
        /*0036*/ 	.short	(.L_1631 - .L_1630)
.L_1630:
        /*0038*/ 	.word	0x00000000
        /*003c*/ 	.short	0x0001
        /*003e*/ 	.short	0x0008
        /*0040*/ 	.byte	0x00, 0xf0, 0x21, 0x00


	//----- nvinfo : EIATTR_KPARAM_INFO
	.align		4
.L_1631:
        /*0044*/ 	.byte	0x04, 0x17
        /*0046*/ 	.short	(.L_1633 - .L_1632)
.L_1632:
        /*0048*/ 	.word	0x00000000
        /*004c*/ 	.short	0x0002
        /*004e*/ 	.short	0x0010
        /*0050*/ 	.byte	0x00, 0xf0, 0x21, 0x00


	//----- nvinfo : EIATTR_CBANK_PARAM_SIZE
	.align		4
.L_1633:
        /*0054*/ 	.byte	0x03, 0x19
        /*0056*/ 	.short	0x0018


	//----- nvinfo : EIATTR_PARAM_CBANK
	.align		4
        /*0058*/ 	.byte	0x04, 0x0a
        /*005a*/ 	.short	(.L_1635 - .L_1634)
	.align		4
.L_1634:
        /*005c*/ 	.word	index@(.nv.constant0._37header_files_fractional_step_solver_c_FS_relaxation_vectorised_372_gpu)
        /*0060*/ 	.short	0x0160
        /*0062*/ 	.short	0x0018


	//----- nvinfo : EIATTR_CUDA_API_VERSION
	.align		4
.L_1635:
        /*0064*/ 	.byte	0x04, 0x37
        /*0066*/ 	.short	(.L_1637 - .L_1636)
.L_1636:
        /*0068*/ 	.word	0x00000082


	//----- nvinfo : EIATTR_SW_WAR
	.align		4
.L_1637:
        /*006c*/ 	.byte	0x04, 0x36
        /*006e*/ 	.short	(.L_1639 - .L_1638)
.L_1638:
        /*0070*/ 	.word	0x00000001
.L_1639:


//--------------------- .nv.info._37header_files_fractional_step_solver_c_FS_relaxation_vectorised_361_gpu --------------------------
	.section	.nv.info._37header_files_fractional_step_solver_c_FS_relaxation_vectorised_361_gpu,"",@"SHT_CUDA_INFO"
	.sectionflags	@""
	.align	4


	//----- nvinfo : EIATTR_CRS_STACK_SIZE
	.align		4
        /*0000*/ 	.byte	0x04, 0x1e
        /*0002*/ 	.short	(.L_1641 - .L_1640)
.L_1640:
        /*0004*/ 	.word	0x00000000


	//----- nvinfo : EIATTR_MAX_THREADS
	.align		4
.L_1641:
        /*0008*/ 	.byte	0x04, 0x05
        /*000a*/ 	.short	(.L_1643 - .L_1642)
.L_1642:
        /*000c*/ 	.word	0x00000080
        /*0010*/ 	.word	0x00000001
        /*0014*/ 	.word	0x00000001


	//----- nvinfo : EIATTR_EXIT_INSTR_OFFSETS
	.align		4
.L_1643:
        /*0018*/ 	.byte	0x04, 0x1c
        /*001a*/ 	.short	(.L_1645 - .L_1644)


	//   ....[0]....
.L_1644:
        /*001c*/ 	.word	0x00000040


	//   ....[1]....
        /*0020*/ 	.word	0x00001290


	//   ....[2]....
        /*0024*/ 	.word	0x00001650


	//----- nvinfo : EIATTR_MERCURY_ISA_VERSION
	.align		4
.L_1645:
        /*0028*/ 	.byte	0x03, 0x5f
        /*002a*/ 	.short	0x0000


	//----- nvinfo : EIATTR_MAXREG_COUNT
	.align		4
        /*002c*/ 	.byte	0x03, 0x1b
        /*002e*/ 	.short	0x00ff


	//----- nvinfo : EIATTR_KPARAM_INFO
	.align		4
        /*0030*/ 	.byte	0x04, 0x17
        /*0032*/ 	.short	(.L_1647 - .L_1646)
.L_1646:
        /*0034*/ 	.word	0x00000000
        /*0038*/ 	.short	0x0000
        /*003a*/ 	.short	0x0000
        /*003c*/ 	.byte	0x00, 0xf0, 0x11, 0x00


	//----- nvinfo : EIATTR_KPARAM_INFO
	.align		4
.L_1647:
        /*0040*/ 	.byte	0x04, 0x17
        /*0042*/ 	.short	(.L_1649 - .L_1648)
.L_1648:
        /*0044*/ 	.word	0x00000000
        /*0048*/ 	.short	0x0001
        /*004a*/ 	.short	0x0008
        /*004c*/ 	.byte	0x00, 0xf0, 0x21, 0x00


	//----- nvinfo : EIATTR_KPARAM_INFO
	.align		4
.L_1649:
        /*0050*/ 	.byte	0x04, 0x17
        /*0052*/ 	.short	(.L_1651 - .L_1650)
.L_1650:
        /*0054*/ 	.word	0x00000000
        /*0058*/ 	.short	0x0002
        /*005a*/ 	.short	0x0010
        /*005c*/ 	.byte	0x00, 0xf0, 0x21, 0x00


	//----- nvinfo : EIATTR_KPARAM_INFO
	.align		4
.L_1651:
        /*0060*/ 	.byte	0x04, 0x17
        /*0062*/ 	.short	(.L_1653 - .L_1652)
.L_1652:
        /*0064*/ 	.word	0x00000000
        /*0068*/ 	.short	0x0003
        /*006a*/ 	.short	0x0018
        /*006c*/ 	.byte	0x00, 0xf0, 0x21, 0x00


	//----- nvinfo : EIATTR_KPARAM_INFO
	.align		4
.L_1653:
        /*0070*/ 	.byte	0x04, 0x17
        /*0072*/ 	.short	(.L_1655 - .L_1654)
.L_1654:
        /*0074*/ 	.word	0x00000000
        /*0078*/ 	.short	0x0004
        /*007a*/ 	.short	0x0020
        /*007c*/ 	.byte	0x00, 0xf0, 0x11, 0x00


	//----- nvinfo : EIATTR_CBANK_PARAM_SIZE
	.align		4
.L_1655:
        /*0080*/ 	.byte	0x03, 0x19
        /*0082*/ 	.short	0x0024


	//----- nvinfo : EIATTR_PARAM_CBANK
	.align		4
        /*0084*/ 	.byte	0x04, 0x0a
        /*0086*/ 	.short	(.L_1657 - .L_1656)
	.align		4
.L_1656:
        /*0088*/ 	.word	index@(.nv.constant0._37header_files_fractional_step_solver_c_FS_relaxation_vectorised_361_gpu)
        /*008c*/ 	.short	0x0160
        /*008e*/ 	.short	0x0024


	//----- nvinfo : EIATTR_CUDA_API_VERSION
	.align		4
.L_1657:
        /*0090*/ 	.byte	0x04, 0x37
        /*0092*/ 	.short	(.L_1659 - .L_1658)
.L_1658:
        /*0094*/ 	.word	0x00000082


	//----- nvinfo : EIATTR_SW_WAR
	.align		4
.L_1659:
        /*0098*/ 	.byte	0x04, 0x36
        /*009a*/ 	.short	(.L_1661 - .L_1660)
.L_1660:
        /*009c*/ 	.word	0x00000001
.L_1661:


//--------------------- .nv.info._37header_files_fractional_step_solver_c_FS_calculate_boundary_dpdn_vectorised_2d_307_gpu --------------------------
	.section	.nv.info._37header_files_fractional_step_solver_c_FS_calculate_boundary_dpdn_vectorised_2d_307_gpu,"",@"SHT_CUDA_INFO"
	.sectionflags	@""
	.align	4


	//----- nvinfo : EIATTR_CRS_STACK_SIZE
	.align		4
        /*0000*/ 	.byte	0x04, 0x1e
        /*0002*/ 	.short	(.L_1663 - .L_1662)
.L_1662:
        /*0004*/ 	.word	0x00000000


	//----- nvinfo : EIATTR_MAX_THREADS
	.align		4
.L_1663:
        /*0008*/ 	.byte	0x04, 0x05
        /*000a*/ 	.short	(.L_1665 - .L_1664)
.L_1664:
        /*000c*/ 	.word	0x00000080
        /*0010*/ 	.word	0x00000001
        /*0014*/ 	.word	0x00000001


	//----- nvinfo : EIATTR_EXIT_INSTR_OFFSETS
	.align		4
.L_1665:
        /*0018*/ 	.byte	0x04, 0x1c
        /*001a*/ 	.short	(.L_1667 - .L_1666)


	//   ....[0]....
.L_1666:
        /*001c*/ 	.word	0x00000040


	//   ....[1]....
        /*0020*/ 	.word	0x000007f0


	//----- nvinfo : EIATTR_MERCURY_ISA_VERSION
	.align		4
.L_1667:
        /*0024*/ 	.byte	0x03, 0x5f
        /*0026*/ 	.short	0x0000


	//----- nvinfo : EIATTR_MAXREG_COUNT
	.align		4
        /*0028*/ 	.byte	0x03, 0x1b
        /*002a*/ 	.short	0x00ff


	//----- nvinfo : EIATTR_KPARAM_INFO
	.align		4
        /*002c*/ 	.byte	0x04, 0x17
        /*002e*/ 	.short	(.L_1669 - .L_1668)
.L_1668:
        /*0030*/ 	.word	0x00000000
        /*0034*/ 	.short	0x0000
        /*0036*/ 	.short	0x0000
        /*0038*/ 	.byte	0x00, 0xf0, 0x21, 0x00


	//----- nvinfo : EIATTR_KPARAM_INFO
	.align		4
.L_1669:
        /*003c*/ 	.byte	0x04, 0x17
        /*003e*/ 	.short	(.L_1671 - .L_1670)
.L_1670:
        /*0040*/ 	.word	0x00000000
        /*0044*/ 	.short	0x0001
        /*0046*/ 	.short	0x0008
        /*0048*/ 	.byte	0x00, 0xf0, 0x21, 0x00


	//----- nvinfo : EIATTR_KPARAM_INFO
	.align		4
.L_1671:
        /*004c*/ 	.byte	0x04, 0x17
        /*004e*/ 	.short	(.L_1673 - .L_1672)
.L_1672:
        /*0050*/ 	.word	0x00000000
        /*0054*/ 	.short	0x0002
        /*0056*/ 	.short	0x0010
        /*0058*/ 	.byte	0x00, 0xf0, 0x21, 0x00


	//----- nvinfo : EIATTR_CBANK_PARAM_SIZE
	.align		4
.L_1673:
        /*005c*/ 	.byte	0x03, 0x19
        /*005e*/ 	.short	0x0018


	//----- nvinfo : EIATTR_PARAM_CBANK
	.align		4
        /*0060*/ 	.byte	0x04, 0x0a
        /*0062*/ 	.short	(.L_1675 - .L_1674)
	.align		4
.L_1674:
        /*0064*/ 	.word	index@(.nv.constant0._37header_files_fractional_step_solver_c_FS_calculate_boundary_dpdn_vectorised_2d_307_gpu)
        /*0068*/ 	.short	0x0160
        /*006a*/ 	.short	0x0018


	//----- nvinfo : EIATTR_CUDA_API_VERSION
	.align		4
.L_1675:
        /*006c*/ 	.byte	0x04, 0x37
        /*006e*/ 	.short	(.L_1677 - .L_1676)
.L_1676:
        /*0070*/ 	.word	0x00000082


	//----- nvinfo : EIATTR_SW_WAR
	.align		4
.L_1677:
        /*0074*/ 	.byte	0x04, 0x36
        /*0076*/ 	.short	(.L_1679 - .L_1678)
.L_1678:
        /*0078*/ 	.word	0x00000001
.L_1679:


//--------------------- .nv.info._37header_files_fractional_step_solver_c_FS_calculate_boundary_dpdn_vectorised_293_gpu --------------------------
	.section	.nv.info._37header_files_fractional_step_solver_c_FS_calculate_boundary_dpdn_vectorised_293_gpu,"",@"SHT_CUDA_INFO"
	.sectionflags	@""
	.align	4


	//----- nvinfo : EIATTR_CRS_STACK_SIZE
	.align		4
        /*0000*/ 	.byte	0x04, 0x1e
        /*0002*/ 	.short	(.L_1681 - .L_1680)
.L_1680:
        /*0004*/ 	.word	0x00000000


	//----- nvinfo : EIATTR_MAX_THREADS
	.align		4
.L_1681:
        /*0008*/ 	.byte	0x04, 0x05
        /*000a*/ 	.short	(.L_1683 - .L_1682)
.L_1682:
        /*000c*/ 	.word	0x00000080
        /*0010*/ 	.word	0x00000001
        /*0014*/ 	.word	0x00000001


	//----- nvinfo : EIATTR_EXIT_INSTR_OFFSETS
	.align		4
.L_1683:
        /*0018*/ 	.byte	0x04, 0x1c
        /*001a*/ 	.short	(.L_1685 - .L_1684)


	//   ....[0]....
.L_1684:
        /*001c*/ 	.word	0x00000040


	//   ....[1]....
        /*0020*/ 	.word	0x00000a60


	//----- nvinfo : EIATTR_MERCURY_ISA_VERSION
	.align		4
.L_1685:
        /*0024*/ 	.byte	0x03, 0x5f
        /*0026*/ 	.short	0x0000


	//----- nvinfo : EIATTR_MAXREG_COUNT
	.align		4
        /*0028*/ 	.byte	0x03, 0x1b
        /*002a*/ 	.short	0x00ff


	//----- nvinfo : EIATTR_KPARAM_INFO
	.align		4
        /*002c*/ 	.byte	0x04, 0x17
        /*002e*/ 	.short	(.L_1687 - .L_1686)
.L_1686:
        /*0030*/ 	.word	0x00000000
        /*0034*/ 	.short	0x0000
        /*0036*/ 	.short	0x0000
        /*0038*/ 	.byte	0x00, 0xf0, 0x21, 0x00


	//----- nvinfo : EIATTR_KPARAM_INFO
	.align		4
.L_1687:
        /*003c*/ 	.byte	0x04, 0x17
        /*003e*/ 	.short	(.L_1689 - .L_1688)
.L_1688:
        /*0040*/ 	.word	0x00000000
        /*0044*/ 	.short	0x0001
        /*0046*/ 	.short	0x0008
        /*0048*/ 	.byte	0x00, 0xf0, 0x21, 0x00


	//----- nvinfo : EIATTR_KPARAM_INFO
	.align		4
.L_1689:
        /*004c*/ 	.byte	0x04, 0x17
        /*004e*/ 	.short	(.L_1691 - .L_1690)
.L_1690:
        /*0050*/ 	.word	0x00000000
        /*0054*/ 	.short	0x0002
        /*0056*/ 	.short	0x0010
        /*0058*/ 	.byte	0x00, 0xf0, 0x21, 0x00


	//----- nvinfo : EIATTR_CBANK_PARAM_SIZE
	.align		4
.L_1691:
        /*005c*/ 	.byte	0x03, 0x19
        /*005e*/ 	.short	0x0018


	//----- nvinfo : EIATTR_PARAM_CBANK
	.align		4
        /*0060*/ 	.byte	0x04, 0x0a
        /*0062*/ 	.short	(.L_1693 - .L_1692)
	.align		4
.L_1692:
        /*0064*/ 	.word	index@(.nv.constant0._37header_files_fractional_step_solver_c_FS_calculate_boundary_dpdn_vectorised_293_gpu)
        /*0068*/ 	.short	0x0160
        /*006a*/ 	.short	0x0018


	//----- nvinfo : EIATTR_CUDA_API_VERSION
	.align		4
.L_1693:
        /*006c*/ 	.byte	0x04, 0x37
        /*006e*/ 	.short	(.L_1695 - .L_1694)
.L_1694:
        /*0070*/ 	.word	0x00000082


	//----- nvinfo : EIATTR_SW_WAR
	.align		4
.L_1695:
        /*0074*/ 	.byte	0x04, 0x36
        /*0076*/ 	.short	(.L_1697 - .L_1696)
.L_1696:
        /*0078*/ 	.word	0x00000001
.L_1697:


//--------------------- .nv.info._37header_files_fractional_step_solver_c_FS_calculate_mass_residual_vectorised_2d_278_gpu --------------------------
	.section	.nv.info._37header_files_fractional_step_solver_c_FS_calculate_mass_residual_vectorised_2d_278_gpu,"",@"SHT_CUDA_INFO"
	.sectionflags	@""
	.align	4


	//----- nvinfo : EIATTR_CRS_STACK_SIZE
	.align		4
        /*0000*/ 	.byte	0x04, 0x1e
        /*0002*/ 	.short	(.L_1699 - .L_1698)
.L_1698:
        /*0004*/ 	.word	0x00000000


	//----- nvinfo : EIATTR_MAX_THREADS
	.align		4
.L_1699:
        /*0008*/ 	.byte	0x04, 0x05
        /*000a*/ 	.short	(.L_1701 - .L_1700)
.L_1700:
        /*000c*/ 	.word	0x00000080
        /*0010*/ 	.word	0x00000001
        /*0014*/ 	.word	0x00000001


	//----- nvinfo : EIATTR_EXIT_INSTR_OFFSETS
	.align		4
.L_1701:
        /*0018*/ 	.byte	0x04, 0x1c
        /*001a*/ 	.short	(.L_1703 - .L_1702)


	//   ....[0]....
.L_1702:
        /*001c*/ 	.word	0x00000490


	//----- nvinfo : EIATTR_MERCURY_ISA_VERSION
	.align		4
.L_1703:
        /*0020*/ 	.byte	0x03, 0x5f
        /*0022*/ 	.short	0x0000


	//----- nvinfo : EIATTR_MAXREG_COUNT
	.align		4
        /*0024*/ 	.byte	0x03, 0x1b
        /*0026*/ 	.short	0x00ff


	//----- nvinfo : EIATTR_KPARAM_INFO
	.align		4
        /*0028*/ 	.byte	0x04, 0x17
        /*002a*/ 	.short	(.L_1705 - .L_1704)
.L_1704:
        /*002c*/ 	.word	0x00000000
        /*0030*/ 	.short	0x0000
        /*0032*/ 	.short	0x0000
        /*0034*/ 	.byte	0x00, 0xf0, 0x11, 0x00


	//----- nvinfo : EIATTR_KPARAM_INFO
	.align		4
.L_1705:
        /*0038*/ 	.byte	0x04, 0x17
        /*003a*/ 	.short	(.L_1707 - .L_1706)
.L_1706:
        /*003c*/ 	.word	0x00000000
        /*0040*/ 	.short	0x0001
        /*0042*/ 	.short	0x0008
        /*0044*/ 	.byte	0x00, 0xf0, 0x21, 0x00


	//----- nvinfo : EIATTR_KPARAM_INFO
	.align		4
.L_1707:
        /*0048*/ 	.byte	0x04, 0x17
        /*004a*/ 	.short	(.L_1709 - .L_1708)
.L_1708:
        /*004c*/ 	.word	0x00000000
        /*0050*/ 	.short	0x0002
        /*0052*/ 	.short	0x0010
        /*0054*/ 	.byte	0x00, 0xf0, 0x21, 0x00


	//----- nvinfo : EIATTR_KPARAM_INFO
	.align		4
.L_1709:
        /*0058*/ 	.byte	0x04, 0x17
        /*005a*/ 	.short	(.L_1711 - .L_1710)
.L_1710:
        /*005c*/ 	.word	0x00000000
        /*0060*/ 	.short	0x0003
        /*0062*/ 	.short	0x0018
        /*0064*/ 	.byte	0x00, 0xf0, 0x21, 0x00


	//----- nvinfo : EIATTR_CBANK_PARAM_SIZE
	.align		4
.L_1711:
        /*0068*/ 	.byte	0x03, 0x19
        /*006a*/ 	.short	0x0020


	//----- nvinfo : EIATTR_PARAM_CBANK
	.align		4
        /*006c*/ 	.byte	0x04, 0x0a
        /*006e*/ 	.short	(.L_1713 - .L_1712)
	.align		4
.L_1712:
        /*0070*/ 	.word	index@(.nv.constant0._37header_files_fractional_step_solver_c_FS_calculate_mass_residual_vectorised_2d_278_gpu)
        /*0074*/ 	.short	0x0160
        /*0076*/ 	.short	0x0020


	//----- nvinfo : EIATTR_CUDA_API_VERSION
	.align		4
.L_1713:
        /*0078*/ 	.byte	0x04, 0x37
        /*007a*/ 	.short	(.L_1715 - .L_1714)
.L_1714:
        /*007c*/ 	.word	0x00000082


	//----- nvinfo : EIATTR_SW_WAR
	.align		4
.L_1715:
        /*0080*/ 	.byte	0x04, 0x36
        /*0082*/ 	.short	(.L_1717 - .L_1716)
.L_1716:
        /*0084*/ 	.word	0x00000001
.L_1717:


//--------------------- .nv.info._37header_files_fractional_step_solver_c_FS_calculate_mass_residual_vectorised_262_gpu --------------------------
	.section	.nv.info._37header_files_fractional_step_solver_c_FS_calculate_mass_residual_vectorised_262_gpu,"",@"SHT_CUDA_INFO"
	.sectionflags	@""
	.align	4


	//----- nvinfo : EIATTR_CRS_STACK_SIZE
	.align		4
        /*0000*/ 	.byte	0x04, 0x1e
        /*0002*/ 	.short	(.L_1719 - .L_1718)
.L_1718:
        /*0004*/ 	.word	0x00000000


	//----- nvinfo : EIATTR_MAX_THREADS
	.align		4
.L_1719:
        /*0008*/ 	.byte	0x04, 0x05
        /*000a*/ 	.short	(.L_1721 - .L_1720)
.L_1720:
        /*000c*/ 	.word	0x00000080
        /*0010*/ 	.word	0x00000001
        /*0014*/ 	.word	0x00000001


	//----- nvinfo : EIATTR_EXIT_INSTR_OFFSETS
	.align		4
.L_1721:
        /*0018*/ 	.byte	0x04, 0x1c
        /*001a*/ 	.short	(.L_1723 - .L_1722)


	//   ....[0]....
.L_1722:
        /*001c*/ 	.word	0x000004e0


	//----- nvinfo : EIATTR_MERCURY_ISA_VERSION
	.align		4
.L_1723:
        /*0020*/ 	.byte	0x03, 0x5f
        /*0022*/ 	.short	0x0000


	//----- nvinfo : EIATTR_MAXREG_COUNT
	.align		4
        /*0024*/ 	.byte	0x03, 0x1b
        /*0026*/ 	.short	0x00ff


	//----- nvinfo : EIATTR_KPARAM_INFO
	.align		4
        /*0028*/ 	.byte	0x04, 0x17
        /*002a*/ 	.short	(.L_1725 - .L_1724)
.L_1724:
        /*002c*/ 	.word	0x00000000
        /*0030*/ 	.short	0x0000
        /*0032*/ 	.short	0x0000
        /*0034*/ 	.byte	0x00, 0xf0, 0x11, 0x00


	//----- nvinfo : EIATTR_KPARAM_INFO
	.align		4
.L_1725:
        /*0038*/ 	.byte	0x04, 0x17
        /*003a*/ 	.short	(.L_1727 - .L_1726)
.L_1726:
        /*003c*/ 	.word	0x00000000
        /*0040*/ 	.short	0x0001
        /*0042*/ 	.short	0x0008
        /*0044*/ 	.byte	0x00, 0xf0, 0x21, 0x00


	//----- nvinfo : EIATTR_KPARAM_INFO
	.align		4
.L_1727:
        /*0048*/ 	.byte	0x04, 0x17
        /*004a*/ 	.short	(.L_1729 - .L_1728)
.L_1728:
        /*004c*/ 	.word	0x00000000
        /*0050*/ 	.short	0x0002
        /*0052*/ 	.short	0x0010
        /*0054*/ 	.byte	0x00, 0xf0, 0x21, 0x00


	//----- nvinfo : EIATTR_KPARAM_INFO
	.align		4
.L_1729:
        /*0058*/ 	.byte	0x04, 0x17
        /*005a*/ 	.short	(.L_1731 - .L_1730)
.L_1730:
        /*005c*/ 	.word	0x00000000
        /*0060*/ 	.short	0x0003
        /*0062*/ 	.short	0x0018
        /*0064*/ 	.byte	0x00, 0xf0, 0x21, 0x00


	//----- nvinfo : EIATTR_CBANK_PARAM_SIZE
	.align		4
.L_1731:
        /*0068*/ 	.byte	0x03, 0x19
        /*006a*/ 	.short	0x0020


	//----- nvinfo : EIATTR_PARAM_CBANK
	.align		4
        /*006c*/ 	.byte	0x04, 0x0a
        /*006e*/ 	.short	(.L_1733 - .L_1732)
	.align		4
.L_1732:
        /*0070*/ 	.word	index@(.nv.constant0._37header_files_fractional_step_solver_c_FS_calculate_mass_residual_vectorised_262_gpu)
        /*0074*/ 	.short	0x0160
        /*0076*/ 	.short	0x0020


	//----- nvinfo : EIATTR_CUDA_API_VERSION
	.align		4
.L_1733:
        /*0078*/ 	.byte	0x04, 0x37
        /*007a*/ 	.short	(.L_1735 - .L_1734)
.L_1734:
        /*007c*/ 	.word	0x00000082


	//----- nvinfo : EIATTR_SW_WAR
	.align		4
.L_1735:
        /*0080*/ 	.byte	0x04, 0x36
        /*0082*/ 	.short	(.L_1737 - .L_1736)
.L_1736:
        /*0084*/ 	.word	0x00000001
.L_1737:


//--------------------- .nv.info._37header_files_fractional_step_solver_c_FS_calculate_intermediate_velocity_vectorised_2d_243_gpu --------------------------
	.section	.nv.info._37header_files_fractional_step_solver_c_FS_calculate_intermediate_velocity_vectorised_2d_243_gpu,"",@"SHT_CUDA_INFO"
	.sectionflags	@""
	.align	4


	//----- nvinfo : EIATTR_CRS_STACK_SIZE
	.align		4
        /*0000*/ 	.byte	0x04, 0x1e
        /*0002*/ 	.short	(.L_1739 - .L_1738)
.L_1738:
        /*0004*/ 	.word	0x00000000


	//----- nvinfo : EIATTR_MAX_THREADS
	.align		4
.L_1739:
        /*0008*/ 	.byte	0x04, 0x05
        /*000a*/ 	.short	(.L_1741 - .L_1740)
.L_1740:
        /*000c*/ 	.word	0x00000080
        /*0010*/ 	.word	0x00000001
        /*0014*/ 	.word	0x00000001


	//----- nvinfo : EIATTR_EXIT_INSTR_OFFSETS
	.align		4
.L_1741:
        /*0018*/ 	.byte	0x04, 0x1c
        /*001a*/ 	.short	(.L_1743 - .L_1742)


	//   ....[0]....
.L_1742:
        /*001c*/ 	.word	0x00000040


	//   ....[1]....
        /*0020*/ 	.word	0x00000380


	//----- nvinfo : EIATTR_MERCURY_ISA_VERSION
	.align		4
.L_1743:
        /*0024*/ 	.byte	0x03, 0x5f
        /*0026*/ 	.short	0x0000


	//----- nvinfo : EIATTR_MAXREG_COUNT
	.align		4
        /*0028*/ 	.byte	0x03, 0x1b
        /*002a*/ 	.short	0x00ff


	//----- nvinfo : EIATTR_KPARAM_INFO
	.align		4
        /*002c*/ 	.byte	0x04, 0x17
        /*002e*/ 	.short	(.L_1745 - .L_1744)
.L_1744:
        /*0030*/ 	.word	0x00000000
        /*0034*/ 	.short	0x0000
        /*0036*/ 	.short	0x0000
        /*0038*/ 	.byte	0x00, 0xf0, 0x21, 0x00


	//----- nvinfo : EIATTR_KPARAM_INFO
	.align		4
.L_1745:
        /*003c*/ 	.byte	0x04, 0x17
        /*003e*/ 	.short	(.L_1747 - .L_1746)
.L_1746:
        /*0040*/ 	.word	0x00000000
        /*0044*/ 	.short	0x0001
        /*0046*/ 	.short	0x0008
        /*0048*/ 	.byte	0x00, 0xf0, 0x21, 0x00


	//----- nvinfo : EIATTR_KPARAM_INFO
	.align		4
.L_1747:
        /*004c*/ 	.byte	0x04, 0x17
        /*004e*/ 	.short	(.L_1749 - .L_1748)
.L_1748:
        /*0050*/ 	.word	0x00000000
        /*0054*/ 	.short	0x0002
        /*0056*/ 	.short	0x0010
        /*0058*/ 	.byte	0x00, 0xf0, 0x21, 0x00


	//----- nvinfo : EIATTR_CBANK_PARAM_SIZE
	.align		4
.L_1749:
        /*005c*/ 	.byte	0x03, 0x19
        /*005e*/ 	.short	0x0018


	//----- nvinfo : EIATTR_PARAM_CBANK
	.align		4
        /*0060*/ 	.byte	0x04, 0x0a
        /*0062*/ 	.short	(.L_1751 - .L_1750)
	.align		4
.L_1750:
        /*0064*/ 	.word	index@(.nv.constant0._37header_files_fractional_step_solver_c_FS_calculate_intermediate_velocity_vectorised_2d_243_gpu)
        /*0068*/ 	.short	0x0160
        /*006a*/ 	.short	0x0018


	//----- nvinfo : EIATTR_CUDA_API_VERSION
	.align		4
.L_1751:
        /*006c*/ 	.byte	0x04, 0x37
        /*006e*/ 	.short	(.L_1753 - .L_1752)
.L_1752:
        /*0070*/ 	.word	0x00000082


	//----- nvinfo : EIATTR_SW_WAR
	.align		4
.L_1753:
        /*0074*/ 	.byte	0x04, 0x36
        /*0076*/ 	.short	(.L_1755 - .L_1754)
.L_1754:
        /*0078*/ 	.word	0x00000001
.L_1755:


//--------------------- .nv.info._37header_files_fractional_step_solver_c_FS_calculate_intermediate_velocity_vectorised_2d_234_gpu --------------------------
	.section	.nv.info._37header_files_fractional_step_solver_c_FS_calculate_intermediate_velocity_vectorised_2d_234_gpu,"",@"SHT_CUDA_INFO"
	.sectionflags	@""
	.align	4


	//----- nvinfo : EIATTR_CRS_STACK_SIZE
	.align		4
        /*0000*/ 	.byte	0x04, 0x1e
        /*0002*/ 	.short	(.L_1757 - .L_1756)
.L_1756:
        /*0004*/ 	.word	0x00000000


	//----- nvinfo : EIATTR_MAX_THREADS
	.align		4
.L_1757:
        /*0008*/ 	.byte	0x04, 0x05
        /*000a*/ 	.short	(.L_1759 - .L_1758)
.L_1758:
        /*000c*/ 	.word	0x00000080
        /*0010*/ 	.word	0x00000001
        /*0014*/ 	.word	0x00000001


	//----- nvinfo : EIATTR_EXIT_INSTR_OFFSETS
	.align		4
.L_1759:
        /*0018*/ 	.byte	0x04, 0x1c
        /*001a*/ 	.short	(.L_1761 - .L_1760)


	//   ....[0]....
.L_1760:
        /*001c*/ 	.word	0x00000040


	//   ....[1]....
        /*0020*/ 	.word	0x00000380


	//----- nvinfo : EIATTR_MERCURY_ISA_VERSION
	.align		4
.L_1761:
        /*0024*/ 	.byte	0x03, 0x5f
        /*0026*/ 	.short	0x0000


	//----- nvinfo : EIATTR_MAXREG_COUNT
	.align		4
        /*0028*/ 	.byte	0x03, 0x1b
        /*002a*/ 	.short	0x00ff


	//----- nvinfo : EIATTR_KPARAM_INFO
	.align		4
        /*002c*/ 	.byte	0x04, 0x17
        /*002e*/ 	.short	(.L_1763 - .L_1762)
.L_1762:
        /*0030*/ 	.word	0x00000000
        /*0034*/ 	.short	0x0000
        /*0036*/ 	.short	0x0000
        /*0038*/ 	.byte	0x00, 0xf0, 0x21, 0x00


	//----- nvinfo : EIATTR_KPARAM_INFO
	.align		4
.L_1763:
        /*003c*/ 	.byte	0x04, 0x17
        /*003e*/ 	.short	(.L_1765 - .L_1764)
.L_1764:
        /*0040*/ 	.word	0x00000000
        /*0044*/ 	.short	0x0001
        /*0046*/ 	.short	0x0008
        /*0048*/ 	.byte	0x00, 0xf0, 0x21, 0x00


	//----- nvinfo : EIATTR_KPARAM_INFO
	.align		4
.L_1765:
        /*004c*/ 	.byte	0x04, 0x17
        /*004e*/ 	.short	(.L_1767 - .L_1766)
.L_1766:
        /*0050*/ 	.word	0x00000000
        /*0054*/ 	.short	0x0002
        /*0056*/ 	.short	0x0010
        /*0058*/ 	.byte	0x00, 0xf0, 0x21, 0x00


	//----- nvinfo : EIATTR_CBANK_PARAM_SIZE
	.align		4
.L_1767:
        /*005c*/ 	.byte	0x03, 0x19
        /*005e*/ 	.short	0x0018


	//----- nvinfo : EIATTR_PARAM_CBANK
	.align		4
        /*0060*/ 	.byte	0x04, 0x0a
        /*0062*/ 	.short	(.L_1769 - .L_1768)
	.align		4
.L_1768:
        /*0064*/ 	.word	index@(.nv.constant0._37header_files_fractional_step_solver_c_FS_calculate_intermediate_velocity_vectorised_2d_234_gpu)
        /*0068*/ 	.short	0x0160
        /*006a*/ 	.short	0x0018


	//----- nvinfo : EIATTR_CUDA_API_VERSION
	.align		4
.L_1769:
        /*006c*/ 	.byte	0x04, 0x37
        /*006e*/ 	.short	(.L_1771 - .L_1770)
.L_1770:
        /*0070*/ 	.word	0x00000082


	//----- nvinfo : EIATTR_SW_WAR
	.align		4
.L_1771:
        /*0074*/ 	.byte	0x04, 0x36
        /*0076*/ 	.short	(.L_1773 - .L_1772)
.L_1772:
        /*0078*/ 	.word	0x00000001
.L_1773:


//--------------------- .nv.info._37header_files_fractional_step_solver_c_FS_calculate_intermediate_velocity_vectorised_216_gpu --------------------------
	.section	.nv.info._37header_files_fractional_step_solver_c_FS_calculate_intermediate_velocity_vectorised_216_gpu,"",@"SHT_CUDA_INFO"
	.sectionflags	@""
	.align	4


	//----- nvinfo : EIATTR_CRS_STACK_SIZE
	.align		4
        /*0000*/ 	.byte	0x04, 0x1e
        /*0002*/ 	.short	(.L_1775 - .L_1774)
.L_1774:
        /*0004*/ 	.word	0x00000000


	//----- nvinfo : EIATTR_MAX_THREADS
	.align		4
.L_1775:
        /*0008*/ 	.byte	0x04, 0x05
        /*000a*/ 	.short	(.L_1777 - .L_1776)
.L_1776:
        /*000c*/ 	.word	0x00000080
        /*0010*/ 	.word	0x00000001
        /*0014*/ 	.word	0x00000001


	//----- nvinfo : EIATTR_EXIT_INSTR_OFFSETS
	.align		4
.L_1777:
        /*0018*/ 	.byte	0x04, 0x1c
        /*001a*/ 	.short	(.L_1779 - .L_1778)


	//   ....[0]....
.L_1778:
        /*001c*/ 	.word	0x00000040


	//   ....[1]....
        /*0020*/ 	.word	0x00000410


	//----- nvinfo : EIATTR_MERCURY_ISA_VERSION
	.align		4
.L_1779:
        /*0024*/ 	.byte	0x03, 0x5f
        /*0026*/ 	.short	0x0000


	//----- nvinfo : EIATTR_MAXREG_COUNT
	.align		4
        /*0028*/ 	.byte	0x03, 0x1b
        /*002a*/ 	.short	0x00ff


	//----- nvinfo : EIATTR_KPARAM_INFO
	.align		4
        /*002c*/ 	.byte	0x04, 0x17
        /*002e*/ 	.short	(.L_1781 - .L_1780)
.L_1780:
        /*0030*/ 	.word	0x00000000
        /*0034*/ 	.short	0x0000
        /*0036*/ 	.short	0x0000
        /*0038*/ 	.byte	0x00, 0xf0, 0x21, 0x00


	//----- nvinfo : EIATTR_KPARAM_INFO
	.align		4
.L_1781:
        /*003c*/ 	.byte	0x04, 0x17
        /*003e*/ 	.short	(.L_1783 - .L_1782)
.L_1782:
        /*0040*/ 	.word	0x00000000
        /*0044*/ 	.short	0x0001
        /*0046*/ 	.short	0x0008
        /*0048*/ 	.byte	0x00, 0xf0, 0x21, 0x00


	//----- nvinfo : EIATTR_KPARAM_INFO
	.align		4
.L_1783:
        /*004c*/ 	.byte	0x04, 0x17
        /*004e*/ 	.short	(.L_1785 - .L_1784)
.L_1784:
        /*0050*/ 	.word	0x00000000
        /*0054*/ 	.short	0x0002
        /*0056*/ 	.short	0x0010
        /*0058*/ 	.byte	0x00, 0xf0, 0x21, 0x00


	//----- nvinfo : EIATTR_CBANK_PARAM_SIZE
	.align		4
.L_1785:
        /*005c*/ 	.byte	0x03, 0x19
        /*005e*/ 	.short	0x0018


	//----- nvinfo : EIATTR_PARAM_CBANK
	.align		4
        /*0060*/ 	.byte	0x04, 0x0a
        /*0062*/ 	.short	(.L_1787 - .L_1786)
	.align		4
.L_1786:
        /*0064*/ 	.word	index@(.nv.constant0._37header_files_fractional_step_solver_c_FS_calculate_intermediate_velocity_vectorised_216_gpu)
        /*0068*/ 	.short	0x0160
        /*006a*/ 	.short	0x0018


	//----- nvinfo : EIATTR_CUDA_API_VERSION
	.align		4
.L_1787:
        /*006c*/ 	.byte	0x04, 0x37
        /*006e*/ 	.short	(.L_1789 - .L_1788)
.L_1788:
        /*0070*/ 	.word	0x00000082


	//----- nvinfo : EIATTR_SW_WAR
	.align		4
.L_1789:
        /*0074*/ 	.byte	0x04, 0x36
        /*0076*/ 	.short	(.L_1791 - .L_1790)
.L_1790:
        /*0078*/ 	.word	0x00000001
.L_1791:


//--------------------- .nv.info._37header_files_fractional_step_solver_c_FS_calculate_intermediate_velocity_vectorised_206_gpu --------------------------
	.section	.nv.info._37header_files_fractional_step_solver_c_FS_calculate_intermediate_velocity_vectorised_206_gpu,"",@"SHT_CUDA_INFO"
	.sectionflags	@""
	.align	4


	//----- nvinfo : EIATTR_CRS_STACK_SIZE
	.align		4
        /*0000*/ 	.byte	0x04, 0x1e
        /*0002*/ 	.short	(.L_1793 - .L_1792)
.L_1792:
        /*0004*/ 	.word	0x00000000


	//----- nvinfo : EIATTR_MAX_THREADS
	.align		4
.L_1793:
        /*0008*/ 	.byte	0x04, 0x05
        /*000a*/ 	.short	(.L_1795 - .L_1794)
.L_1794:
        /*000c*/ 	.word	0x00000080
        /*0010*/ 	.word	0x00000001
        /*0014*/ 	.word	0x00000001


	//----- nvinfo : EIATTR_EXIT_INSTR_OFFSETS
	.align		4
.L_1795:
        /*0018*/ 	.byte	0x04, 0x1c
        /*001a*/ 	.short	(.L_1797 - .L_1796)


	//   ....[0]....
.L_1796:
        /*001c*/ 	.word	0x00000040


	//   ....[1]....
        /*0020*/ 	.word	0x00000410


	//----- nvinfo : EIATTR_MERCURY_ISA_VERSION
	.align		4
.L_1797:
        /*0024*/ 	.byte	0x03, 0x5f
        /*0026*/ 	.short	0x0000


	//----- nvinfo : EIATTR_MAXREG_COUNT
	.align		4
        /*0028*/ 	.byte	0x03, 0x1b
        /*002a*/ 	.short	0x00ff


	//----- nvinfo : EIATTR_KPARAM_INFO
	.align		4
        /*002c*/ 	.byte	0x04, 0x17
        /*002e*/ 	.short	(.L_1799 - .L_1798)
.L_1798:
        /*0030*/ 	.word	0x00000000
        /*0034*/ 	.short	0x0000
        /*0036*/ 	.short	0x0000
        /*0038*/ 	.byte	0x00, 0xf0, 0x21, 0x00


	//----- nvinfo : EIATTR_KPARAM_INFO
	.align		4
.L_1799:
        /*003c*/ 	.byte	0x04, 0x17
        /*003e*/ 	.short	(.L_1801 - .L_1800)
.L_1800:
        /*0040*/ 	.word	0x00000000
        /*0044*/ 	.short	0x0001
        /*0046*/ 	.short	0x0008
        /*0048*/ 	.byte	0x00, 0xf0, 0x21, 0x00


	//----- nvinfo : EIATTR_KPARAM_INFO
	.align		4
.L_1801:
        /*004c*/ 	.byte	0x04, 0x17
        /*004e*/ 	.short	(.L_1803 - .L_1802)
.L_1802:
        /*0050*/ 	.word	0x00000000
        /*0054*/ 	.short	0x0002
        /*0056*/ 	.short	0x0010
        /*0058*/ 	.byte	0x00, 0xf0, 0x21, 0x00


	//----- nvinfo : EIATTR_CBANK_PARAM_SIZE
	.align		4
.L_1803:
        /*005c*/ 	.byte	0x03, 0x19
        /*005e*/ 	.short	0x0018


	//----- nvinfo : EIATTR_PARAM_CBANK
	.align		4
        /*0060*/ 	.byte	0x04, 0x0a
        /*0062*/ 	.short	(.L_1805 - .L_1804)
	.align		4
.L_1804:
        /*0064*/ 	.word	index@(.nv.constant0._37header_files_fractional_step_solver_c_FS_calculate_intermediate_velocity_vectorised_206_gpu)
        /*0068*/ 	.short	0x0160
        /*006a*/ 	.short	0x0018


	//----- nvinfo : EIATTR_CUDA_API_VERSION
	.align		4
.L_1805:
        /*006c*/ 	.byte	0x04, 0x37
        /*006e*/ 	.short	(.L_1807 - .L_1806)
.L_1806:
        /*0070*/ 	.word	0x00000082


	//----- nvinfo : EIATTR_SW_WAR
	.align		4
.L_1807:
        /*0074*/ 	.byte	0x04, 0x36
        /*0076*/ 	.short	(.L_1809 - .L_1808)
.L_1808:
        /*0078*/ 	.word	0x00000001
.L_1809:


//--------------------- .nv.info._37header_files_fractional_step_solver_c_FS_calculate_intermediate_velocity_vectorised_197_gpu --------------------------
	.section	.nv.info._37header_files_fractional_step_solver_c_FS_calculate_intermediate_velocity_vectorised_197_gpu,"",@"SHT_CUDA_INFO"
	.sectionflags	@""
	.align	4


	//----- nvinfo : EIATTR_CRS_STACK_SIZE
	.align		4
        /*0000*/ 	.byte	0x04, 0x1e
        /*0002*/ 	.short	(.L_1811 - .L_1810)
.L_1810:
        /*0004*/ 	.word	0x00000000


	//----- nvinfo : EIATTR_MAX_THREADS
	.align		4
.L_1811:
        /*0008*/ 	.byte	0x04, 0x05
        /*000a*/ 	.short	(.L_1813 - .L_1812)
.L_1812:
        /*000c*/ 	.word	0x00000080
        /*0010*/ 	.word	0x00000001
        /*0014*/ 	.word	0x00000001


	//----- nvinfo : EIATTR_EXIT_INSTR_OFFSETS
	.align		4
.L_1813:
        /*0018*/ 	.byte	0x04, 0x1c
        /*001a*/ 	.short	(.L_1815 - .L_1814)


	//   ....[0]....
.L_1814:
        /*001c*/ 	.word	0x00000040


	//   ....[1]....
        /*0020*/ 	.word	0x00000410


	//----- nvinfo : EIATTR_MERCURY_ISA_VERSION
	.align		4
.L_1815:
        /*0024*/ 	.byte	0x03, 0x5f
        /*0026*/ 	.short	0x0000


	//----- nvinfo : EIATTR_MAXREG_COUNT
	.align		4
        /*0028*/ 	.byte	0x03, 0x1b
        /*002a*/ 	.short	0x00ff


	//----- nvinfo : EIATTR_KPARAM_INFO
	.align		4
        /*002c*/ 	.byte	0x04, 0x17
        /*002e*/ 	.short	(.L_1817 - .L_1816)
.L_1816:
        /*0030*/ 	.word	0x00000000
        /*0034*/ 	.short	0x0000
        /*0036*/ 	.short	0x0000
        /*0038*/ 	.byte	0x00, 0xf0, 0x21, 0x00


	//----- nvinfo : EIATTR_KPARAM_INFO
	.align		4
.L_1817:
        /*003c*/ 	.byte	0x04, 0x17
        /*003e*/ 	.short	(.L_1819 - .L_1818)
.L_1818:
        /*0040*/ 	.word	0x00000000
        /*0044*/ 	.short	0x0001
        /*0046*/ 	.short	0x0008
        /*0048*/ 	.byte	0x00, 0xf0, 0x21, 0x00


	//----- nvinfo : EIATTR_KPARAM_INFO
	.align		4
.L_1819:
        /*004c*/ 	.byte	0x04, 0x17
        /*004e*/ 	.short	(.L_1821 - .L_1820)
.L_1820:
        /*0050*/ 	.word	0x00000000
        /*0054*/ 	.short	0x0002
        /*0056*/ 	.short	0x0010
        /*0058*/ 	.byte	0x00, 0xf0, 0x21, 0x00


	//----- nvinfo : EIATTR_CBANK_PARAM_SIZE
	.align		4
.L_1821:
        /*005c*/ 	.byte	0x03, 0x19
        /*005e*/ 	.short	0x0018


	//----- nvinfo : EIATTR_PARAM_CBANK
	.align		4
        /*0060*/ 	.byte	0x04, 0x0a
        /*0062*/ 	.short	(.L_1823 - .L_1822)
	.align		4
.L_1822:
        /*0064*/ 	.word	index@(.nv.constant0._37header_files_fractional_step_solver_c_FS_calculate_intermediate_velocity_vectorised_197_gpu)
        /*0068*/ 	.short	0x0160
        /*006a*/ 	.short	0x0018


	//----- nvinfo : EIATTR_CUDA_API_VERSION
	.align		4
.L_1823:
        /*006c*/ 	.byte	0x04, 0x37
        /*006e*/ 	.short	(.L_1825 - .L_1824)
.L_1824:
        /*0070*/ 	.word	0x00000082


	//----- nvinfo : EIATTR_SW_WAR
	.align		4
.L_1825:
        /*0074*/ 	.byte	0x04, 0x36
        /*0076*/ 	.short	(.L_1827 - .L_1826)
.L_1826:
        /*0078*/ 	.word	0x00000001
.L_1827:


//--------------------- .nv.info._37header_files_fractional_step_solver_c_fractional_step_explicit_vectorised_2d_69_gpu__red --------------------------
	.section	.nv.info._37header_files_fractional_step_solver_c_fractional_step_explicit_vectorised_2d_69_gpu__red,"",@"SHT_CUDA_INFO"
	.sectionflags	@""
	.align	4


	//----- nvinfo : EIATTR_CRS_STACK_SIZE
	.align		4
        /*0000*/ 	.byte	0x04, 0x1e
        /*0002*/ 	.short	(.L_1829 - .L_1828)
.L_1828:
        /*0004*/ 	.word	0x00000000


	//----- nvinfo : EIATTR_MAX_THREADS
	.align		4
.L_1829:
        /*0008*/ 	.byte	0x04, 0x05
        /*000a*/ 	.short	(.L_1831 - .L_1830)
.L_1830:
        /*000c*/ 	.word	0x00000100
        /*0010*/ 	.word	0x00000001
        /*0014*/ 	.word	0x00000001


	//----- nvinfo : EIATTR_EXIT_INSTR_OFFSETS
	.align		4
.L_1831:
        /*0018*/ 	.byte	0x04, 0x1c
        /*001a*/ 	.short	(.L_1833 - .L_1832)


	//   ....[0]....
.L_1832:
        /*001c*/ 	.word	0x00000030


	//   ....[1]....
        /*0020*/ 	.word	0x00000410


	//   ....[2]....
        /*0024*/ 	.word	0x00000480


	//   ....[3]....
        /*0028*/ 	.word	0x000004f0


	//   ....[4]....
        /*002c*/ 	.word	0x00000560


	//   ....[5]....
        /*0030*/ 	.word	0x000005d0


	//   ....[6]....
        /*0034*/ 	.word	0x00000640


	//   ....[7]....
        /*0038*/ 	.word	0x000006d0


	//----- nvinfo : EIATTR_MERCURY_ISA_VERSION
	.align		4
.L_1833:
        /*003c*/ 	.byte	0x03, 0x5f
        /*003e*/ 	.short	0x0000


	//----- nvinfo : EIATTR_NUM_BARRIERS
	.align		4
        /*0040*/ 	.byte	0x02, 0x4c
        /*0042*/ 	.byte	0x01
	.zero		1


	//----- nvinfo : EIATTR_MAXREG_COUNT
	.align		4
        /*0044*/ 	.byte	0x03, 0x1b
        /*0046*/ 	.short	0x00ff


	//----- nvinfo : EIATTR_KPARAM_INFO
	.align		4
        /*0048*/ 	.byte	0x04, 0x17
        /*004a*/ 	.short	(.L_1835 - .L_1834)
.L_1834:
        /*004c*/ 	.word	0x00000000
        /*0050*/ 	.short	0x0000
        /*0052*/ 	.short	0x0000
        /*0054*/ 	.byte	0x00, 0xf0, 0x11, 0x00


	//----- nvinfo : EIATTR_KPARAM_INFO
	.align		4
.L_1835:
        /*0058*/ 	.byte	0x04, 0x17
        /*005a*/ 	.short	(.L_1837 - .L_1836)
.L_1836:
        /*005c*/ 	.word	0x00000000
        /*0060*/ 	.short	0x0001
        /*0062*/ 	.short	0x0008
        /*0064*/ 	.byte	0x00, 0xf0, 0x21, 0x00


	//----- nvinfo : EIATTR_KPARAM_INFO
	.align		4
.L_1837:
        /*0068*/ 	.byte	0x04, 0x17
        /*006a*/ 	.short	(.L_1839 - .L_1838)
.L_1838:
        /*006c*/ 	.word	0x00000000
        /*0070*/ 	.short	0x0002
        /*0072*/ 	.short	0x0010
        /*0074*/ 	.byte	0x00, 0xf0, 0x21, 0x00


	//----- nvinfo : EIATTR_KPARAM_INFO
	.align		4
.L_1839:
        /*0078*/ 	.byte	0x04, 0x17
        /*007a*/ 	.short	(.L_1841 - .L_1840)
.L_1840:
        /*007c*/ 	.word	0x00000000
        /*0080*/ 	.short	0x0003
        /*0082*/ 	.short	0x0018
        /*0084*/ 	.byte	0x00, 0xf0, 0x21, 0x00


	//----- nvinfo : EIATTR_KPARAM_INFO
	.align		4
.L_1841:
        /*0088*/ 	.byte	0x04, 0x17
        /*008a*/ 	.short	(.L_1843 - .L_1842)
.L_1842:
        /*008c*/ 	.word	0x00000000
        /*0090*/ 	.short	0x0004
        /*0092*/ 	.short	0x0020
        /*0094*/ 	.byte	0x00, 0xf0, 0x21, 0x00


	//----- nvinfo : EIATTR_CBANK_PARAM_SIZE
	.align		4
.L_1843:
        /*0098*/ 	.byte	0x03, 0x19
        /*009a*/ 	.short	0x0028


	//----- nvinfo : EIATTR_PARAM_CBANK
	.align		4
        /*009c*/ 	.byte	0x04, 0x0a
        /*009e*/ 	.short	(.L_1845 - .L_1844)
	.align		4
.L_1844:
        /*00a0*/ 	.word	index@(.nv.constant0._37header_files_fractional_step_solver_c_fractional_step_explicit_vectorised_2d_69_gpu__red)
        /*00a4*/ 	.short	0x0160
        /*00a6*/ 	.short	0x0028


	//----- nvinfo : EIATTR_CUDA_API_VERSION
	.align		4
.L_1845:
        /*00a8*/ 	.byte	0x04, 0x37
        /*00aa*/ 	.short	(.L_1847 - .L_1846)
.L_1846:
        /*00ac*/ 	.word	0x00000082


	//----- nvinfo : EIATTR_SW_WAR
	.align		4
.L_1847:
        /*00b0*/ 	.byte	0x04, 0x36
        /*00b2*/ 	.short	(.L_1849 - .L_1848)
.L_1848:
        /*00b4*/ 	.word	0x00000001
.L_1849:


//--------------------- .nv.info._37header_files_fractional_step_solver_c_fractional_step_explicit_vectorised_2d_69_gpu --------------------------
	.section	.nv.info._37header_files_fractional_step_solver_c_fractional_step_explicit_vectorised_2d_69_gpu,"",@"SHT_CUDA_INFO"
	.sectionflags	@""
	.align	4


	//----- nvinfo : EIATTR_CRS_STACK_SIZE
	.align		4
        /*0000*/ 	.byte	0x04, 0x1e
        /*0002*/ 	.short	(.L_1851 - .L_1850)
.L_1850:
        /*0004*/ 	.word	0x00000000


	//----- nvinfo : EIATTR_MAX_THREADS
	.align		4
.L_1851:
        /*0008*/ 	.byte	0x04, 0x05
        /*000a*/ 	.short	(.L_1853 - .L_1852)
.L_1852:
        /*000c*/ 	.word	0x00000080
        /*0010*/ 	.word	0x00000001
        /*0014*/ 	.word	0x00000001


	//----- nvinfo : EIATTR_EXIT_INSTR_OFFSETS
	.align		4
.L_1853:
        /*0018*/ 	.byte	0x04, 0x1c
        /*001a*/ 	.short	(.L_1855 - .L_1854)


	//   ....[0]....
.L_1854:
        /*001c*/ 	.word	0x00000470


	//   ....[1]....
        /*0020*/ 	.word	0x000004e0


	//   ....[2]....
        /*0024*/ 	.word	0x00000550


	//   ....[3]....
        /*0028*/ 	.word	0x000005c0


	//   ....[4]....
        /*002c*/ 	.word	0x00000630


	//   ....[5]....
        /*0030*/ 	.word	0x000006a0


	//   ....[6]....
        /*0034*/ 	.word	0x00000700


	//   ....[7]....
        /*0038*/ 	.word	0x00000780


	//----- nvinfo : EIATTR_MERCURY_ISA_VERSION
	.align		4
.L_1855:
        /*003c*/ 	.byte	0x03, 0x5f
        /*003e*/ 	.short	0x0000


	//----- nvinfo : EIATTR_NUM_BARRIERS
	.align		4
        /*0040*/ 	.byte	0x02, 0x4c
        /*0042*/ 	.byte	0x01
	.zero		1


	//----- nvinfo : EIATTR_MAXREG_COUNT
	.align		4
        /*0044*/ 	.byte	0x03, 0x1b
        /*0046*/ 	.short	0x00ff


	//----- nvinfo : EIATTR_KPARAM_INFO
	.align		4
        /*0048*/ 	.byte	0x04, 0x17
        /*004a*/ 	.short	(.L_1857 - .L_1856)
.L_1856:
        /*004c*/ 	.word	0x00000000
        /*0050*/ 	.short	0x0000
        /*0052*/ 	.short	0x0000
        /*0054*/ 	.byte	0x00, 0xf0, 0x11, 0x00


	//----- nvinfo : EIATTR_KPARAM_INFO
	.align		4
.L_1857:
        /*0058*/ 	.byte	0x04, 0x17
        /*005a*/ 	.short	(.L_1859 - .L_1858)
.L_1858:
        /*005c*/ 	.word	0x00000000
        /*0060*/ 	.short	0x0001
        /*0062*/ 	.short	0x0008
        /*0064*/ 	.byte	0x00, 0xf0, 0x21, 0x00


	//----- nvinfo : EIATTR_KPARAM_INFO
	.align		4
.L_1859:
        /*0068*/ 	.byte	0x04, 0x17
        /*006a*/ 	.short	(.L_1861 - .L_1860)
.L_1860:
        /*006c*/ 	.word	0x00000000
        /*0070*/ 	.short	0x0002
        /*0072*/ 	.short	0x0010
        /*0074*/ 	.byte	0x00, 0xf0, 0x21, 0x00


	//----- nvinfo : EIATTR_KPARAM_INFO
	.align		4
.L_1861:
        /*0078*/ 	.byte	0x04, 0x17
        /*007a*/ 	.short	(.L_1863 - .L_1862)
.L_1862:
        /*007c*/ 	.word	0x00000000
        /*0080*/ 	.short	0x0003
        /*0082*/ 	.short	0x0018
        /*0084*/ 	.byte	0x00, 0xf0, 0x21, 0x00


	//----- nvinfo : EIATTR_KPARAM_INFO
	.align		4
.L_1863:
        /*0088*/ 	.byte	0x04, 0x17
        /*008a*/ 	.short	(.L_1865 - .L_1864)
.L_1864:
        /*008c*/ 	.word	0x00000000
        /*0090*/ 	.short	0x0004
        /*0092*/ 	.short	0x0020
        /*0094*/ 	.byte	0x00, 0xf0, 0x21, 0x00


	//----- nvinfo : EIATTR_CBANK_PARAM_SIZE
	.align		4
.L_1865:
        /*0098*/ 	.byte	0x03, 0x19
        /*009a*/ 	.short	0x0028


	//----- nvinfo : EIATTR_PARAM_CBANK
	.align		4
        /*009c*/ 	.byte	0x04, 0x0a
        /*009e*/ 	.short	(.L_1867 - .L_1866)
	.align		4
.L_1866:
        /*00a0*/ 	.word	index@(.nv.constant0._37header_files_fractional_step_solver_c_fractional_step_explicit_vectorised_2d_69_gpu)
        /*00a4*/ 	.short	0x0160
        /*00a6*/ 	.short	0x0028


	//----- nvinfo : EIATTR_CUDA_API_VERSION
	.align		4
.L_1867:
        /*00a8*/ 	.byte	0x04, 0x37
        /*00aa*/ 	.short	(.L_1869 - .L_1868)
.L_1868:
        /*00ac*/ 	.word	0x00000082


	//----- nvinfo : EIATTR_SW_WAR
	.align		4
.L_1869:
        /*00b0*/ 	.byte	0x04, 0x36
        /*00b2*/ 	.short	(.L_1871 - .L_1870)
.L_1870:
        /*00b4*/ 	.word	0x00000001
.L_1871:


//--------------------- .nv.info._37header_files_fractional_step_solver_c_fractional_step_explicit_vectorised_2d_54_gpu --------------------------
	.section	.nv.info._37header_files_fractional_step_solver_c_fractional_step_explicit_vectorised_2d_54_gpu,"",@"SHT_CUDA_INFO"
	.sectionflags	@""
	.align	4


	//----- nvinfo : EIATTR_CRS_STACK_SIZE
	.align		4
        /*0000*/ 	.byte	0x04, 0x1e
        /*0002*/ 	.short	(.L_1873 - .L_1872)
.L_1872:
        /*0004*/ 	.word	0x00000000


	//----- nvinfo : EIATTR_MAX_THREADS
	.align		4
.L_1873:
        /*0008*/ 	.byte	0x04, 0x05
        /*000a*/ 	.short	(.L_1875 - .L_1874)
.L_1874:
        /*000c*/ 	.word	0x00000080
        /*0010*/ 	.word	0x00000001
        /*0014*/ 	.word	0x00000001


	//----- nvinfo : EIATTR_EXIT_INSTR_OFFSETS
	.align		4
.L_1875:
        /*0018*/ 	.byte	0x04, 0x1c
        /*001a*/ 	.short	(.L_1877 - .L_1876)


	//   ....[0]....
.L_1876:
        /*001c*/ 	.word	0x00000040


	//   ....[1]....
        /*0020*/ 	.word	0x00000270


	//----- nvinfo : EIATTR_MERCURY_ISA_VERSION
	.align		4
.L_1877:
        /*0024*/ 	.byte	0x03, 0x5f
        /*0026*/ 	.short	0x0000


	//----- nvinfo : EIATTR_MAXREG_COUNT
	.align		4
        /*0028*/ 	.byte	0x03, 0x1b
        /*002a*/ 	.short	0x00ff


	//----- nvinfo : EIATTR_KPARAM_INFO
	.align		4
        /*002c*/ 	.byte	0x04, 0x17
        /*002e*/ 	.short	(.L_1879 - .L_1878)
.L_1878:
        /*0030*/ 	.word	0x00000000
        /*0034*/ 	.short	0x0000
        /*0036*/ 	.short	0x0000
        /*0038*/ 	.byte	0x00, 0xf0, 0x21, 0x00


	//----- nvinfo : EIATTR_KPARAM_INFO
	.align		4
.L_1879:
        /*003c*/ 	.byte	0x04, 0x17
        /*003e*/ 	.short	(.L_1881 - .L_1880)
.L_1880:
        /*0040*/ 	.word	0x00000000
        /*0044*/ 	.short	0x0001
        /*0046*/ 	.short	0x0008
        /*0048*/ 	.byte	0x00, 0xf0, 0x21, 0x00


	//----- nvinfo : EIATTR_CBANK_PARAM_SIZE
	.align		4
.L_1881:
        /*004c*/ 	.byte	0x03, 0x19
        /*004e*/ 	.short	0x0010


	//----- nvinfo : EIATTR_PARAM_CBANK
	.align		4
        /*0050*/ 	.byte	0x04, 0x0a
        /*0052*/ 	.short	(.L_1883 - .L_1882)
	.align		4
.L_1882:
        /*0054*/ 	.word	index@(.nv.constant0._37header_files_fractional_step_solver_c_fractional_step_explicit_vectorised_2d_54_gpu)
        /*0058*/ 	.short	0x0160
        /*005a*/ 	.short	0x0010


	//----- nvinfo : EIATTR_CUDA_API_VERSION
	.align		4
.L_1883:
        /*005c*/ 	.byte	0x04, 0x37
        /*005e*/ 	.short	(.L_1885 - .L_1884)
.L_1884:
        /*0060*/ 	.word	0x00000082


	//----- nvinfo : EIATTR_SW_WAR
	.align		4
.L_1885:
        /*0064*/ 	.byte	0x04, 0x36
        /*0066*/ 	.short	(.L_1887 - .L_1886)
.L_1886:
        /*0068*/ 	.word	0x00000001
.L_1887:


//--------------------- .nv.info._37header_files_fractional_step_solver_c_fractional_step_explicit_vectorised_41_gpu__red --------------------------
	.section	.nv.info._37header_files_fractional_step_solver_c_fractional_step_explicit_vectorised_41_gpu__red,"",@"SHT_CUDA_INFO"
	.sectionflags	@""
	.align	4


	//----- nvinfo : EIATTR_CRS_STACK_SIZE
	.align		4
        /*0000*/ 	.byte	0x04, 0x1e
        /*0002*/ 	.short	(.L_1889 - .L_1888)
.L_1888:
        /*0004*/ 	.word	0x00000000


	//----- nvinfo : EIATTR_MAX_THREADS
	.align		4
.L_1889:
        /*0008*/ 	.byte	0x04, 0x05
        /*000a*/ 	.short	(.L_1891 - .L_1890)
.L_1890:
        /*000c*/ 	.word	0x00000100
        /*0010*/ 	.word	0x00000001
        /*0014*/ 	.word	0x00000001


	//----- nvinfo : EIATTR_EXIT_INSTR_OFFSETS
	.align		4
.L_1891:
        /*0018*/ 	.byte	0x04, 0x1c
        /*001a*/ 	.short	(.L_1893 - .L_1892)


	//   ....[0]....
.L_1892:
        /*001c*/ 	.word	0x00000030


	//   ....[1]....
        /*0020*/ 	.word	0x00000410


	//   ....[2]....
        /*0024*/ 	.word	0x00000480


	//   ....[3]....
        /*0028*/ 	.word	0x000004f0


	//   ....[4]....
        /*002c*/ 	.word	0x00000560


	//   ....[5]....
        /*0030*/ 	.word	0x000005d0


	//   ....[6]....
        /*0034*/ 	.word	0x00000640


	//   ....[7]....
        /*0038*/ 	.word	0x000006d0


	//----- nvinfo : EIATTR_MERCURY_ISA_VERSION
	.align		4
.L_1893:
        /*003c*/ 	.byte	0x03, 0x5f
        /*003e*/ 	.short	0x0000


	//----- nvinfo : EIATTR_NUM_BARRIERS
	.align		4
        /*0040*/ 	.byte	0x02, 0x4c
        /*0042*/ 	.byte	0x01
	.zero		1


	//----- nvinfo : EIATTR_MAXREG_COUNT
	.align		4
        /*0044*/ 	.byte	0x03, 0x1b
        /*0046*/ 	.short	0x00ff


	//----- nvinfo : EIATTR_KPARAM_INFO
	.align		4
        /*0048*/ 	.byte	0x04, 0x17
        /*004a*/ 	.short	(.L_1895 - .L_1894)
.L_1894:
        /*004c*/ 	.word	0x00000000
        /*0050*/ 	.short	0x0000
        /*0052*/ 	.short	0x0000
        /*0054*/ 	.byte	0x00, 0xf0, 0x11, 0x00


	//----- nvinfo : EIATTR_KPARAM_INFO
	.align		4
.L_1895:
        /*0058*/ 	.byte	0x04, 0x17
        /*005a*/ 	.short	(.L_1897 - .L_1896)
.L_1896:
        /*005c*/ 	.word	0x00000000
        /*0060*/ 	.short	0x0001
        /*0062*/ 	.short	0x0008
        /*0064*/ 	.byte	0x00, 0xf0, 0x21, 0x00


	//----- nvinfo : EIATTR_KPARAM_INFO
	.align		4
.L_1897:
        /*0068*/ 	.byte	0x04, 0x17
        /*006a*/ 	.short	(.L_1899 - .L_1898)
.L_1898:
        /*006c*/ 	.word	0x00000000
        /*0070*/ 	.short	0x0002
        /*0072*/ 	.short	0x0010
        /*0074*/ 	.byte	0x00, 0xf0, 0x21, 0x00


	//----- nvinfo : EIATTR_KPARAM_INFO
	.align		4
.L_1899:
        /*0078*/ 	.byte	0x04, 0x17
        /*007a*/ 	.short	(.L_1901 - .L_1900)
.L_1900:
        /*007c*/ 	.word	0x00000000
        /*0080*/ 	.short	0x0003
        /*0082*/ 	.short	0x0018
        /*0084*/ 	.byte	0x00, 0xf0, 0x21, 0x00


	//----- nvinfo : EIATTR_KPARAM_INFO
	.align		4
.L_1901:
        /*0088*/ 	.byte	0x04, 0x17
        /*008a*/ 	.short	(.L_1903 - .L_1902)
.L_1902:
        /*008c*/ 	.word	0x00000000
        /*0090*/ 	.short	0x0004
        /*0092*/ 	.short	0x0020
        /*0094*/ 	.byte	0x00, 0xf0, 0x21, 0x00


	//----- nvinfo : EIATTR_CBANK_PARAM_SIZE
	.align		4
.L_1903:
        /*0098*/ 	.byte	0x03, 0x19
        /*009a*/ 	.short	0x0028


	//----- nvinfo : EIATTR_PARAM_CBANK
	.align		4
        /*009c*/ 	.byte	0x04, 0x0a
        /*009e*/ 	.short	(.L_1905 - .L_1904)
	.align		4
.L_1904:
        /*00a0*/ 	.word	index@(.nv.constant0._37header_files_fractional_step_solver_c_fractional_step_explicit_vectorised_41_gpu__red)
        /*00a4*/ 	.short	0x0160
        /*00a6*/ 	.short	0x0028


	//----- nvinfo : EIATTR_CUDA_API_VERSION
	.align		4
.L_1905:
        /*00a8*/ 	.byte	0x04, 0x37
        /*00aa*/ 	.short	(.L_1907 - .L_1906)
.L_1906:
        /*00ac*/ 	.word	0x00000082


	//----- nvinfo : EIATTR_SW_WAR
	.align		4
.L_1907:
        /*00b0*/ 	.byte	0x04, 0x36
        /*00b2*/ 	.short	(.L_1909 - .L_1908)
.L_1908:
        /*00b4*/ 	.word	0x00000001
.L_1909:


//--------------------- .nv.info._37header_files_fractional_step_solver_c_fractional_step_explicit_vectorised_41_gpu --------------------------
	.section	.nv.info._37header_files_fractional_step_solver_c_fractional_step_explicit_vectorised_41_gpu,"",@"SHT_CUDA_INFO"
	.sectionflags	@""
	.align	4


	//----- nvinfo : EIATTR_CRS_STACK_SIZE
	.align		4
        /*0000*/ 	.byte	0x04, 0x1e
        /*0002*/ 	.short	(.L_1911 - .L_1910)
.L_1910:
        /*0004*/ 	.word	0x00000000


	//----- nvinfo : EIATTR_MAX_THREADS
	.align		4
.L_1911:
        /*0008*/ 	.byte	0x04, 0x05
        /*000a*/ 	.short	(.L_1913 - .L_1912)
.L_1912:
        /*000c*/ 	.word	0x00000080
        /*0010*/ 	.word	0x00000001
        /*0014*/ 	.word	0x00000001


	//----- nvinfo : EIATTR_EXIT_INSTR_OFFSETS
	.align		4
.L_1913:
        /*0018*/ 	.byte	0x04, 0x1c
        /*001a*/ 	.short	(.L_1915 - .L_1914)


	//   ....[0]....
.L_1914:
        /*001c*/ 	.word	0x00000510


	//   ....[1]....
        /*0020*/ 	.word	0x00000580


	//   ....[2]....
        /*0024*/ 	.word	0x000005f0


	//   ....[3]....
        /*0028*/ 	.word	0x00000660


	//   ....[4]....
        /*002c*/ 	.word	0x000006d0


	//   ....[5]....
        /*0030*/ 	.word	0x00000740


	//   ....[6]....
        /*0034*/ 	.word	0x000007a0


	//   ....[7]....
        /*0038*/ 	.word	0x00000820


	//----- nvinfo : EIATTR_MERCURY_ISA_VERSION
	.align		4
.L_1915:
        /*003c*/ 	.byte	0x03, 0x5f
        /*003e*/ 	.short	0x0000


	//----- nvinfo : EIATTR_NUM_BARRIERS
	.align		4
        /*0040*/ 	.byte	0x02, 0x4c
        /*0042*/ 	.byte	0x01
	.zero		1


	//----- nvinfo : EIATTR_MAXREG_COUNT
	.align		4
        /*0044*/ 	.byte	0x03, 0x1b
        /*0046*/ 	.short	0x00ff


	//----- nvinfo : EIATTR_KPARAM_INFO
	.align		4
        /*0048*/ 	.byte	0x04, 0x17
        /*004a*/ 	.short	(.L_1917 - .L_1916)
.L_1916:
        /*004c*/ 	.word	0x00000000
        /*0050*/ 	.short	0x0000
        /*0052*/ 	.short	0x0000
        /*0054*/ 	.byte	0x00, 0xf0, 0x11, 0x00


	//----- nvinfo : EIATTR_KPARAM_INFO
	.align		4
.L_1917:
        /*0058*/ 	.byte	0x04, 0x17
        /*005a*/ 	.short	(.L_1919 - .L_1918)
.L_1918:
        /*005c*/ 	.word	0x00000000
        /*0060*/ 	.short	0x0001
        /*0062*/ 	.short	0x0008
        /*0064*/ 	.byte	0x00, 0xf0, 0x21, 0x00


	//----- nvinfo : EIATTR_KPARAM_INFO
	.align		4
.L_1919:
        /*0068*/ 	.byte	0x04, 0x17
        /*006a*/ 	.short	(.L_1921 - .L_1920)
.L_1920:
        /*006c*/ 	.word	0x00000000
        /*0070*/ 	.short	0x0002
        /*0072*/ 	.short	0x0010
        /*0074*/ 	.byte	0x00, 0xf0, 0x21, 0x00


	//----- nvinfo : EIATTR_KPARAM_INFO
	.align		4
.L_1921:
        /*0078*/ 	.byte	0x04, 0x17
        /*007a*/ 	.short	(.L_1923 - .L_1922)
.L_1922:
        /*007c*/ 	.word	0x00000000
        /*0080*/ 	.short	0x0003
        /*0082*/ 	.short	0x0018
        /*0084*/ 	.byte	0x00, 0xf0, 0x21, 0x00


	//----- nvinfo : EIATTR_KPARAM_INFO
	.align		4
.L_1923:
        /*0088*/ 	.byte	0x04, 0x17
        /*008a*/ 	.short	(.L_1925 - .L_1924)
.L_1924:
        /*008c*/ 	.word	0x00000000
        /*0090*/ 	.short	0x0004
        /*0092*/ 	.short	0x0020
        /*0094*/ 	.byte	0x00, 0xf0, 0x21, 0x00


	//----- nvinfo : EIATTR_CBANK_PARAM_SIZE
	.align		4
.L_1925:
        /*0098*/ 	.byte	0x03, 0x19
        /*009a*/ 	.short	0x0028


	//----- nvinfo : EIATTR_PARAM_CBANK
	.align		4
        /*009c*/ 	.byte	0x04, 0x0a
        /*009e*/ 	.short	(.L_1927 - .L_1926)
	.align		4
.L_1926:
        /*00a0*/ 	.word	index@(.nv.constant0._37header_files_fractional_step_solver_c_fractional_step_explicit_vectorised_41_gpu)
        /*00a4*/ 	.short	0x0160
        /*00a6*/ 	.short	0x0028


	//----- nvinfo : EIATTR_CUDA_API_VERSION
	.align		4
.L_1927:
        /*00a8*/ 	.byte	0x04, 0x37
        /*00aa*/ 	.short	(.L_1929 - .L_1928)
.L_1928:
        /*00ac*/ 	.word	0x00000082


	//----- nvinfo : EIATTR_SW_WAR
	.align		4
.L_1929:
        /*00b0*/ 	.byte	0x04, 0x36
        /*00b2*/ 	.short	(.L_1931 - .L_1930)
.L_1930:
        /*00b4*/ 	.word	0x00000001
.L_1931:


//--------------------- .nv.info._37header_files_fractional_step_solver_c_fractional_step_explicit_vectorised_29_gpu --------------------------
	.section	.nv.info._37header_files_fractional_step_solver_c_fractional_step_explicit_vectorised_29_gpu,"",@"SHT_CUDA_INFO"
	.sectionflags	@""
	.align	4


	//----- nvinfo : EIATTR_CRS_STACK_SIZE
	.align		4
        /*0000*/ 	.byte	0x04, 0x1e
        /*0002*/ 	.short	(.L_1933 - .L_1932)
.L_1932:
        /*0004*/ 	.word	0x00000000


	//----- nvinfo : EIATTR_MAX_THREADS
	.align		4
.L_1933:
        /*0008*/ 	.byte	0x04, 0x05
        /*000a*/ 	.short	(.L_1935 - .L_1934)
.L_1934:
        /*000c*/ 	.word	0x00000080
        /*0010*/ 	.word	0x00000001
        /*0014*/ 	.word	0x00000001


	//----- nvinfo : EIATTR_EXIT_INSTR_OFFSETS
	.align		4
.L_1935:
        /*0018*/ 	.byte	0x04, 0x1c
        /*001a*/ 	.short	(.L_1937 - .L_1936)


	//   ....[0]....
.L_1936:
        /*001c*/ 	.word	0x00000040


	//   ....[1]....
        /*0020*/ 	.word	0x000002f0


	//----- nvinfo : EIATTR_MERCURY_ISA_VERSION
	.align		4
.L_1937:
        /*0024*/ 	.byte	0x03, 0x5f
        /*0026*/ 	.short	0x0000


	//----- nvinfo : EIATTR_MAXREG_COUNT
	.align		4
        /*0028*/ 	.byte	0x03, 0x1b
        /*002a*/ 	.short	0x00ff


	//----- nvinfo : EIATTR_KPARAM_INFO
	.align		4
        /*002c*/ 	.byte	0x04, 0x17
        /*002e*/ 	.short	(.L_1939 - .L_1938)
.L_1938:
        /*0030*/ 	.word	0x00000000
        /*0034*/ 	.short	0x0000
        /*0036*/ 	.short	0x0000
        /*0038*/ 	.byte	0x00, 0xf0, 0x21, 0x00


	//----- nvinfo : EIATTR_KPARAM_INFO
	.align		4
.L_1939:
        /*003c*/ 	.byte	0x04, 0x17
        /*003e*/ 	.short	(.L_1941 - .L_1940)
.L_1940:
        /*0040*/ 	.word	0x00000000
        /*0044*/ 	.short	0x0001
        /*0046*/ 	.short	0x0008
        /*0048*/ 	.byte	0x00, 0xf0, 0x21, 0x00


	//----- nvinfo : EIATTR_CBANK_PARAM_SIZE
	.align		4
.L_1941:
        /*004c*/ 	.byte	0x03, 0x19
        /*004e*/ 	.short	0x0010


	//----- nvinfo : EIATTR_PARAM_CBANK
	.align		4
        /*0050*/ 	.byte	0x04, 0x0a
        /*0052*/ 	.short	(.L_1943 - .L_1942)
	.align		4
.L_1942:
        /*0054*/ 	.word	index@(.nv.constant0._37header_files_fractional_step_solver_c_fractional_step_explicit_vectorised_29_gpu)
        /*0058*/ 	.short	0x0160
        /*005a*/ 	.short	0x0010


	//----- nvinfo : EIATTR_CUDA_API_VERSION
	.align		4
.L_1943:
        /*005c*/ 	.byte	0x04, 0x37
        /*005e*/ 	.short	(.L_1945 - .L_1944)
.L_1944:
        /*0060*/ 	.word	0x00000082


	//----- nvinfo : EIATTR_SW_WAR
	.align		4
.L_1945:
        /*0064*/ 	.byte	0x04, 0x36
        /*0066*/ 	.short	(.L_1947 - .L_1946)
.L_1946:
        /*0068*/ 	.word	0x00000001
.L_1947:


//--------------------- .nv.info.__cuda_sm20_div_rn_f64_full__1 --------------------------
	.section	.nv.info.__cuda_sm20_div_rn_f64_full__1,"",@"SHT_CUDA_INFO"
	.sectionflags	@""
	.align	4


	//----- nvinfo : EIATTR_CRS_STACK_SIZE
	.align		4
        /*0000*/ 	.byte	0x04, 0x1e
        /*0002*/ 	.short	(.L_1949 - .L_1948)
.L_1948:
        /*0004*/ 	.word	0x00000000


	//----- nvinfo : EIATTR_MERCURY_ISA_VERSION
	.align		4
.L_1949:
        /*0008*/ 	.byte	0x03, 0x5f
        /*000a*/ 	.short	0x0000


	//----- nvinfo : EIATTR_CUDA_API_VERSION
	.align		4
        /*000c*/ 	.byte	0x04, 0x37
        /*000e*/ 	.short	(.L_1951 - .L_1950)
.L_1950:
        /*0010*/ 	.word	0x00000082


	//----- nvinfo : EIATTR_SW_WAR
	.align		4
.L_1951:
        /*0014*/ 	.byte	0x04, 0x36
        /*0016*/ 	.short	(.L_1953 - .L_1952)
.L_1952:
        /*0018*/ 	.word	0x00000001
.L_1953:


//--------------------- .nv.callgraph             --------------------------
	.section	.nv.callgraph,"",@"SHT_CUDA_CALLGRAPH"
	.align	4
	.sectionentsize	8
	.align		4
        /*0000*/ 	.word	0x00000000
	.align		4
        /*0004*/ 	.word	0xffffffff
	.align		4
        /*0008*/ 	.word	index@(_28header_files_timple_solver_c_update_boundary_pressure_vectorised_2d_667_gpu)
	.align		4
        /*000c*/ 	.word	index@(__cuda_sm20_div_rn_f64_full)
	.align		4
        /*0010*/ 	.word	index@(_28header_files_timple_solver_c_update_boundary_pressure_vectorised_620_gpu)
	.align		4
        /*0014*/ 	.word	index@(__cuda_sm20_div_rn_f64_full)
	.align		4
        /*0018*/ 	.word	index@(_28header_files_timple_solver_c_update_velocity_implicit_vectorised_2d_597_gpu)
	.align		4
        /*001c*/ 	.word	index@(__cuda_sm20_div_rn_f64_full)
	.align		4
        /*0020*/ 	.word	index@(_28header_files_timple_solver_c_update_velocity_implicit_vectorised_573_gpu)
	.align		4
        /*0024*/ 	.word	index@(__cuda_sm20_div_rn_f64_full)
	.align		4
        /*0028*/ 	.word	index@(_28header_files_timple_solver_c_relaxation_vectorised_2d_410_gpu)
	.align		4
        /*002c*/ 	.word	index@(__cuda_sm20_div_rn_f64_full)
	.align		4
        /*0030*/ 	.word	index@(_28header_files_timple_solver_c_relaxation_vectorised_369_gpu)
	.align		4
        /*0034*/ 	.word	index@(__cuda_sm20_div_rn_f64_full)
	.align		4
        /*0038*/ 	.word	index@(_28header_files_timple_solver_c_update_boundary_pprime_vectorised_2d_345_gpu)
	.align		4
        /*003c*/ 	.word	index@(__cuda_sm20_div_rn_f64_full)
	.align		4
        /*0040*/ 	.word	index@(_28header_files_timple_solver_c_update_boundary_pprime_vectorised_323_gpu)
	.align		4
        /*0044*/ 	.word	index@(__cuda_sm20_div_rn_f64_full)
	.align		4
        /*0048*/ 	.word	index@(_28header_files_timple_solver_c_calculate_mass_residual_implicit_vectorised_2d_269_gpu)
	.align		4
        /*004c*/ 	.word	index@(__cuda_sm20_div_rn_f64_full)
	.align		4
        /*0050*/ 	.word	index@(_28header_files_timple_solver_c_calculate_mass_residual_implicit_vectorised_246_gpu)
	.align		4
        /*0054*/ 	.word	index@(__cuda_sm20_div_rn_f64_full)
	.align		4
        /*0058*/ 	.word	index@(_28header_files_timple_solver_c_calculate_intermediate_velocity_implicit_vectorised_2d_185_gpu)
	.align		4
        /*005c*/ 	.word	index@(__cuda_sm20_div_rn_f64_full)
	.align		4
        /*0060*/ 	.word	index@(_28header_files_timple_solver_c_calculate_intermediate_velocity_implicit_vectorised_2d_185_gpu)
	.align		4
        /*0064*/ 	.word	index@(__cuda_sm20_dblrcp_rn_slowpath_v3)
	.align		4
        /*0068*/ 	.word	index@(_37header_files_fractional_step_solver_c_FS_update_boundary_pressure_vectorised_2d_655_gpu)
	.align		4
        /*006c*/ 	.word	index@(__cuda_sm20_div_rn_f64_full__0)
	.align		4
        /*0070*/ 	.word	index@(_37header_files_fractional_step_solver_c_FS_update_boundary_pressure_vectorised_630_gpu)
	.align		4
        /*0074*/ 	.word	index@(__cuda_sm20_div_rn_f64_full__0)
	.align		4
        /*0078*/ 	.word	index@(_37header_files_fractional_step_solver_c_FS_update_velocity_vectorised_2d_603_gpu)
	.align		4
        /*007c*/ 	.word	index@(__cuda_sm20_div_rn_f64_full__0)
	.align		4
        /*0080*/ 	.word	index@(_37header_files_fractional_step_solver_c_FS_update_velocity_vectorised_576_gpu)
	.align		4
        /*0084*/ 	.word	index@(__cuda_sm20_div_rn_f64_full__0)
	.align		4
        /*0088*/ 	.word	index@(_37header_files_fractional_step_solver_c_FS_relaxation_vectorised_2d_427_gpu)
	.align		4
        /*008c*/ 	.word	index@(__cuda_sm20_div_rn_f64_full__0)
	.align		4
        /*0090*/ 	.word	index@(_37header_files_fractional_step_solver_c_FS_relaxation_vectorised_361_gpu)
	.align		4
        /*0094*/ 	.word	index@(__cuda_sm20_div_rn_f64_full__0)
	.align		4
        /*0098*/ 	.word	index@(_37header_files_fractional_step_solver_c_FS_calculate_boundary_dpdn_vectorised_2d_307_gpu)
	.align		4
        /*009c*/ 	.word	index@(__cuda_sm20_div_rn_f64_full__0)
	.align		4
        /*00a0*/ 	.word	index@(_37header_files_fractional_step_solver_c_FS_calculate_boundary_dpdn_vectorised_293_gpu)
	.align		4
        /*00a4*/ 	.word	index@(__cuda_sm20_div_rn_f64_full__0)
	.align		4
        /*00a8*/ 	.word	index@(_37header_files_fractional_step_solver_c_FS_calculate_mass_residual_vectorised_2d_278_gpu)
	.align		4
        /*00ac*/ 	.word	index@(__cuda_sm20_div_rn_f64_full__0)
	.align		4
        /*00b0*/ 	.word	index@(_37header_files_fractional_step_solver_c_FS_calculate_mass_residual_vectorised_262_gpu)
	.align		4
        /*00b4*/ 	.word	index@(__cuda_sm20_div_rn_f64_full__0)
	.align		4
        /*00b8*/ 	.word	0x00000000
	.align		4
        /*00bc*/ 	.word	0xfffffffe
	.align		4
        /*00c0*/ 	.word	0x00000000
	.align		4
        /*00c4*/ 	.word	0xfffffffd
	.align		4
        /*00c8*/ 	.word	0x00000000
	.align		4
        /*00cc*/ 	.word	0xfffffffc


//--------------------- .nv.rel.action            --------------------------
	.section	.nv.rel.action,"",@"SHT_CUDA_RELOCINFO"
	.align	8
	.sectionentsize	8
        /*0000*/ 	.byte	0x73, 0x00, 0x00, 0x00, 0x00, 0x00, 0x00, 0x00, 0x00, 0x00, 0x00, 0x11, 0x25, 0x00, 0x05, 0x36


//--------------------- .nv.constant0._22header_files_mat_lib_c_multiply_sparse_matrix_vector_gpu_59_gpu --------------------------
	.section	.nv.constant0._22header_files_mat_lib_c_multiply_sparse_matrix_vector_gpu_59_gpu,"a",@progbits
	.sectionflags	@""
	.align	4
.nv.constant0._22header_files_mat_lib_c_multiply_sparse_matrix_vector_gpu_59_gpu:
	.zero		392


//--------------------- .nv.constant0._22header_files_mat_lib_c_multiply_sparse_matrix_vector_vectorised_gpu_34_gpu --------------------------
	.section	.nv.constant0._22header_files_mat_lib_c_multiply_sparse_matrix_vector_vectorised_gpu_34_gpu,"a",@progbits
	.sectionflags	@""
	.align	4
.nv.constant0._22header_files_mat_lib_c_multiply_sparse_matrix_vector_vectorised_gpu_34_gpu:
	.zero		396


//--------------------- .nv.constant2._28header_files_timple_solver_c_update_boundary_pressure_vectorised_2d_667_gpu --------------------------
	.section	.nv.constant2._28header_files_timple_solver_c_update_boundary_pressure_vectorised_2d_667_gpu,"a",@progbits
	.sectionflags	@""
	.align	8
.nv.constant2._28header_files_timple_solver_c_update_boundary_pressure_vectorised_2d_667_gpu:
        /*0000*/ 	.byte	0x20, 0x00, 0x00, 0x00, 0x00, 0x00, 0x00, 0x00


//--------------------- .nv.constant0._28header_files_timple_solver_c_update_boundary_pressure_vectorised_2d_667_gpu --------------------------
	.section	.nv.constant0._28header_files_timple_solver_c_update_boundary_pressure_vectorised_2d_667_gpu,"a",@progbits
	.sectionflags	@""
	.align	4
.nv.constant0._28header_files_timple_solver_c_update_boundary_pressure_vectorised_2d_667_gpu:
	.zero		392


//--------------------- .nv.constant2._28header_files_timple_solver_c_update_boundary_pressure_vectorised_620_gpu --------------------------
	.section	.nv.constant2._28header_files_timple_solver_c_update_boundary_pressure_vectorised_620_gpu,"a",@progbits
	.sectionflags	@""
	.align	8
.nv.constant2._28header_files_timple_solver_c_update_boundary_pressure_vectorised_620_gpu:
        /*0000*/ 	.byte	0x20, 0x00, 0x00, 0x00, 0x00, 0x00, 0x00, 0x00


//--------------------- .nv.constant0._28header_files_timple_solver_c_update_boundary_pressure_vectorised_620_gpu --------------------------
	.section	.nv.constant0._28header_files_timple_solver_c_update_boundary_pressure_vectorised_620_gpu,"a",@progbits
	.sectionflags	@""
	.align	4
.nv.constant0._28header_files_timple_solver_c_update_boundary_pressure_vectorised_620_gpu:
	.zero		384


//--------------------- .nv.constant0._28header_files_timple_solver_c_update_velocity_implicit_vectorised_2d_609_gpu --------------------------
	.section	.nv.constant0._28header_files_timple_solver_c_update_velocity_implicit_vectorised_2d_609_gpu,"a",@progbits
	.sectionflags	@""
	.align	4
.nv.constant0._28header_files_timple_solver_c_update_velocity_implicit_vectorised_2d_609_gpu:
	.zero		376


//--------------------- .nv.constant0._28header_files_timple_solver_c_update_velocity_implicit_vectorised_2d_597_gpu --------------------------
	.section	.nv.constant0._28header_files_timple_solver_c_update_velocity_implicit_vectorised_2d_597_gpu,"a",@progbits
	.sectionflags	@""
	.align	4
.nv.constant0._28header_files_timple_solver_c_update_velocity_implicit_vectorised_2d_597_gpu:
	.zero		384


//--------------------- .nv.constant0._28header_files_timple_solver_c_update_velocity_implicit_vectorised_585_gpu --------------------------
	.section	.nv.constant0._28header_files_timple_solver_c_update_velocity_implicit_vectorised_585_gpu,"a",@progbits
	.sectionflags	@""
	.align	4
.nv.constant0._28header_files_timple_solver_c_update_velocity_implicit_vectorised_585_gpu:
	.zero		376


//--------------------- .nv.constant0._28header_files_timple_solver_c_update_velocity_implicit_vectorised_573_gpu --------------------------
	.section	.nv.constant0._28header_files_timple_solver_c_update_velocity_implicit_vectorised_573_gpu,"a",@progbits
	.sectionflags	@""
	.align	4
.nv.constant0._28header_files_timple_solver_c_update_velocity_implicit_vectorised_573_gpu:
	.zero		384


//--------------------- .nv.constant0._28header_files_timple_solver_c_prolongate_corrections_vectorised_2d_559_gpu --------------------------
	.section	.nv.constant0._28header_files_timple_solver_c_prolongate_corrections_vectorised_2d_559_gpu,"a",@progbits
	.sectionflags	@""
	.align	4
.nv.constant0._28header_files_timple_solver_c_prolongate_corrections_vectorised_2d_559_gpu:
	.zero		368


//--------------------- .nv.constant0._28header_files_timple_solver_c_prolongate_corrections_vectorised_2d_546_gpu --------------------------
	.section	.nv.constant0._28header_files_timple_solver_c_prolongate_corrections_vectorised_2d_546_gpu,"a",@progbits
	.sectionflags	@""
	.align	4
.nv.constant0._28header_files_timple_solver_c_prolongate_corrections_vectorised_2d_546_gpu:
	.zero		396


//--------------------- .nv.constant0._28header_files_timple_solver_c_prolongate_corrections_vectorised_534_gpu --------------------------
	.section	.nv.constant0._28header_files_timple_solver_c_prolongate_corrections_vectorised_534_gpu,"a",@progbits
	.sectionflags	@""
	.align	4
.nv.constant0._28header_files_timple_solver_c_prolongate_corrections_vectorised_534_gpu:
	.zero		368


//--------------------- .nv.constant0._28header_files_timple_solver_c_prolongate_corrections_vectorised_520_gpu --------------------------
	.section	.nv.constant0._28header_files_timple_solver_c_prolongate_corrections_vectorised_520_gpu,"a",@progbits
	.sectionflags	@""
	.align	4
.nv.constant0._28header_files_timple_solver_c_prolongate_corrections_vectorised_520_gpu:
	.zero		396


//--------------------- .nv.constant0._28header_files_timple_solver_c_restrict_residuals_vectorised_2d_503_gpu --------------------------
	.section	.nv.constant0._28header_files_timple_solver_c_restrict_residuals_vectorised_2d_503_gpu,"a",@progbits
	.sectionflags	@""
	.align	4
.nv.constant0._28header_files_timple_solver_c_restrict_residuals_vectorised_2d_503_gpu:
	.zero		388


//--------------------- .nv.constant0._28header_files_timple_solver_c_restrict_residuals_vectorised_484_gpu --------------------------
	.section	.nv.constant0._28header_files_timple_solver_c_restrict_residuals_vectorised_484_gpu,"a",@progbits
	.sectionflags	@""
	.align	4
.nv.constant0._28header_files_timple_solver_c_restrict_residuals_vectorised_484_gpu:
	.zero		388


//--------------------- .nv.constant0._28header_files_timple_solver_c_calculate_residuals_vectorised_2d_464_gpu --------------------------
	.section	.nv.constant0._28header_files_timple_solver_c_calculate_residuals_vectorised_2d_464_gpu,"a",@progbits
	.sectionflags	@""
	.align	4
.nv.constant0._28header_files_timple_solver_c_calculate_residuals_vectorised_2d_464_gpu:
	.zero		380


//--------------------- .nv.constant0._28header_files_timple_solver_c_calculate_residuals_vectorised_446_gpu --------------------------
	.section	.nv.constant0._28header_files_timple_solver_c_calculate_residuals_vectorised_446_gpu,"a",@progbits
	.sectionflags	@""
	.align	4
.nv.constant0._28header_files_timple_solver_c_calculate_residuals_vectorised_446_gpu:
	.zero		380


//--------------------- .nv.constant0._28header_files_timple_solver_c_relaxation_vectorised_2d_425_gpu --------------------------
	.section	.nv.constant0._28header_files_timple_solver_c_relaxation_vectorised_2d_425_gpu,"a",@progbits
	.sectionflags	@""
	.align	4
.nv.constant0._28header_files_timple_solver_c_relaxation_vectorised_2d_425_gpu:
	.zero		372


//--------------------- .nv.constant0._28header_files_timple_solver_c_relaxation_vectorised_2d_421_gpu --------------------------
	.section	.nv.constant0._28header_files_timple_solver_c_relaxation_vectorised_2d_421_gpu,"a",@progbits
	.sectionflags	@""
	.align	4
.nv.constant0._28header_files_timple_solver_c_relaxation_vectorised_2d_421_gpu:
	.zero		376


//--------------------- .nv.constant0._28header_files_timple_solver_c_relaxation_vectorised_2d_410_gpu --------------------------
	.section	.nv.constant0._28header_files_timple_solver_c_relaxation_vectorised_2d_410_gpu,"a",@progbits
	.sectionflags	@""
	.align	4
.nv.constant0._28header_files_timple_solver_c_relaxation_vectorised_2d_410_gpu:
	.zero		388


//--------------------- .nv.constant0._28header_files_timple_solver_c_relaxation_vectorised_385_gpu --------------------------
	.section	.nv.constant0._28header_files_timple_solver_c_relaxation_vectorised_385_gpu,"a",@progbits
	.sectionflags	@""
	.align	4
.nv.constant0._28header_files_timple_solver_c_relaxation_vectorised_385_gpu:
	.zero		372


//--------------------- .nv.constant0._28header_files_timple_solver_c_relaxation_vectorised_381_gpu --------------------------
	.section	.nv.constant0._28header_files_timple_solver_c_relaxation_vectorised_381_gpu,"a",@progbits
	.sectionflags	@""
	.align	4
.nv.constant0._28header_files_timple_solver_c_relaxation_vectorised_381_gpu:
	.zero		376


//--------------------- .nv.constant0._28header_files_timple_solver_c_relaxation_vectorised_369_gpu --------------------------
	.section	.nv.constant0._28header_files_timple_solver_c_relaxation_vectorised_369_gpu,"a",@progbits
	.sectionflags	@""
	.align	4
.nv.constant0._28header_files_timple_solver_c_relaxation_vectorised_369_gpu:
	.zero		388


//--------------------- .nv.constant0._28header_files_timple_solver_c_update_boundary_pprime_vectorised_2d_345_gpu --------------------------
	.section	.nv.constant0._28header_files_timple_solver_c_update_boundary_pprime_vectorised_2d_345_gpu,"a",@progbits
	.sectionflags	@""
	.align	4
.nv.constant0._28header_files_timple_solver_c_update_boundary_pprime_vectorised_2d_345_gpu:
	.zero		372


//--------------------- .nv.constant0._28header_files_timple_solver_c_update_boundary_pprime_vectorised_323_gpu --------------------------
	.section	.nv.constant0._28header_files_timple_solver_c_update_boundary_pprime_vectorised_323_gpu,"a",@progbits
	.sectionflags	@""
	.align	4
.nv.constant0._28header_files_timple_solver_c_update_boundary_pprime_vectorised_323_gpu:
	.zero		372


//--------------------- .nv.constant0._28header_files_timple_solver_c_calculate_mass_residual_implicit_vectorised_2d_269_gpu__red --------------------------
	.section	.nv.constant0._28header_files_timple_solver_c_calculate_mass_residual_implicit_vectorised_2d_269_gpu__red,"a",@progbits
	.sectionflags	@""
	.align	4
.nv.constant0._28header_files_timple_solver_c_calculate_mass_residual_implicit_vectorised_2d_269_gpu__red:
	.zero		408


//--------------------- .nv.constant2._28header_files_timple_solver_c_calculate_mass_residual_implicit_vectorised_2d_269_gpu --------------------------
	.section	.nv.constant2._28header_files_timple_solver_c_calculate_mass_residual_implicit_vectorised_2d_269_gpu,"a",@progbits
	.sectionflags	@""
	.align	8
.nv.constant2._28header_files_timple_solver_c_calculate_mass_residual_implicit_vectorised_2d_269_gpu:
        /*0000*/ 	.byte	0x68, 0x00, 0x00, 0x00, 0x00, 0x00, 0x00, 0x00


//--------------------- .nv.constant0._28header_files_timple_solver_c_calculate_mass_residual_implicit_vectorised_2d_269_gpu --------------------------
	.section	.nv.constant0._28header_files_timple_solver_c_calculate_mass_residual_implicit_vectorised_2d_269_gpu,"a",@progbits
	.sectionflags	@""
	.align	4
.nv.constant0._28header_files_timple_solver_c_calculate_mass_residual_implicit_vectorised_2d_269_gpu:
	.zero		408


//--------------------- .nv.constant0._28header_files_timple_solver_c_calculate_mass_residual_implicit_vectorised_246_gpu__red --------------------------
	.section	.nv.constant0._28header_files_timple_solver_c_calculate_mass_residual_implicit_vectorised_246_gpu__red,"a",@progbits
	.sectionflags	@""
	.align	4
.nv.constant0._28header_files_timple_solver_c_calculate_mass_residual_implicit_vectorised_246_gpu__red:
	.zero		408


//--------------------- .nv.constant2._28header_files_timple_solver_c_calculate_mass_residual_implicit_vectorised_246_gpu --------------------------
	.section	.nv.constant2._28header_files_timple_solver_c_calculate_mass_residual_implicit_vectorised_246_gpu,"a",@progbits
	.sectionflags	@""
	.align	8
.nv.constant2._28header_files_timple_solver_c_calculate_mass_residual_implicit_vectorised_246_gpu:
        /*0000*/ 	.byte	0x68, 0x00, 0x00, 0x00, 0x00, 0x00, 0x00, 0x00


//--------------------- .nv.constant0._28header_files_timple_solver_c_calculate_mass_residual_implicit_vectorised_246_gpu --------------------------
	.section	.nv.constant0._28header_files_timple_solver_c_calculate_mass_residual_implicit_vectorised_246_gpu,"a",@progbits
	.sectionflags	@""
	.align	4
.nv.constant0._28header_files_timple_solver_c_calculate_mass_residual_implicit_vectorised_246_gpu:
	.zero		408


//--------------------- .nv.constant0._28header_files_timple_solver_c_calculate_intermediate_velocity_implicit_vectorised_2d_185_gpu --------------------------
	.section	.nv.constant0._28header_files_timple_solver_c_calculate_intermediate_velocity_implicit_vectorised_2d_185_gpu,"a",@progbits
	.sectionflags	@""
	.align	4
.nv.constant0._28header_files_timple_solver_c_calculate_intermediate_velocity_implicit_vectorised_2d_185_gpu:
	.zero		396


//--------------------- .nv.constant0._28header_files_timple_solver_c_time_implicit_solver_vectorised_2d_77_gpu__red --------------------------
	.section	.nv.constant0._28header_files_timple_solver_c_time_implicit_solver_vectorised_2d_77_gpu__red,"a",@progbits
	.sectionflags	@""
	.align	4
.nv.constant0._28header_files_timple_solver_c_time_implicit_solver_vectorised_2d_77_gpu__red:
	.zero		392


//--------------------- .nv.constant0._28header_files_timple_solver_c_time_implicit_solver_vectorised_2d_77_gpu --------------------------
	.section	.nv.constant0._28header_files_timple_solver_c_time_implicit_solver_vectorised_2d_77_gpu,"a",@progbits
	.sectionflags	@""
	.align	4
.nv.constant0._28header_files_timple_solver_c_time_implicit_solver_vectorised_2d_77_gpu:
	.zero		392


//--------------------- .nv.constant0._28header_files_timple_solver_c_time_implicit_solver_vectorised_2d_64_gpu --------------------------
	.section	.nv.constant0._28header_files_timple_solver_c_time_implicit_solver_vectorised_2d_64_gpu,"a",@progbits
	.sectionflags	@""
	.align	4
.nv.constant0._28header_files_timple_solver_c_time_implicit_solver_vectorised_2d_64_gpu:
	.zero		368


//--------------------- .nv.constant0._28header_files_timple_solver_c_time_implicit_solver_vectorised_2d_53_gpu --------------------------
	.section	.nv.constant0._28header_files_timple_solver_c_time_implicit_solver_vectorised_2d_53_gpu,"a",@progbits
	.sectionflags	@""
	.align	4
.nv.constant0._28header_files_timple_solver_c_time_implicit_solver_vectorised_2d_53_gpu:
	.zero		368


//--------------------- .nv.constant0._28header_files_timple_solver_c_time_implicit_solver_vectorised_43_gpu__red --------------------------
	.section	.nv.constant0._28header_files_timple_solver_c_time_implicit_solver_vectorised_43_gpu__red,"a",@progbits
	.sectionflags	@""
	.align	4
.nv.constant0._28header_files_timple_solver_c_time_implicit_solver_vectorised_43_gpu__red:
	.zero		392


//--------------------- .nv.constant0._28header_files_timple_solver_c_time_implicit_solver_vectorised_43_gpu --------------------------
	.section	.nv.constant0._28header_files_timple_solver_c_time_implicit_solver_vectorised_43_gpu,"a",@progbits
	.sectionflags	@""
	.align	4
.nv.constant0._28header_files_timple_solver_c_time_implicit_solver_vectorised_43_gpu:
	.zero		392


//--------------------- .nv.constant0._28header_files_timple_solver_c_time_implicit_solver_vectorised_30_gpu --------------------------
	.section	.nv.constant0._28header_files_timple_solver_c_time_implicit_solver_vectorised_30_gpu,"a",@progbits
	.sectionflags	@""
	.align	4
.nv.constant0._28header_files_timple_solver_c_time_implicit_solver_vectorised_30_gpu:
	.zero		368


//--------------------- .nv.constant0._28header_files_timple_solver_c_time_implicit_solver_vectorised_21_gpu --------------------------
	.section	.nv.constant0._28header_files_timple_solver_c_time_implicit_solver_vectorised_21_gpu,"a",@progbits
	.sectionflags	@""
	.align	4
.nv.constant0._28header_files_timple_solver_c_time_implicit_solver_vectorised_21_gpu:
	.zero		368


//--------------------- .nv.constant0._37header_files_fractional_step_solver_c_FS_update_boundary_pressure_vectorised_2d_655_gpu --------------------------
	.section	.nv.constant0._37header_files_fractional_step_solver_c_FS_update_boundary_pressure_vectorised_2d_655_gpu,"a",@progbits
	.sectionflags	@""
	.align	4
.nv.constant0._37header_files_fractional_step_solver_c_FS_update_boundary_pressure_vectorised_2d_655_gpu:
	.zero		380


//--------------------- .nv.constant0._37header_files_fractional_step_solver_c_FS_update_boundary_pressure_vectorised_630_gpu --------------------------
	.section	.nv.constant0._37header_files_fractional_step_solver_c_FS_update_boundary_pressure_vectorised_630_gpu,"a",@progbits
	.sectionflags	@""
	.align	4
.nv.constant0._37header_files_fractional_step_solver_c_FS_update_boundary_pressure_vectorised_630_gpu:
	.zero		380


//--------------------- .nv.constant0._37header_files_fractional_step_solver_c_FS_update_velocity_vectorised_2d_617_gpu__red --------------------------
	.section	.nv.constant0._37header_files_fractional_step_solver_c_FS_update_velocity_vectorised_2d_617_gpu__red,"a",@progbits
	.sectionflags	@""
	.align	4
.nv.constant0._37header_files_fractional_step_solver_c_FS_update_velocity_vectorised_2d_617_gpu__red:
	.zero		400


//--------------------- .nv.constant0._37header_files_fractional_step_solver_c_FS_update_velocity_vectorised_2d_617_gpu --------------------------
	.section	.nv.constant0._37header_files_fractional_step_solver_c_FS_update_velocity_vectorised_2d_617_gpu,"a",@progbits
	.sectionflags	@""
	.align	4
.nv.constant0._37header_files_fractional_step_solver_c_FS_update_velocity_vectorised_2d_617_gpu:
	.zero		400


//--------------------- .nv.constant0._37header_files_fractional_step_solver_c_FS_update_velocity_vectorised_2d_603_gpu --------------------------
	.section	.nv.constant0._37header_files_fractional_step_solver_c_FS_update_velocity_vectorised_2d_603_gpu,"a",@progbits
	.sectionflags	@""
	.align	4
.nv.constant0._37header_files_fractional_step_solver_c_FS_update_velocity_vectorised_2d_603_gpu:
	.zero		376


//--------------------- .nv.constant0._37header_files_fractional_step_solver_c_FS_update_velocity_vectorised_592_gpu__red --------------------------
	.section	.nv.constant0._37header_files_fractional_step_solver_c_FS_update_velocity_vectorised_592_gpu__red,"a",@progbits
	.sectionflags	@""
	.align	4
.nv.constant0._37header_files_fractional_step_solver_c_FS_update_velocity_vectorised_592_gpu__red:
	.zero		400


//--------------------- .nv.constant0._37header_files_fractional_step_solver_c_FS_update_velocity_vectorised_592_gpu --------------------------
	.section	.nv.constant0._37header_files_fractional_step_solver_c_FS_update_velocity_vectorised_592_gpu,"a",@progbits
	.sectionflags	@""
	.align	4
.nv.constant0._37header_files_fractional_step_solver_c_FS_update_velocity_vectorised_592_gpu:
	.zero		400


//--------------------- .nv.constant0._37header_files_fractional_step_solver_c_FS_update_velocity_vectorised_576_gpu --------------------------
	.section	.nv.constant0._37header_files_fractional_step_solver_c_FS_update_velocity_vectorised_576_gpu,"a",@progbits
	.sectionflags	@""
	.align	4
.nv.constant0._37header_files_fractional_step_solver_c_FS_update_velocity_vectorised_576_gpu:
	.zero		376


//--------------------- .nv.constant0._37header_files_fractional_step_solver_c_FS_calculate_residuals_vectorised_2d_558_gpu --------------------------
	.section	.nv.constant0._37header_files_fractional_step_solver_c_FS_calculate_residuals_vectorised_2d_558_gpu,"a",@progbits
	.sectionflags	@""
	.align	4
.nv.constant0._37header_files_fractional_step_solver_c_FS_calculate_residuals_vectorised_2d_558_gpu:
	.zero		380


//--------------------- .nv.constant0._37header_files_fractional_step_solver_c_FS_calculate_residuals_vectorised_544_gpu --------------------------
	.section	.nv.constant0._37header_files_fractional_step_solver_c_FS_calculate_residuals_vectorised_544_gpu,"a",@progbits
	.sectionflags	@""
	.align	4
.nv.constant0._37header_files_fractional_step_solver_c_FS_calculate_residuals_vectorised_544_gpu:
	.zero		380


//--------------------- .nv.constant0._37header_files_fractional_step_solver_c_FS_prolongate_corrections_vectorised_2d_532_gpu --------------------------
	.section	.nv.constant0._37header_files_fractional_step_solver_c_FS_prolongate_corrections_vectorised_2d_532_gpu,"a",@progbits
	.sectionflags	@""
	.align	4
.nv.constant0._37header_files_fractional_step_solver_c_FS_prolongate_corrections_vectorised_2d_532_gpu:
	.zero		368


//--------------------- .nv.constant0._37header_files_fractional_step_solver_c_FS_prolongate_corrections_vectorised_2d_520_gpu --------------------------
	.section	.nv.constant0._37header_files_fractional_step_solver_c_FS_prolongate_corrections_vectorised_2d_520_gpu,"a",@progbits
	.sectionflags	@""
	.align	4
.nv.constant0._37header_files_fractional_step_solver_c_FS_prolongate_corrections_vectorised_2d_520_gpu:
	.zero		396


//--------------------- .nv.constant0._37header_files_fractional_step_solver_c_FS_prolongate_corrections_vectorised_510_gpu --------------------------
	.section	.nv.constant0._37header_files_fractional_step_solver_c_FS_prolongate_corrections_vectorised_510_gpu,"a",@progbits
	.sectionflags	@""
	.align	4
.nv.constant0._37header_files_fractional_step_solver_c_FS_prolongate_corrections_vectorised_510_gpu:
	.zero		368


//--------------------- .nv.constant0._37header_files_fractional_step_solver_c_FS_prolongate_corrections_vectorised_498_gpu --------------------------
	.section	.nv.constant0._37header_files_fractional_step_solver_c_FS_prolongate_corrections_vectorised_498_gpu,"a",@progbits
	.sectionflags	@""
	.align	4
.nv.constant0._37header_files_fractional_step_solver_c_FS_prolongate_corrections_vectorised_498_gpu:
	.zero		396


//--------------------- .nv.constant0._37header_files_fractional_step_solver_c_FS_restrict_residuals_vectorised_2d_481_gpu --------------------------
	.section	.nv.constant0._37header_files_fractional_step_solver_c_FS_restrict_residuals_vectorised_2d_481_gpu,"a",@progbits
	.sectionflags	@""
	.align	4
.nv.constant0._37header_files_fractional_step_solver_c_FS_restrict_residuals_vectorised_2d_481_gpu:
	.zero		396


//--------------------- .nv.constant0._37header_files_fractional_step_solver_c_FS_restrict_residuals_vectorised_464_gpu --------------------------
	.section	.nv.constant0._37header_files_fractional_step_solver_c_FS_restrict_residuals_vectorised_464_gpu,"a",@progbits
	.sectionflags	@""
	.align	4
.nv.constant0._37header_files_fractional_step_solver_c_FS_restrict_residuals_vectorised_464_gpu:
	.zero		396


//--------------------- .nv.constant2._37header_files_fractional_step_solver_c_FS_relaxation_vectorised_2d_443_gpu --------------------------
	.section	.nv.constant2._37header_files_fractional_step_solver_c_FS_relaxation_vectorised_2d_443_gpu,"a",@progbits
	.sectionflags	@""
	.align	8
.nv.constant2._37header_files_fractional_step_solver_c_FS_relaxation_vectorised_2d_443_gpu:
        /*0000*/ 	.byte	0x18, 0x00, 0x00, 0x00, 0x00, 0x00, 0x00, 0x00


//--------------------- .nv.constant0._37header_files_fractional_step_solver_c_FS_relaxation_vectorised_2d_443_gpu --------------------------
	.section	.nv.constant0._37header_files_fractional_step_solver_c_FS_relaxation_vectorised_2d_443_gpu,"a",@progbits
	.sectionflags	@""
	.align	4
.nv.constant0._37header_files_fractional_step_solver_c_FS_relaxation_vectorised_2d_443_gpu:
	.zero		392


//--------------------- .nv.constant2._37header_files_fractional_step_solver_c_FS_relaxation_vectorised_2d_427_gpu --------------------------
	.section	.nv.constant2._37header_files_fractional_step_solver_c_FS_relaxation_vectorised_2d_427_gpu,"a",@progbits
	.sectionflags	@""
	.align	8
.nv.constant2._37header_files_fractional_step_solver_c_FS_relaxation_vectorised_2d_427_gpu:
        /*0000*/ 	.byte	0x18, 0x00, 0x00, 0x00, 0x00, 0x00, 0x00, 0x00, 0x88, 0x01, 0x00, 0x00, 0x00, 0x00, 0x00, 0x00


//--------------------- .nv.constant0._37header_files_fractional_step_solver_c_FS_relaxation_vectorised_2d_427_gpu --------------------------
	.section	.nv.constant0._37header_files_fractional_step_solver_c_FS_relaxation_vectorised_2d_427_gpu,"a",@progbits
	.sectionflags	@""
	.align	4
.nv.constant0._37header_files_fractional_step_solver_c_FS_relaxation_vectorised_2d_427_gpu:
	.zero		388


//--------------------- .nv.constant0._37header_files_fractional_step_solver_c_FS_relaxation_vectorised_376_gpu --------------------------
	.section	.nv.constant0._37header_files_fractional_step_solver_c_FS_relaxation_vectorised_376_gpu,"a",@progbits
	.sectionflags	@""
	.align	4
.nv.constant0._37header_files_fractional_step_solver_c_FS_relaxation_vectorised_376_gpu:
	.zero		380


//--------------------- .nv.constant0._37header_files_fractional_step_solver_c_FS_relaxation_vectorised_372_gpu --------------------------
	.section	.nv.constant0._37header_files_fractional_step_solver_c_FS_relaxation_vectorised_372_gpu,"a",@progbits
	.sectionflags	@""
	.align	4
.nv.constant0._37header_files_fractional_step_solver_c_FS_relaxation_vectorised_372_gpu:
	.zero		376


//--------------------- .nv.constant0._37header_files_fractional_step_solver_c_FS_relaxation_vectorised_361_gpu --------------------------
	.section	.nv.constant0._37header_files_fractional_step_solver_c_FS_relaxation_vectorised_361_gpu,"a",@progbits
	.sectionflags	@""
	.align	4
.nv.constant0._37header_files_fractional_step_solver_c_FS_relaxation_vectorised_361_gpu:
	.zero		388


//--------------------- .nv.constant0._37header_files_fractional_step_solver_c_FS_calculate_boundary_dpdn_vectorised_2d_307_gpu --------------------------
	.section	.nv.constant0._37header_files_fractional_step_solver_c_FS_calculate_boundary_dpdn_vectorised_2d_307_gpu,"a",@progbits
	.sectionflags	@""
	.align	4
.nv.constant0._37header_files_fractional_step_solver_c_FS_calculate_boundary_dpdn_vectorised_2d_307_gpu:
	.zero		376


//--------------------- .nv.constant0._37header_files_fractional_step_solver_c_FS_calculate_boundary_dpdn_vectorised_293_gpu --------------------------
	.section	.nv.constant0._37header_files_fractional_step_solver_c_FS_calculate_boundary_dpdn_vectorised_293_gpu,"a",@progbits
	.sectionflags	@""
	.align	4
.nv.constant0._37header_files_fractional_step_solver_c_FS_calculate_boundary_dpdn_vectorised_293_gpu:
	.zero		376


//--------------------- .nv.constant0._37header_files_fractional_step_solver_c_FS_calculate_mass_residual_vectorised_2d_278_gpu --------------------------
	.section	.nv.constant0._37header_files_fractional_step_solver_c_FS_calculate_mass_residual_vectorised_2d_278_gpu,"a",@progbits
	.sectionflags	@""
	.align	4
.nv.constant0._37header_files_fractional_step_solver_c_FS_calculate_mass_residual_vectorised_2d_278_gpu:
	.zero		384


//--------------------- .nv.constant0._37header_files_fractional_step_solver_c_FS_calculate_mass_residual_vectorised_262_gpu --------------------------
	.section	.nv.constant0._37header_files_fractional_step_solver_c_FS_calculate_mass_residual_vectorised_262_gpu,"a",@progbits
	.sectionflags	@""
	.align	4
.nv.constant0._37header_files_fractional_step_solver_c_FS_calculate_mass_residual_vectorised_262_gpu:
	.zero		384


//--------------------- .nv.constant0._37header_files_fractional_step_solver_c_FS_calculate_intermediate_velocity_vectorised_2d_243_gpu --------------------------
	.section	.nv.constant0._37header_files_fractional_step_solver_c_FS_calculate_intermediate_velocity_vectorised_2d_243_gpu,"a",@progbits
	.sectionflags	@""
	.align	4
.nv.constant0._37header_files_fractional_step_solver_c_FS_calculate_intermediate_velocity_vectorised_2d_243_gpu:
	.zero		376


//--------------------- .nv.constant0._37header_files_fractional_step_solver_c_FS_calculate_intermediate_velocity_vectorised_2d_234_gpu --------------------------
	.section	.nv.constant0._37header_files_fractional_step_solver_c_FS_calculate_intermediate_velocity_vectorised_2d_234_gpu,"a",@progbits
	.sectionflags	@""
	.align	4
.nv.constant0._37header_files_fractional_step_solver_c_FS_calculate_intermediate_velocity_vectorised_2d_234_gpu:
	.zero		376


//--------------------- .nv.constant0._37header_files_fractional_step_solver_c_FS_calculate_intermediate_velocity_vectorised_216_gpu --------------------------
	.section	.nv.constant0._37header_files_fractional_step_solver_c_FS_calculate_intermediate_velocity_vectorised_216_gpu,"a",@progbits
	.sectionflags	@""
	.align	4
.nv.constant0._37header_files_fractional_step_solver_c_FS_calculate_intermediate_velocity_vectorised_216_gpu:
	.zero		376


//--------------------- .nv.constant0._37header_files_fractional_step_solver_c_FS_calculate_intermediate_velocity_vectorised_206_gpu --------------------------
	.section	.nv.constant0._37header_files_fractional_step_solver_c_FS_calculate_intermediate_velocity_vectorised_206_gpu,"a",@progbits
	.sectionflags	@""
	.align	4
.nv.constant0._37header_files_fractional_step_solver_c_FS_calculate_intermediate_velocity_vectorised_206_gpu:
	.zero		376


//--------------------- .nv.constant0._37header_files_fractional_step_solver_c_FS_calculate_intermediate_velocity_vectorised_197_gpu --------------------------
	.section	.nv.constant0._37header_files_fractional_step_solver_c_FS_calculate_intermediate_velocity_vectorised_197_gpu,"a",@progbits
	.sectionflags	@""
	.align	4
.nv.constant0._37header_files_fractional_step_solver_c_FS_calculate_intermediate_velocity_vectorised_197_gpu:
	.zero		376


//--------------------- .nv.constant0._37header_files_fractional_step_solver_c_fractional_step_explicit_vectorised_2d_69_gpu__red --------------------------
	.section	.nv.constant0._37header_files_fractional_step_solver_c_fractional_step_explicit_vectorised_2d_69_gpu__red,"a",@progbits
	.sectionflags	@""
	.align	4
.nv.constant0._37header_files_fractional_step_solver_c_fractional_step_explicit_vectorised_2d_69_gpu__red:
	.zero		392


//--------------------- .nv.constant0._37header_files_fractional_step_solver_c_fractional_step_explicit_vectorised_2d_69_gpu --------------------------
	.section	.nv.constant0._37header_files_fractional_step_solver_c_fractional_step_explicit_vectorised_2d_69_gpu,"a",@progbits
	.sectionflags	@""
	.align	4
.nv.constant0._37header_files_fractional_step_solver_c_fractional_step_explicit_vectorised_2d_69_gpu:
	.zero		392


//--------------------- .nv.constant0._37header_files_fractional_step_solver_c_fractional_step_explicit_vectorised_2d_54_gpu --------------------------
	.section	.nv.constant0._37header_files_fractional_step_solver_c_fractional_step_explicit_vectorised_2d_54_gpu,"a",@progbits
	.sectionflags	@""
	.align	4
.nv.constant0._37header_files_fractional_step_solver_c_fractional_step_explicit_vectorised_2d_54_gpu:
	.zero		368


//--------------------- .nv.constant0._37header_files_fractional_step_solver_c_fractional_step_explicit_vectorised_41_gpu__red --------------------------
	.section	.nv.constant0._37header_files_fractional_step_solver_c_fractional_step_explicit_vectorised_41_gpu__red,"a",@progbits
	.sectionflags	@""
	.align	4
.nv.constant0._37header_files_fractional_step_solver_c_fractional_step_explicit_vectorised_41_gpu__red:
	.zero		392


//--------------------- .nv.constant0._37header_files_fractional_step_solver_c_fractional_step_explicit_vectorised_41_gpu --------------------------
	.section	.nv.constant0._37header_files_fractional_step_solver_c_fractional_step_explicit_vectorised_41_gpu,"a",@progbits
	.sectionflags	@""
	.align	4
.nv.constant0._37header_files_fractional_step_solver_c_fractional_step_explicit_vectorised_41_gpu:
	.zero		392


//--------------------- .nv.constant0._37header_files_fractional_step_solver_c_fractional_step_explicit_vectorised_29_gpu --------------------------
	.section	.nv.constant0._37header_files_fractional_step_solver_c_fractional_step_explicit_vectorised_29_gpu,"a",@progbits
	.sectionflags	@""
	.align	4
.nv.constant0._37header_files_fractional_step_solver_c_fractional_step_explicit_vectorised_29_gpu:
	.zero		368


//--------------------- .text._22header_files_mat_lib_c_multiply_sparse_matrix_vector_gpu_59_gpu --------------------------
	.section	.text._22header_files_mat_lib_c_multiply_sparse_matrix_vector_gpu_59_gpu,"ax",@progbits
	.sectioninfo	@"SHI_REGISTERS=44"
	.align	128
        .global         _22header_files_mat_lib_c_multiply_sparse_matrix_vector_gpu_59_gpu
        .type           _22header_files_mat_lib_c_multiply_sparse_matrix_vector_gpu_59_gpu,@function
        .size           _22header_files_mat_lib_c_multiply_sparse_matrix_vector_gpu_59_gpu,(.L_x_671 - _22header_files_mat_lib_c_multiply_sparse_matrix_vector_gpu_59_gpu)
        .other          _22header_files_mat_lib_c_multiply_sparse_matrix_vector_gpu_59_gpu,@"STO_CUDA_ENTRY STV_DEFAULT"
_22header_files_mat_lib_c_multiply_sparse_matrix_vector_gpu_59_gpu:
.text._22header_files_mat_lib_c_multiply_sparse_matrix_vector_gpu_59_gpu:
[----:B------:R-:W-:Y:S02]  /*0000*/  MOV R1, c[0x0][0x28] ;  /* 0x00000a0000017a02 */ /* 0x000fe40000000f00 */
[----:B------:R-:W-:Y:S01]  /*0010*/  IMAD.MOV.U32 R0, RZ, RZ, c[0x0][0x0] ;  /* 0x00000000ff007624 */ /* 0x000fe200078e00ff */
[----:B------:R-:W0:Y:S01]  /*0020*/  S2UR UR6, SR_CTAID.X ;  /* 0x00000000000679c3 */ /* 0x000e220000002500 */
[----:B------:R-:W-:Y:S01]  /*0030*/  IMAD.MOV.U32 R2, RZ, RZ, c[0x0][0x160] ;  /* 0x00005800ff027624 */ /* 0x000fe200078e00ff */
[----:B------:R-:W-:Y:S02]  /*0040*/  ULDC UR5, c[0x0][0x164] ;  /* 0x0000590000057ab9 */ /* 0x000fe40000000800 */
[----:B------:R-:W-:Y:S01]  /*0050*/  IADD3 R0, R0, -0x1, RZ ;  /* 0xffffffff00007810 */ /* 0x000fe20007ffe0ff */
[----:B------:R-:W1:Y:S03]  /*0060*/  S2R R9, SR_TID.X ;  /* 0x0000000000097919 */ /* 0x000e660000002100 */
[----:B------:R-:W-:-:S04]  /*0070*/  SHF.R.S32.HI R3, RZ, 0x1, R0 ;  /* 0x00000001ff037819 */ /* 0x000fc80000011400 */
[----:B------:R-:W-:-:S04]  /*0080*/  LOP3.LUT R3, R3, R0, RZ, 0xfc, !PT ;  /* 0x0000000003037212 */ /* 0x000fc800078efcff */
[----:B------:R-:W-:-:S04]  /*0090*/  SHF.R.S32.HI R0, RZ, 0x2, R3 ;  /* 0x00000002ff007819 */ /* 0x000fc80000011403 */
[----:B------:R-:W-:-:S04]  /*00a0*/  LOP3.LUT R0, R0, R3, RZ, 0xfc, !PT ;  /* 0x0000000300007212 */ /* 0x000fc800078efcff */
[----:B------:R-:W-:Y:S01]  /*00b0*/  SHF.R.S32.HI R3, RZ, 0x4, R0 ;  /* 0x00000004ff037819 */ /* 0x000fe20000011400 */
[----:B0-----:R-:W-:Y:S01]  /*00c0*/  UIADD3 UR4, UR6, -UR5, URZ ;  /* 0x8000000506047290 */ /* 0x001fe2000fffe03f */
[----:B------:R-:W-:Y:S02]  /*00d0*/  IMAD.U32 R14, RZ, RZ, UR6 ;  /* 0x00000006ff0e7e24 */ /* 0x000fe4000f8e00ff */
[----:B------:R-:W-:Y:S01]  /*00e0*/  LOP3.LUT R3, R3, R0, RZ, 0xfc, !PT ;  /* 0x0000000003037212 */ /* 0x000fe200078efcff */
[C---:B-1----:R-:W-:Y:S01]  /*00f0*/  IMAD.SHL.U32 R10, R9.reuse, 0x8, RZ ;  /* 0x00000008090a7824 */ /* 0x042fe200078e00ff */
[C---:B------:R-:W-:Y:S01]  /*0100*/  IADD3 R8, R9.reuse, -c[0x0][0x160], RZ ;  /* 0x8000580009087a10 */ /* 0x040fe20007ffe0ff */
[----:B------:R-:W-:Y:S01]  /*0110*/  IMAD.U32 R37, RZ, RZ, UR4 ;  /* 0x00000004ff257e24 */ /* 0x000fe2000f8e00ff */
[----:B------:R-:W-:Y:S02]  /*0120*/  SHF.R.S32.HI R0, RZ, 0x8, R3 ;  /* 0x00000008ff007819 */ /* 0x000fe40000011403 */
[----:B------:R-:W-:-:S02]  /*0130*/  IADD3 R11, R9, 0x80, RZ ;  /* 0x00000080090b7810 */ /* 0x000fc40007ffe0ff */
[----:B------:R-:W-:Y:S02]  /*0140*/  LOP3.LUT R19, R0, R3, RZ, 0xfc, !PT ;  /* 0x0000000300137212 */ /* 0x000fe400078efcff */
[----:B------:R-:W-:Y:S02]  /*0150*/  IADD3 R0, R2, -0x1, RZ ;  /* 0xffffffff02007810 */ /* 0x000fe40007ffe0ff */
[C---:B------:R-:W-:Y:S02]  /*0160*/  IADD3 R12, R9.reuse, 0x100, RZ ;  /* 0x00000100090c7810 */ /* 0x040fe40007ffe0ff */
[----:B------:R-:W-:Y:S02]  /*0170*/  LEA.HI R18, R0, 0x1, RZ, 0x19 ;  /* 0x0000000100127811 */ /* 0x000fe400078fc8ff */
[----:B------:R-:W-:Y:S02]  /*0180*/  IADD3 R13, R9, 0x180, RZ ;  /* 0x00000180090d7810 */ /* 0x000fe40007ffe0ff */
[----:B------:R-:W-:-:S02]  /*0190*/  IADD3 R15, R8, 0x80, RZ ;  /* 0x00000080080f7810 */ /* 0x000fc40007ffe0ff */
[C---:B------:R-:W-:Y:S02]  /*01a0*/  IADD3 R16, R8.reuse, 0x100, RZ ;  /* 0x0000010008107810 */ /* 0x040fe40007ffe0ff */
[----:B------:R-:W-:Y:S02]  /*01b0*/  IADD3 R17, R8, 0x180, RZ ;  /* 0x0000018008117810 */ /* 0x000fe40007ffe0ff */
[----:B------:R-:W-:Y:S02]  /*01c0*/  LOP3.LUT R18, R18, 0x3, RZ, 0xc0, !PT ;  /* 0x0000000312127812 */ /* 0x000fe400078ec0ff */
[----:B------:R-:W-:Y:S02]  /*01d0*/  IADD3 R19, R19, 0x1, RZ ;  /* 0x0000000113137810 */ /* 0x000fe40007ffe0ff */
.L_x_49:
[----:B------:R-:W-:Y:S01]  /*01e0*/  ISETP.GT.AND P1, PT, R37, -0x1, PT ;  /* 0xffffffff2500780c */ /* 0x000fe20003f24270 */
[----:B------:R-:W-:Y:S02]  /*01f0*/  ULDC UR4, c[0x0][0xc] ;  /* 0x0000030000047ab9 */ /* 0x000fe40000000800 */
[----:B------:R-:W-:-:S06]  /*0200*/  UIADD3 UR5, UR5, -UR4, URZ ;  /* 0x8000000405057290 */ /* 0x000fcc000fffe03f */
[----:B------:R-:W-:-:S03]  /*0210*/  ISETP.LT.AND P0, PT, RZ, UR5, PT ;  /* 0x00000005ff007c0c */ /* 0x000fc6000bf01270 */
[----:B01----:R-:W-:Y:S06]  /*0220*/  @P1 BRA `(.L_x_41) ;  /* 0x0000080000001947 */ /* 0x003fec0003800000 */
[----:B------:R-:W-:Y:S01]  /*0230*/  MOV R30, c[0x0][0x160] ;  /* 0x00005800001e7a02 */ /* 0x000fe20000000f00 */
[----:B------:R-:W-:-:S03]  /*0240*/  CS2R R2, SRZ ;  /* 0x0000000000027805 */ /* 0x000fc6000001ff00 */
[----:B------:R-:W-:-:S12]  /*0250*/  ISETP.GE.AND P1, PT, R30, 0x1, PT ;  /* 0x000000011e00780c */ /* 0x000fd80003f26270 */
[----:B------:R-:W-:Y:S05]  /*0260*/  @!P1 BRA `(.L_x_42) ;  /* 0x0000078000009947 */ /* 0x000fea0003800000 */
[----:B------:R-:W-:Y:S01]  /*0270*/  MOV R31, 0x8 ;  /* 0x00000008001f7802 */ /* 0x000fe20000000f00 */
[----:B------:R-:W-:Y:S05]  /*0280*/  BAR.SYNC 0x0 ;  /* 0x0000000000007b1d */ /* 0x000fea0000000000 */
[----:B------:R-:W-:-:S04]  /*0290*/  IMAD.WIDE R2, R14, R31, c[0x0][0x178] ;  /* 0x00005e000e027625 */ /* 0x000fc800078e021f */
[----:B------:R-:W-:-:S04]  /*02a0*/  IMAD.WIDE R4, R14, R31, c[0x0][0x180] ;  /* 0x000060000e047625 */ /* 0x000fc800078e021f */
[----:B------:R-:W5:Y:S04]  /*02b0*/  LDG.E.64.CONSTANT.SYS R2, [R2] ;  /* 0x0000000002027381 */ /* 0x000f6800001e6b00 */
[----:B------:R-:W5:Y:S01]  /*02c0*/  LDG.E.64.SYS R4, [R4] ;  /* 0x0000000004047381 */ /* 0x000f6200001eeb00 */
[----:B------:R-:W-:Y:S01]  /*02d0*/  ISETP.NE.AND P1, PT, R18, RZ, PT ;  /* 0x000000ff1200720c */ /* 0x000fe20003f25270 */
[----:B------:R-:W-:Y:S01]  /*02e0*/  CS2R R6, SRZ ;  /* 0x0000000000067805 */ /* 0x000fe2000001ff00 */
[----:B------:R-:W-:Y:S02]  /*02f0*/  MOV R28, R9 ;  /* 0x00000009001c7202 */ /* 0x000fe40000000f00 */
[----:B------:R-:W-:Y:S02]  /*0300*/  MOV R21, R8 ;  /* 0x0000000800157202 */ /* 0x000fe40000000f00 */
[----:B------:R-:W-:-:S06]  /*0310*/  MOV R20, c[0x0][0x160] ;  /* 0x0000580000147a02 */ /* 0x000fcc0000000f00 */
[----:B------:R-:W-:Y:S05]  /*0320*/  @!P1 BRA `(.L_x_43) ;  /* 0x0000028000009947 */ /* 0x000fea0003800000 */
[----:B------:R-:W-:Y:S01]  /*0330*/  ISETP.GT.AND P1, PT, R8, -0x1, PT ;  /* 0xffffffff0800780c */ /* 0x000fe20003f24270 */
[----:B-----5:R-:W-:-:S11]  /*0340*/  IMAD.WIDE R24, R9, 0x4, R2 ;  /* 0x0000000409187825 */ /* 0x020fd600078e0202 */
[----:B------:R-:W2:Y:S01]  /*0350*/  @!P1 LDG.E.SYS R26, [R24] ;  /* 0x00000000181a9381 */ /* 0x000ea200001ee900 */
[----:B------:R-:W-:-:S08]  /*0360*/  IMAD.WIDE R22, R9, 0x8, R4 ;  /* 0x0000000809167825 */ /* 0x000fd000078e0204 */
[----:B------:R-:W3:Y:S01]  /*0370*/  @!P1 LDG.E.64.SYS R28, [R22] ;  /* 0x00000000161c9381 */ /* 0x000ee200001eeb00 */
[----:B--2---:R-:W-:-:S08]  /*0380*/  @!P1 IMAD.WIDE R26, R26, R31, c[0x0][0x170] ;  /* 0x00005c001a1a9625 */ /* 0x004fd000078e021f */
[----:B------:R-:W3:Y:S01]  /*0390*/  @!P1 LDG.E.64.SYS R26, [R26] ;  /* 0x000000001a1a9381 */ /* 0x000ee200001eeb00 */
[----:B------:R-:W-:Y:S01]  /*03a0*/  ISETP.NE.AND P2, PT, R18, 0x1, PT ;  /* 0x000000011200780c */ /* 0x000fe20003f45270 */
[----:B------:R-:W-:Y:S01]  /*03b0*/  CS2R R6, SRZ ;  /* 0x0000000000067805 */ /* 0x000fe2000001ff00 */
[----:B------:R-:W-:Y:S02]  /*03c0*/  IADD3 R20, R30, -0x80, RZ ;  /* 0xffffff801e147810 */ /* 0x000fe40007ffe0ff */
[----:B------:R-:W-:-:S03]  /*03d0*/  MOV R21, R15 ;  /* 0x0000000f00157202 */ /* 0x000fc60000000f00 */
[----:B---3--:R0:W1:Y:S02]  /*03e0*/  @!P1 DFMA R6, R28, R26, RZ ;  /* 0x0000001a1c06922b */ /* 0x00806400000000ff */
[----:B0-----:R-:W-:-:S03]  /*03f0*/  MOV R28, R11 ;  /* 0x0000000b001c7202 */ /* 0x001fc60000000f00 */
[----:B------:R-:W-:Y:S05]  /*0400*/  @!P2 BRA `(.L_x_43) ;  /* 0x000001a00000a947 */ /* 0x000fea0003800000 */
[----:B-1----:R-:W-:-:S12]  /*0410*/  ISETP.GT.AND P1, PT, R15, -0x1, PT ;  /* 0xffffffff0f00780c */ /* 0x002fd80003f24270 */
[----:B------:R-:W2:Y:S04]  /*0420*/  @!P1 LDG.E.SYS R26, [R24+0x200] ;  /* 0x00020000181a9381 */ /* 0x000ea800001ee900 */
[----:B------:R-:W3:Y:S01]  /*0430*/  @!P1 LDG.E.64.SYS R28, [R22+0x400] ;  /* 0x00040000161c9381 */ /* 0x000ee200001eeb00 */
[----:B------:R-:W-:Y:S01]  /*0440*/  ISETP.NE.AND P2, PT, R18, 0x2, PT ;  /* 0x000000021200780c */ /* 0x000fe20003f45270 */
[----:B--2---:R-:W-:-:S08]  /*0450*/  @!P1 IMAD.WIDE R26, R26, R31, c[0x0][0x170] ;  /* 0x00005c001a1a9625 */ /* 0x004fd000078e021f */
[----:B------:R-:W3:Y:S01]  /*0460*/  @!P1 LDG.E.64.SYS R26, [R26] ;  /* 0x000000001a1a9381 */ /* 0x000ee200001eeb00 */
[----:B------:R-:W-:Y:S01]  /*0470*/  IADD3 R20, R30, -0x100, RZ ;  /* 0xffffff001e147810 */ /* 0x000fe20007ffe0ff */
[----:B------:R-:W-:Y:S01]  /*0480*/  IMAD.MOV.U32 R21, RZ, RZ, R16 ;  /* 0x000000ffff157224 */ /* 0x000fe200078e0010 */
[----:B---3--:R0:W1:Y:S02]  /*0490*/  @!P1 DFMA R6, R28, R26, R6 ;  /* 0x0000001a1c06922b */ /* 0x0080640000000006 */
[----:B0-----:R-:W-:Y:S01]  /*04a0*/  IMAD.MOV.U32 R28, RZ, RZ, R12 ;  /* 0x000000ffff1c7224 */ /* 0x001fe200078e000c */
[----:B------:R-:W-:Y:S05]  /*04b0*/  @!P2 BRA `(.L_x_43) ;  /* 0x000000f00000a947 */ /* 0x000fea0003800000 */
[----:B-1----:R-:W-:Y:S01]  /*04c0*/  ISETP.GT.AND P1, PT, R16, -0x1, PT ;  /* 0xffffffff1000780c */ /* 0x002fe20003f24270 */
[----:B------:R-:W-:Y:S01]  /*04d0*/  BMOV.32.CLEAR RZ, B0 ;  /* 0x0000000000ff7355 */ /* 0x000fe20000100000 */
[----:B------:R-:W-:Y:S01]  /*04e0*/  BSSY B0, `(.L_x_43) ;  /* 0x000000c000007945 */ /* 0x000fe20003800000 */
[----:B------:R-:W-:Y:S01]  /*04f0*/  IADD3 R20, R30, -0x180, RZ ;  /* 0xfffffe801e147810 */ /* 0x000fe20007ffe0ff */
[----:B------:R-:W-:-:S02]  /*0500*/  IMAD.MOV.U32 R28, RZ, RZ, R13 ;  /* 0x000000ffff1c7224 */ /* 0x000fc400078e000d */
[----:B------:R-:W-:-:S06]  /*0510*/  IMAD.MOV.U32 R21, RZ, RZ, R17 ;  /* 0x000000ffff157224 */ /* 0x000fcc00078e0011 */
[----:B------:R-:W-:Y:S05]  /*0520*/  @P1 BRA `(.L_x_44) ;  /* 0x0000007000001947 */ /* 0x000fea0003800000 */
[----:B------:R-:W2:Y:S04]  /*0530*/  LDG.E.SYS R26, [R24+0x400] ;  /* 0x00040000181a7381 */ /* 0x000ea800001ee900 */
[----:B------:R-:W3:Y:S01]  /*0540*/  LDG.E.64.SYS R22, [R22+0x800] ;  /* 0x0008000016167381 */ /* 0x000ee200001eeb00 */
[----:B--2---:R-:W-:-:S08]  /*0550*/  IMAD.WIDE R26, R26, R31, c[0x0][0x170] ;  /* 0x00005c001a1a7625 */ /* 0x004fd000078e021f */
[----:B------:R-:W3:Y:S01]  /*0560*/  LDG.E.64.SYS R26, [R26] ;  /* 0x000000001a1a7381 */ /* 0x000ee200001eeb00 */
[----:B------:R-:W-:Y:S02]  /*0570*/  MOV R28, R13 ;  /* 0x0000000d001c7202 */ /* 0x000fe40000000f00 */
[----:B------:R-:W-:Y:S01]  /*0580*/  MOV R21, R17 ;  /* 0x0000001100157202 */ /* 0x000fe20000000f00 */
[----:B---3--:R0:W1:-:S04]  /*0590*/  DFMA R6, R22, R26, R6 ;  /* 0x0000001a1606722b */ /* 0x0080480000000006 */
.L_x_44:
[----:B------:R-:W-:Y:S05]  /*05a0*/  BSYNC B0 ;  /* 0x0000000000007941 */ /* 0x000fea0003800000 */
.L_x_43:
[----:B-1----:R-:W-:Y:S02]  /*05b0*/  ISETP.GE.U32.AND P3, PT, R0, 0x180, PT ;  /* 0x000001800000780c */ /* 0x002fe40003f66070 */
[----:B------:R-:W-:Y:S02]  /*05c0*/  ISETP.GE.AND P1, PT, R19, 0x2, PT ;  /* 0x000000021300780c */ /* 0x000fe40003f26270 */
[----:B------:R-:W-:-:S08]  /*05d0*/  ISETP.NE.AND P2, PT, R9, RZ, PT ;  /* 0x000000ff0900720c */ /* 0x000fd00003f45270 */
[----:B------:R-:W-:Y:S05]  /*05e0*/  @!P3 BRA `(.L_x_45) ;  /* 0x000002800000b947 */ /* 0x000fea0003800000 */
[----:B------:R-:W-:-:S04]  /*05f0*/  IADD3 R36, R28, 0x180, RZ ;  /* 0x000001801c247810 */ /* 0x000fc80007ffe0ff */
.L_x_46:
[----:B0-----:R-:W-:Y:S02]  /*0600*/  IADD3 R23, R36, -0x180, RZ ;  /* 0xfffffe8024177810 */ /* 0x001fe40007ffe0ff */
[C---:B------:R-:W-:Y:S02]  /*0610*/  ISETP.GT.AND P4, PT, R21.reuse, -0x1, PT ;  /* 0xffffffff1500780c */ /* 0x040fe40003f84270 */
[----:B------:R-:W-:Y:S01]  /*0620*/  IADD3 R22, R21, 0x80, RZ ;  /* 0x0000008015167810 */ /* 0x000fe20007ffe0ff */
[----:B-----5:R-:W-:-:S03]  /*0630*/  IMAD.WIDE R30, R23, 0x4, R2 ;  /* 0x00000004171e7825 */ /* 0x020fc600078e0202 */
[----:B------:R-:W-:Y:S02]  /*0640*/  ISETP.GT.AND P5, PT, R22, -0x1, PT ;  /* 0xffffffff1600780c */ /* 0x000fe40003fa4270 */
[----:B------:R-:W-:-:S04]  /*0650*/  IADD3 R22, R21, 0x100, RZ ;  /* 0x0000010015167810 */ /* 0x000fc80007ffe0ff */
[----:B------:R0:W2:Y:S01]  /*0660*/  @!P4 LDG.E.SYS R26, [R30] ;  /* 0x000000001e1ac381 */ /* 0x0000a200001ee900 */
[----:B------:R-:W-:Y:S02]  /*0670*/  ISETP.GT.AND P6, PT, R22, -0x1, PT ;  /* 0xffffffff1600780c */ /* 0x000fe40003fc4270 */
[----:B------:R-:W-:-:S03]  /*0680*/  IADD3 R22, R21, 0x180, RZ ;  /* 0x0000018015167810 */ /* 0x000fc60007ffe0ff */
[----:B------:R0:W3:Y:S01]  /*0690*/  @!P5 LDG.E.SYS R32, [R30+0x200] ;  /* 0x000200001e20d381 */ /* 0x0000e200001ee900 */
[----:B------:R-:W-:-:S06]  /*06a0*/  ISETP.GT.AND P3, PT, R22, -0x1, PT ;  /* 0xffffffff1600780c */ /* 0x000fcc0003f64270 */
[----:B------:R0:W4:Y:S06]  /*06b0*/  @!P6 LDG.E.SYS R34, [R30+0x400] ;  /* 0x000400001e22e381 */ /* 0x00012c00001ee900 */
[----:B------:R0:W4:Y:S01]  /*06c0*/  @!P3 LDG.E.SYS R38, [R30+0x600] ;  /* 0x000600001e26b381 */ /* 0x00012200001ee900 */
[----:B------:R-:W-:Y:S02]  /*06d0*/  @!P4 IMAD.MOV.U32 R27, RZ, RZ, 0x8 ;  /* 0x00000008ff1bc424 */ /* 0x000fe400078e00ff */
[----:B------:R-:W-:-:S04]  /*06e0*/  IMAD.WIDE R22, R23, 0x8, R4 ;  /* 0x0000000817167825 */ /* 0x000fc800078e0204 */
[----:B------:R-:W-:-:S04]  /*06f0*/  @!P5 IMAD.MOV.U32 R33, RZ, RZ, 0x8 ;  /* 0x00000008ff21d424 */ /* 0x000fc800078e00ff */
[----:B------:R-:W4:Y:S01]  /*0700*/  @!P4 LDG.E.64.SYS R24, [R22] ;  /* 0x000000001618c381 */ /* 0x000f2200001eeb00 */
[----:B------:R-:W-:-:S03]  /*0710*/  @!P6 IMAD.MOV.U32 R35, RZ, RZ, 0x8 ;  /* 0x00000008ff23e424 */ /* 0x000fc600078e00ff */
[----:B------:R-:W4:Y:S01]  /*0720*/  @!P5 LDG.E.64.SYS R28, [R22+0x400] ;  /* 0x00040000161cd381 */ /* 0x000f2200001eeb00 */
[----:B------:R-:W-:-:S03]  /*0730*/  @!P3 IMAD.MOV.U32 R39, RZ, RZ, 0x8 ;  /* 0x00000008ff27b424 */ /* 0x000fc600078e00ff */
[----:B0-----:R-:W4:Y:S04]  /*0740*/  @!P6 LDG.E.64.SYS R30, [R22+0x800] ;  /* 0x00080000161ee381 */ /* 0x001f2800001eeb00 */
[----:B------:R-:W4:Y:S01]  /*0750*/  @!P3 LDG.E.64.SYS R40, [R22+0xc00] ;  /* 0x000c00001628b381 */ /* 0x000f2200001eeb00 */
[----:B--2---:R-:W-:-:S04]  /*0760*/  @!P4 IMAD.WIDE R26, R26, R27, c[0x0][0x170] ;  /* 0x00005c001a1ac625 */ /* 0x004fc800078e021b */
[----:B---3--:R-:W-:-:S04]  /*0770*/  @!P5 IMAD.WIDE R32, R32, R33, c[0x0][0x170] ;  /* 0x00005c002020d625 */ /* 0x008fc800078e0221 */
[----:B------:R-:W2:Y:S01]  /*0780*/  @!P4 LDG.E.64.SYS R26, [R26] ;  /* 0x000000001a1ac381 */ /* 0x000ea200001eeb00 */
[----:B----4-:R-:W-:-:S03]  /*0790*/  @!P6 IMAD.WIDE R34, R34, R35, c[0x0][0x170] ;  /* 0x00005c002222e625 */ /* 0x010fc600078e0223 */
[----:B------:R-:W3:Y:S01]  /*07a0*/  @!P5 LDG.E.64.SYS R32, [R32] ;  /* 0x000000002020d381 */ /* 0x000ee200001eeb00 */
[----:B------:R-:W-:-:S04]  /*07b0*/  @!P3 IMAD.WIDE R38, R38, R39, c[0x0][0x170] ;  /* 0x00005c002626b625 */ /* 0x000fc800078e0227 */
[----:B------:R-:W4:Y:S04]  /*07c0*/  @!P6 LDG.E.64.SYS R34, [R34] ;  /* 0x000000002222e381 */ /* 0x000f2800001eeb00 */
[----:B------:R-:W4:Y:S01]  /*07d0*/  @!P3 LDG.E.64.SYS R38, [R38] ;  /* 0x000000002626b381 */ /* 0x000f2200001eeb00 */
[----:B------:R-:W-:Y:S02]  /*07e0*/  IADD3 R20, R20, -0x200, RZ ;  /* 0xfffffe0014147810 */ /* 0x000fe40007ffe0ff */
[----:B------:R-:W-:Y:S02]  /*07f0*/  IADD3 R36, R36, 0x200, RZ ;  /* 0x0000020024247810 */ /* 0x000fe40007ffe0ff */
[----:B------:R-:W-:Y:S01]  /*0800*/  IADD3 R21, R21, 0x200, RZ ;  /* 0x0000020015157810 */ /* 0x000fe20007ffe0ff */
[----:B-12---:R-:W3:Y:S01]  /*0810*/  @!P4 DFMA R6, R24, R26, R6 ;  /* 0x0000001a1806c22b */ /* 0x006ee20000000006 */
[----:B------:R-:W-:-:S07]  /*0820*/  ISETP.GT.AND P4, PT, R20, RZ, PT ;  /* 0x000000ff1400720c */ /* 0x000fce0003f84270 */
[----:B---3--:R-:W4:-:S08]  /*0830*/  @!P5 DFMA R6, R28, R32, R6 ;  /* 0x000000201c06d22b */ /* 0x008f100000000006 */
[----:B----4-:R-:W0:-:S08]  /*0840*/  @!P6 DFMA R6, R30, R34, R6 ;  /* 0x000000221e06e22b */ /* 0x010e100000000006 */
[----:B0-----:R0:W1:Y:S01]  /*0850*/  @!P3 DFMA R6, R40, R38, R6 ;  /* 0x000000262806b22b */ /* 0x0010620000000006 */
[----:B------:R-:W-:Y:S05]  /*0860*/  @P4 BRA `(.L_x_46) ;  /* 0xfffffd9000004947 */ /* 0x000fea000383ffff */
.L_x_45:
[----:B------:R-:W-:-:S03]  /*0870*/  NOP ;  /* 0x0000000000007918 */ /* 0x000fc60000000000 */
[----:B-1----:R-:W-:Y:S01]  /*0880*/  STS.64 [R9.X8], R6 ;  /* 0x0000000609007388 */ /* 0x002fe20000008a00 */
[----:B-----5:R-:W-:-:S03]  /*0890*/  CS2R R2, SRZ ;  /* 0x0000000000027805 */ /* 0x020fc6000001ff00 */
[----:B------:R-:W-:Y:S05]  /*08a0*/  BAR.SYNC 0x0 ;  /* 0x0000000000007b1d */ /* 0x000fea0000000000 */
[----:B------:R-:W-:Y:S05]  /*08b0*/  @!P1 BRA `(.L_x_47) ;  /* 0x0000011000009947 */ /* 0x000fea0003800000 */
[----:B------:R-:W-:Y:S02]  /*08c0*/  MOV R6, c[0x0][0x0] ;  /* 0x0000000000067a02 */ /* 0x000fe40000000f00 */
[----:B------:R-:W-:-:S04]  /*08d0*/  MOV R21, R19 ;  /* 0x0000001300157202 */ /* 0x000fc80000000f00 */
.L_x_48:
[----:B------:R-:W-:Y:S01]  /*08e0*/  IADD3 R4, R21, 0x1, RZ ;  /* 0x0000000115047810 */ /* 0x000fe20007ffe0ff */
[----:B------:R-:W-:Y:S05]  /*08f0*/  BAR.SYNC 0x0 ;  /* 0x0000000000007b1d */ /* 0x000fea0000000000 */
[----:B------:R-:W-:-:S04]  /*0900*/  SHF.R.S32.HI R21, RZ, 0x1, R4 ;  /* 0x00000001ff157819 */ /* 0x000fc80000011404 */
[C---:B------:R-:W-:Y:S01]  /*0910*/  ISETP.GE.AND P3, PT, R21.reuse, 0x2, PT ;  /* 0x000000021500780c */ /* 0x040fe20003f66270 */
[----:B------:R-:W-:-:S05]  /*0920*/  IMAD.IADD R5, R21, 0x1, R9 ;  /* 0x0000000115057824 */ /* 0x000fca00078e0209 */
[----:B------:R-:W-:-:S12]  /*0930*/  ISETP.GE.AND P1, PT, R5, R6, PT ;  /* 0x000000060500720c */ /* 0x000fd80003f26270 */
[----:B------:R-:W-:Y:S01]  /*0940*/  @!P1 IMAD.U32 R20, R21, 0x8, R10 ;  /* 0x0000000815149824 */ /* 0x000fe200078e000a */
[----:B------:R-:W-:Y:S07]  /*0950*/  @!P1 LDS.U.64 R6, [R9.X8] ;  /* 0x0000000009069984 */ /* 0x000fee0000009a00 */
[----:B------:R-:W1:Y:S02]  /*0960*/  @!P1 LDS.U.64 R4, [R20] ;  /* 0x0000000014049984 */ /* 0x000e640000001a00 */
[----:B-1----:R1:W2:-:S02]  /*0970*/  @!P1 DADD R4, R4, R6 ;  /* 0x0000000004049229 */ /* 0x0022840000000006 */
[----:B-1----:R-:W-:-:S04]  /*0980*/  IMAD.MOV.U32 R6, RZ, RZ, R21 ;  /* 0x000000ffff067224 */ /* 0x002fc800078e0015 */
[----:B------:R-:W-:-:S03]  /*0990*/  @!P1 IMAD.MOV.U32 R6, RZ, RZ, R21 ;  /* 0x000000ffff069224 */ /* 0x000fc600078e0015 */
[----:B--2---:R-:W-:Y:S04]  /*09a0*/  @!P1 STS.64 [R9.X8], R4 ;  /* 0x0000000409009388 */ /* 0x004fe80000008a00 */
[----:B------:R-:W-:Y:S05]  /*09b0*/  BAR.SYNC 0x0 ;  /* 0x0000000000007b1d */ /* 0x000fea0000000000 */
[----:B------:R-:W-:Y:S05]  /*09c0*/  @P3 BRA `(.L_x_48) ;  /* 0xffffff1000003947 */ /* 0x000fea000383ffff */
.L_x_47:
[----:B------:R-:W1:Y:S04]  /*09d0*/  @!P2 LDS.U.64 R2, [R9.X8] ;  /* 0x000000000902a984 */ /* 0x000e680000009a00 */
[----:B------:R-:W-:Y:S05]  /*09e0*/  BAR.SYNC 0x0 ;  /* 0x0000000000007b1d */ /* 0x000fea0000000000 */
.L_x_42:
[----:B------:R-:W-:-:S12]  /*09f0*/  ISETP.NE.AND P1, PT, R9, RZ, PT ;  /* 0x000000ff0900720c */ /* 0x000fd80003f25270 */
[----:B------:R-:W-:-:S05]  /*0a00*/  @!P1 MOV R5, 0x8 ;  /* 0x0000000800059802 */ /* 0x000fca0000000f00 */
[----:B------:R-:W-:-:S08]  /*0a10*/  @!P1 IMAD.WIDE R4, R14, R5, c[0x0][0x168] ;  /* 0x00005a000e049625 */ /* 0x000fd000078e0205 */
[----:B-1----:R1:W-:Y:S02]  /*0a20*/  @!P1 STG.E.64.SYS [R4], R2 ;  /* 0x0000000204009386 */ /* 0x0023e4000010eb00 */
.L_x_41:
[----:B------:R-:W-:Y:S02]  /*0a30*/  IADD3 R14, R14, c[0x0][0xc], RZ ;  /* 0x000003000e0e7a10 */ /* 0x000fe40007ffe0ff */
[----:B------:R-:W-:Y:S01]  /*0a40*/  IADD3 R37, R37, c[0x0][0xc], RZ ;  /* 0x0000030025257a10 */ /* 0x000fe20007ffe0ff */
[----:B------:R-:W-:Y:S05]  /*0a50*/  @P0 BRA `(.L_x_49) ;  /* 0xfffff78000000947 */ /* 0x000fea000383ffff */
[----:B------:R-:W-:Y:S05]  /*0a60*/  EXIT ;  /* 0x000000000000794d */ /* 0x000fea0003800000 */
.L_x_50:
[----:B------:R-:W-:-:S00]  /*0a70*/  BRA `(.L_x_50) ;  /* 0xfffffff000007947 */ /* 0x000fc0000383ffff */
.L_x_671:


//--------------------- .text._22header_files_mat_lib_c_multiply_sparse_matrix_vector_vectorised_gpu_34_gpu --------------------------
	.section	.text._22header_files_mat_lib_c_multiply_sparse_matrix_vector_vectorised_gpu_34_gpu,"ax",@progbits
	.sectioninfo	@"SHI_REGISTERS=78"
	.align	128
        .global         _22header_files_mat_lib_c_multiply_sparse_matrix_vector_vectorised_gpu_34_gpu
        .type           _22header_files_mat_lib_c_multiply_sparse_matrix_vector_vectorised_gpu_34_gpu,@function
        .size           _22header_files_mat_lib_c_multiply_sparse_matrix_vector_vectorised_gpu_34_gpu,(.L_x_672 - _22header_files_mat_lib_c_multiply_sparse_matrix_vector_vectorised_gpu_34_gpu)
        .other          _22header_files_mat_lib_c_multiply_sparse_matrix_vector_vectorised_gpu_34_gpu,@"STO_CUDA_ENTRY STV_DEFAULT"
_22header_files_mat_lib_c_multiply_sparse_matrix_vector_vectorised_gpu_34_gpu:
.text._22header_files_mat_lib_c_multiply_sparse_matrix_vector_vectorised_gpu_34_gpu:
[----:B------:R-:W-:Y:S02]  /*0000*/  MOV R1, c[0x0][0x28] ;  /* 0x00000a0000017a02 */ /* 0x000fe40000000f00 */
[----:B------:R-:W0:Y:S01]  /*0010*/  S2R R0, SR_CTAID.X ;  /* 0x0000000000007919 */ /* 0x000e220000002500 */
[----:B------:R-:W-:Y:S01]  /*0020*/  MOV R4, c[0x0][0x160] ;  /* 0x0000580000047a02 */ /* 0x000fe20000000f00 */
[----:B------:R-:W-:Y:S02]  /*0030*/  ULDC UR4, c[0x0][0xc] ;  /* 0x0000030000047ab9 */ /* 0x000fe40000000800 */
[----:B------:R-:W0:Y:S01]  /*0040*/  S2R R3, SR_TID.X ;  /* 0x0000000000037919 */ /* 0x000e220000002100 */
[----:B------:R-:W-:Y:S01]  /*0050*/  ISETP.GE.AND P0, PT, R4, 0x1, PT ;  /* 0x000000010400780c */ /* 0x000fe20003f06270 */
[----:B------:R-:W-:Y:S01]  /*0060*/  USHF.L.U32 UR4, UR4, 0x7, URZ ;  /* 0x0000000704047899 */ /* 0x000fe2000800063f */
[----:B0-----:R-:W-:-:S10]  /*0070*/  IMAD R0, R0, 0x80, R3 ;  /* 0x0000008000007824 */ /* 0x001fd400078e0203 */
[----:B------:R-:W-:Y:S05]  /*0080*/  @!P0 BRA `(.L_x_51) ;  /* 0x00000ee000008947 */ /* 0x000fea0003800000 */
[C---:B------:R-:W-:Y:S01]  /*0090*/  IADD3 R2, R4.reuse, -0x1, RZ ;  /* 0xffffffff04027810 */ /* 0x040fe20007ffe0ff */
[----:B------:R-:W-:Y:S01]  /*00a0*/  ULDC UR5, c[0x0][0x164] ;  /* 0x0000590000057ab9 */ /* 0x000fe20000000800 */
[C---:B------:R-:W-:Y:S02]  /*00b0*/  LOP3.LUT R75, R4.reuse, 0x3, RZ, 0xc0, !PT ;  /* 0x00000003044b7812 */ /* 0x040fe400078ec0ff */
[C---:B------:R-:W-:Y:S02]  /*00c0*/  IADD3 R3, R4.reuse, -0x2, RZ ;  /* 0xfffffffe04037810 */ /* 0x040fe40007ffe0ff */
[----:B------:R-:W-:Y:S02]  /*00d0*/  IADD3 R4, R4, -0x3, RZ ;  /* 0xfffffffd04047810 */ /* 0x000fe40007ffe0ff */
.L_x_59:
[----:B------:R-:W-:Y:S01]  /*00e0*/  ISETP.GE.AND P0, PT, R0, c[0x0][0x164], PT ;  /* 0x0000590000007a0c */ /* 0x000fe20003f06270 */
[----:B------:R-:W-:Y:S01]  /*00f0*/  UIADD3 UR5, -UR4, UR5, URZ ;  /* 0x0000000504057290 */ /* 0x000fe2000fffe13f */
[----:B------:R-:W-:Y:S01]  /*0100*/  BMOV.32.CLEAR RZ, B0 ;  /* 0x0000000000ff7355 */ /* 0x000fe20000100000 */
[----:B------:R-:W-:Y:S04]  /*0110*/  BSSY B0, `(.L_x_52) ;  /* 0x00000e2000007945 */ /* 0x000fe80003800000 */
[----:B------:R-:W-:-:S05]  /*0120*/  ISETP.LT.AND P1, PT, RZ, UR5, PT ;  /* 0x00000005ff007c0c */ /* 0x000fca000bf21270 */
[----:B0-----:R-:W-:Y:S05]  /*0130*/  @P0 BRA `(.L_x_53) ;  /* 0x00000df000000947 */ /* 0x001fea0003800000 */
[----:B------:R-:W-:Y:S01]  /*0140*/  ISETP.NE.AND P2, PT, R75, RZ, PT ;  /* 0x000000ff4b00720c */ /* 0x000fe20003f45270 */
[----:B------:R-:W-:Y:S01]  /*0150*/  IMAD R20, R0, c[0x0][0x188], RZ ;  /* 0x0000620000147a24 */ /* 0x000fe200078e02ff */
[----:B------:R-:W-:Y:S01]  /*0160*/  ISETP.GE.U32.AND P0, PT, R2, 0x3, PT ;  /* 0x000000030200780c */ /* 0x000fe20003f06070 */
[----:B------:R-:W-:Y:S01]  /*0170*/  IMAD.MOV.U32 R5, RZ, RZ, c[0x0][0x160] ;  /* 0x00005800ff057624 */ /* 0x000fe200078e00ff */
[----:B------:R-:W-:Y:S02]  /*0180*/  CS2R R6, SRZ ;  /* 0x0000000000067805 */ /* 0x000fe4000001ff00 */
[----:B------:R-:W-:-:S06]  /*0190*/  MOV R74, R20 ;  /* 0x00000014004a7202 */ /* 0x000fcc0000000f00 */
[----:B------:R-:W-:Y:S05]  /*01a0*/  @!P2 BRA `(.L_x_54) ;  /* 0x000001c00000a947 */ /* 0x000fea0003800000 */
[----:B------:R-:W-:-:S05]  /*01b0*/  MOV R16, 0x4 ;  /* 0x0000000400107802 */ /* 0x000fca0000000f00 */
[----:B------:R-:W-:-:S08]  /*01c0*/  IMAD.WIDE R16, R20, R16, c[0x0][0x170] ;  /* 0x00005c0014107625 */ /* 0x000fd000078e0210 */
[----:B------:R-:W2:Y:S01]  /*01d0*/  LDG.E.CONSTANT.SYS R8, [R16] ;  /* 0x0000000010087381 */ /* 0x000ea200001e6900 */
[----:B------:R-:W-:-:S05]  /*01e0*/  MOV R13, 0x8 ;  /* 0x00000008000d7802 */ /* 0x000fca0000000f00 */
[----:B------:R-:W-:-:S08]  /*01f0*/  IMAD.WIDE R18, R20, R13, c[0x0][0x180] ;  /* 0x0000600014127625 */ /* 0x000fd000078e020d */
[----:B------:R-:W3:Y:S01]  /*0200*/  LDG.E.64.SYS R6, [R18] ;  /* 0x0000000012067381 */ /* 0x000ee200001eeb00 */
[----:B--2---:R-:W-:-:S08]  /*0210*/  IMAD.WIDE R8, R8, R13, c[0x0][0x178] ;  /* 0x00005e0008087625 */ /* 0x004fd000078e020d */
[----:B------:R-:W3:Y:S01]  /*0220*/  LDG.E.64.SYS R8, [R8] ;  /* 0x0000000008087381 */ /* 0x000ee200001eeb00 */
[----:B------:R-:W-:Y:S02]  /*0230*/  ISETP.NE.AND P2, PT, R75, 0x1, PT ;  /* 0x000000014b00780c */ /* 0x000fe40003f45270 */
[----:B------:R-:W-:Y:S02]  /*0240*/  IADD3 R74, R20, 0x1, RZ ;  /* 0x00000001144a7810 */ /* 0x000fe40007ffe0ff */
[----:B------:R-:W-:Y:S01]  /*0250*/  MOV R5, R2 ;  /* 0x0000000200057202 */ /* 0x000fe20000000f00 */
[----:B---3--:R0:W1:-:S07]  /*0260*/  DFMA R6, R6, R8, RZ ;  /* 0x000000080606722b */ /* 0x00804e00000000ff */
[----:B------:R-:W-:Y:S05]  /*0270*/  @!P2 BRA `(.L_x_54) ;  /* 0x000000f00000a947 */ /* 0x000fea0003800000 */
[----:B------:R-:W-:Y:S01]  /*0280*/  ISETP.NE.AND P2, PT, R75, 0x2, PT ;  /* 0x000000024b00780c */ /* 0x000fe20003f45270 */
[----:B0-----:R-:W2:Y:S04]  /*0290*/  LDG.E.CONSTANT.SYS R8, [R16+0x4] ;  /* 0x0000040010087381 */ /* 0x001ea800001e6900 */
[----:B------:R-:W3:Y:S07]  /*02a0*/  LDG.E.64.SYS R10, [R18+0x8] ;  /* 0x00000800120a7381 */ /* 0x000eee00001eeb00 */
[----:B------:R-:W4:Y:S04]  /*02b0*/  @P2 LDG.E.CONSTANT.SYS R12, [R16+0x8] ;  /* 0x00000800100c2381 */ /* 0x000f2800001e6900 */
[----:B------:R-:W5:Y:S01]  /*02c0*/  @P2 LDG.E.64.SYS R14, [R18+0x10] ;  /* 0x00001000120e2381 */ /* 0x000f6200001eeb00 */
[----:B--2---:R-:W-:-:S08]  /*02d0*/  IMAD.WIDE R8, R8, R13, c[0x0][0x178] ;  /* 0x00005e0008087625 */ /* 0x004fd000078e020d */
[----:B------:R-:W3:Y:S01]  /*02e0*/  LDG.E.64.SYS R8, [R8] ;  /* 0x0000000008087381 */ /* 0x000ee200001eeb00 */
[----:B----4-:R-:W-:-:S08]  /*02f0*/  @P2 IMAD.WIDE R12, R12, R13, c[0x0][0x178] ;  /* 0x00005e000c0c2625 */ /* 0x010fd000078e020d */
[----:B------:R-:W5:Y:S01]  /*0300*/  @P2 LDG.E.64.SYS R12, [R12] ;  /* 0x000000000c0c2381 */ /* 0x000f6200001eeb00 */
[----:B------:R-:W-:Y:S01]  /*0310*/  IMAD.MOV.U32 R5, RZ, RZ, R3 ;  /* 0x000000ffff057224 */ /* 0x000fe200078e0003 */
[----:B------:R-:W-:-:S04]  /*0320*/  IADD3 R74, R20, 0x2, RZ ;  /* 0x00000002144a7810 */ /* 0x000fc80007ffe0ff */
[----:B------:R-:W-:Y:S02]  /*0330*/  @P2 IADD3 R74, R20, 0x3, RZ ;  /* 0x00000003144a2810 */ /* 0x000fe40007ffe0ff */
[----:B------:R-:W-:Y:S01]  /*0340*/  @P2 MOV R5, R4 ;  /* 0x0000000400052202 */ /* 0x000fe20000000f00 */
[----:B-1-3--:R-:W5:-:S08]  /*0350*/  DFMA R6, R10, R8, R6 ;  /* 0x000000080a06722b */ /* 0x00af500000000006 */
[----:B-----5:R0:W1:-:S04]  /*0360*/  @P2 DFMA R6, R14, R12, R6 ;  /* 0x0000000c0e06222b */ /* 0x0200480000000006 */
.L_x_54:
[----:B------:R-:W-:Y:S05]  /*0370*/  @!P0 BRA `(.L_x_55) ;  /* 0x00000b7000008947 */ /* 0x000fea0003800000 */
[----:B------:R-:W-:Y:S02]  /*0380*/  ISETP.GT.AND P2, PT, R5, 0xc, PT ;  /* 0x0000000c0500780c */ /* 0x000fe40003f44270 */
[----:B------:R-:W-:Y:S02]  /*0390*/  IADD3 R74, R74, 0x3, RZ ;  /* 0x000000034a4a7810 */ /* 0x000fe40007ffe0ff */
[----:B------:R-:W-:-:S08]  /*03a0*/  PLOP3.LUT P0, PT, PT, PT, PT, 0x80, 0x0 ;  /* 0x000000000000781c */ /* 0x000fd00003f0f070 */
[----:B------:R-:W-:Y:S05]  /*03b0*/  @!P2 BRA `(.L_x_56) ;  /* 0x000006300000a947 */ /* 0x000fea0003800000 */
[----:B------:R-:W-:Y:S02]  /*03c0*/  PLOP3.LUT P0, PT, PT, PT, PT, 0x8, 0x0 ;  /* 0x000000000000781c */ /* 0x000fe40003f0e170 */
.L_x_57:
[----:B------:R-:W-:Y:S02]  /*03d0*/  IADD3 R18, R74, -0x3, RZ ;  /* 0xfffffffd4a127810 */ /* 0x000fe40007ffe0ff */
[----:B------:R-:W-:-:S05]  /*03e0*/  MOV R23, 0x4 ;  /* 0x0000000400177802 */ /* 0x000fca0000000f00 */
[----:B0-----:R-:W-:-:S08]  /*03f0*/  IMAD.WIDE R8, R18, R23, c[0x0][0x170] ;  /* 0x00005c0012087625 */ /* 0x001fd000078e0217 */
[----:B------:R-:W2:Y:S04]  /*0400*/  LDG.E.CONSTANT.SYS R24, [R8] ;  /* 0x0000000008187381 */ /* 0x000ea800001e6900 */
[----:B------:R2:W3:Y:S01]  /*0410*/  LDG.E.CONSTANT.SYS R50, [R8+0x4] ;  /* 0x0000040008327381 */ /* 0x0004e200001e6900 */
[----:B------:R-:W-:-:S03]  /*0420*/  IADD3 R52, R74, 0x1, RZ ;  /* 0x000000014a347810 */ /* 0x000fc60007ffe0ff */
[----:B------:R2:W4:Y:S02]  /*0430*/  LDG.E.CONSTANT.SYS R46, [R8+0x8] ;  /* 0x00000800082e7381 */ /* 0x00052400001e6900 */
[----:B------:R-:W-:Y:S02]  /*0440*/  IMAD.WIDE R10, R52, R23, c[0x0][0x170] ;  /* 0x00005c00340a7625 */ /* 0x000fe400078e0217 */
[----:B------:R2:W5:Y:S06]  /*0450*/  LDG.E.CONSTANT.SYS R42, [R8+0xc] ;  /* 0x00000c00082a7381 */ /* 0x00056c00001e6900 */
[----:B------:R0:W5:Y:S04]  /*0460*/  LDG.E.CONSTANT.SYS R38, [R10] ;  /* 0x000000000a267381 */ /* 0x00016800001e6900 */
[----:B------:R0:W5:Y:S01]  /*0470*/  LDG.E.CONSTANT.SYS R34, [R10+0x4] ;  /* 0x000004000a227381 */ /* 0x00016200001e6900 */
[----:B------:R-:W-:-:S03]  /*0480*/  IADD3 R70, R74, 0x5, RZ ;  /* 0x000000054a467810 */ /* 0x000fc60007ffe0ff */
[----:B------:R0:W5:Y:S02]  /*0490*/  LDG.E.CONSTANT.SYS R30, [R10+0x8] ;  /* 0x000008000a1e7381 */ /* 0x00016400001e6900 */
[----:B------:R-:W-:Y:S02]  /*04a0*/  IMAD.WIDE R20, R70, R23, c[0x0][0x170] ;  /* 0x00005c0046147625 */ /* 0x000fe400078e0217 */
[----:B------:R0:W5:Y:S06]  /*04b0*/  LDG.E.CONSTANT.SYS R26, [R10+0xc] ;  /* 0x00000c000a1a7381 */ /* 0x00016c00001e6900 */
[----:B-1----:R1:W5:Y:S04]  /*04c0*/  LDG.E.CONSTANT.SYS R16, [R20] ;  /* 0x0000000014107381 */ /* 0x00236800001e6900 */
[----:B------:R1:W5:Y:S01]  /*04d0*/  LDG.E.CONSTANT.SYS R12, [R20+0x4] ;  /* 0x00000400140c7381 */ /* 0x00036200001e6900 */
[----:B------:R-:W-:-:S03]  /*04e0*/  IADD3 R72, R74, 0x9, RZ ;  /* 0x000000094a487810 */ /* 0x000fc60007ffe0ff */
[----:B------:R1:W5:Y:S02]  /*04f0*/  LDG.E.CONSTANT.SYS R14, [R20+0x8] ;  /* 0x00000800140e7381 */ /* 0x00036400001e6900 */
[----:B------:R-:W-:Y:S02]  /*0500*/  IMAD.WIDE R22, R72, R23, c[0x0][0x170] ;  /* 0x00005c0048167625 */ /* 0x000fe400078e0217 */
[----:B------:R1:W5:Y:S06]  /*0510*/  LDG.E.CONSTANT.SYS R54, [R20+0xc] ;  /* 0x00000c0014367381 */ /* 0x00036c00001e6900 */
[----:B------:R0:W5:Y:S04]  /*0520*/  LDG.E.CONSTANT.SYS R58, [R22] ;  /* 0x00000000163a7381 */ /* 0x00016800001e6900 */
[----:B------:R0:W5:Y:S04]  /*0530*/  LDG.E.CONSTANT.SYS R62, [R22+0x4] ;  /* 0x00000400163e7381 */ /* 0x00016800001e6900 */
[----:B------:R0:W5:Y:S04]  /*0540*/  LDG.E.CONSTANT.SYS R68, [R22+0x8] ;  /* 0x0000080016447381 */ /* 0x00016800001e6900 */
[----:B------:R0:W5:Y:S01]  /*0550*/  LDG.E.CONSTANT.SYS R66, [R22+0xc] ;  /* 0x00000c0016427381 */ /* 0x00016200001e6900 */
[----:B------:R-:W-:-:S05]  /*0560*/  MOV R67, 0x8 ;  /* 0x0000000800437802 */ /* 0x000fca0000000f00 */
[----:B------:R-:W-:-:S08]  /*0570*/  IMAD.WIDE R18, R18, R67, c[0x0][0x180] ;  /* 0x0000600012127625 */ /* 0x000fd000078e0243 */
[----:B0-----:R0:W5:Y:S04]  /*0580*/  LDG.E.64.SYS R10, [R18] ;  /* 0x00000000120a7381 */ /* 0x00116800001eeb00 */
[----:B------:R0:W5:Y:S04]  /*0590*/  LDG.E.64.SYS R48, [R18+0x8] ;  /* 0x0000080012307381 */ /* 0x00016800001eeb00 */
[----:B------:R0:W5:Y:S01]  /*05a0*/  LDG.E.64.SYS R44, [R18+0x10] ;  /* 0x00001000122c7381 */ /* 0x00016200001eeb00 */
[----:B------:R-:W-:-:S03]  /*05b0*/  IMAD.WIDE R52, R52, R67, c[0x0][0x180] ;  /* 0x0000600034347625 */ /* 0x000fc600078e0243 */
[----:B------:R0:W5:Y:S05]  /*05c0*/  LDG.E.64.SYS R40, [R18+0x18] ;  /* 0x0000180012287381 */ /* 0x00016a00001eeb00 */
[----:B------:R0:W5:Y:S04]  /*05d0*/  LDG.E.64.SYS R36, [R52] ;  /* 0x0000000034247381 */ /* 0x00016800001eeb00 */
[----:B------:R0:W5:Y:S04]  /*05e0*/  LDG.E.64.SYS R32, [R52+0x8] ;  /* 0x0000080034207381 */ /* 0x00016800001eeb00 */
[----:B------:R0:W5:Y:S01]  /*05f0*/  LDG.E.64.SYS R28, [R52+0x10] ;  /* 0x00001000341c7381 */ /* 0x00016200001eeb00 */
[----:B------:R-:W-:-:S08]  /*0600*/  IMAD.WIDE R70, R70, R67, c[0x0][0x180] ;  /* 0x0000600046467625 */ /* 0x000fd000078e0243 */
[----:B-1----:R1:W5:Y:S01]  /*0610*/  LDG.E.64.SYS R20, [R70] ;  /* 0x0000000046147381 */ /* 0x00236200001eeb00 */
[----:B------:R-:W-:-:S08]  /*0620*/  IMAD.WIDE R72, R72, R67, c[0x0][0x180] ;  /* 0x0000600048487625 */ /* 0x000fd000078e0243 */
[----:B------:R-:W5:Y:S04]  /*0630*/  LDG.E.64.SYS R56, [R72] ;  /* 0x0000000048387381 */ /* 0x000f6800001eeb00 */
[----:B------:R-:W5:Y:S04]  /*0640*/  LDG.E.64.SYS R60, [R72+0x8] ;  /* 0x00000800483c7381 */ /* 0x000f6800001eeb00 */
[----:B------:R-:W5:Y:S01]  /*0650*/  LDG.E.64.SYS R64, [R72+0x10] ;  /* 0x0000100048407381 */ /* 0x000f6200001eeb00 */
[----:B--2---:R-:W-:-:S03]  /*0660*/  IMAD.WIDE R8, R24, R67, c[0x0][0x178] ;  /* 0x00005e0018087625 */ /* 0x004fc600078e0243 */
[----:B------:R0:W2:Y:S01]  /*0670*/  LDG.E.64.SYS R24, [R52+0x18] ;  /* 0x0000180034187381 */ /* 0x0000a200001eeb00 */
[----:B---3--:R-:W-:-:S04]  /*0680*/  IMAD.WIDE R50, R50, R67, c[0x0][0x178] ;  /* 0x00005e0032327625 */ /* 0x008fc800078e0243 */
[----:B------:R-:W3:Y:S01]  /*0690*/  LDG.E.64.SYS R8, [R8] ;  /* 0x0000000008087381 */ /* 0x000ee200001eeb00 */
[----:B----4-:R-:W-:-:S03]  /*06a0*/  IMAD.WIDE R46, R46, R67, c[0x0][0x178] ;  /* 0x00005e002e2e7625 */ /* 0x010fc600078e0243 */
[----:B------:R-:W4:Y:S01]  /*06b0*/  LDG.E.64.SYS R50, [R50] ;  /* 0x0000000032327381 */ /* 0x000f2200001eeb00 */
[----:B-----5:R-:W-:-:S03]  /*06c0*/  IMAD.WIDE R42, R42, R67, c[0x0][0x178] ;  /* 0x00005e002a2a7625 */ /* 0x020fc600078e0243 */
[----:B0-----:R1:W5:Y:S04]  /*06d0*/  LDG.E.64.SYS R52, [R70+0x18] ;  /* 0x0000180046347381 */ /* 0x00136800001eeb00 */
[----:B------:R-:W2:Y:S01]  /*06e0*/  LDG.E.64.SYS R46, [R46] ;  /* 0x000000002e2e7381 */ /* 0x000ea200001eeb00 */
[----:B------:R-:W-:-:S03]  /*06f0*/  IMAD.WIDE R38, R38, R67, c[0x0][0x178] ;  /* 0x00005e0026267625 */ /* 0x000fc600078e0243 */
[----:B------:R-:W2:Y:S01]  /*0700*/  LDG.E.64.SYS R42, [R42] ;  /* 0x000000002a2a7381 */ /* 0x000ea200001eeb00 */
[----:B------:R-:W-:-:S04]  /*0710*/  IMAD.WIDE R34, R34, R67, c[0x0][0x178] ;  /* 0x00005e0022227625 */ /* 0x000fc800078e0243 */
[----:B------:R-:W5:Y:S01]  /*0720*/  LDG.E.64.SYS R38, [R38] ;  /* 0x0000000026267381 */ /* 0x000f6200001eeb00 */
[----:B------:R-:W-:-:S03]  /*0730*/  IMAD.WIDE R30, R30, R67, c[0x0][0x178] ;  /* 0x00005e001e1e7625 */ /* 0x000fc600078e0243 */
[----:B------:R-:W5:Y:S01]  /*0740*/  LDG.E.64.SYS R34, [R34] ;  /* 0x0000000022227381 */ /* 0x000f6200001eeb00 */
[----:B------:R-:W-:-:S04]  /*0750*/  IMAD.WIDE R26, R26, R67, c[0x0][0x178] ;  /* 0x00005e001a1a7625 */ /* 0x000fc800078e0243 */
[----:B------:R-:W5:Y:S01]  /*0760*/  LDG.E.64.SYS R30, [R30] ;  /* 0x000000001e1e7381 */ /* 0x000f6200001eeb00 */
[----:B------:R-:W-:-:S03]  /*0770*/  IMAD.WIDE R22, R16, R67, c[0x0][0x178] ;  /* 0x00005e0010167625 */ /* 0x000fc600078e0243 */
[----:B------:R-:W5:Y:S01]  /*0780*/  LDG.E.64.SYS R26, [R26] ;  /* 0x000000001a1a7381 */ /* 0x000f6200001eeb00 */
[----:B------:R-:W-:-:S03]  /*0790*/  IMAD.WIDE R18, R12, R67, c[0x0][0x178] ;  /* 0x00005e000c127625 */ /* 0x000fc600078e0243 */
[----:B------:R1:W5:Y:S04]  /*07a0*/  LDG.E.64.SYS R16, [R70+0x8] ;  /* 0x0000080046107381 */ /* 0x00036800001eeb00 */
        /* <DEDUP_REMOVED lines=9> */
[----:B-1----:R-:W5:Y:S04]  /*0840*/  LDG.E.64.SYS R70, [R72+0x18] ;  /* 0x0000180048467381 */ /* 0x002f6800001eeb00 */
[----:B------:R-:W5:Y:S01]  /*0850*/  LDG.E.64.SYS R58, [R58] ;  /* 0x000000003a3a7381 */ /* 0x000f6200001eeb00 */
[----:B------:R-:W-:-:S03]  /*0860*/  IMAD.WIDE R68, R68, R67, c[0x0][0x178] ;  /* 0x00005e0044447625 */ /* 0x000fc600078e0243 */
[----:B------:R-:W5:Y:S01]  /*0870*/  LDG.E.64.SYS R62, [R62] ;  /* 0x000000003e3e7381 */ /* 0x000f6200001eeb00 */
[----:B------:R-:W-:-:S04]  /*0880*/  IMAD.WIDE R66, R66, R67, c[0x0][0x178] ;  /* 0x00005e0042427625 */ /* 0x000fc800078e0243 */
[----:B------:R-:W5:Y:S04]  /*0890*/  LDG.E.64.SYS R68, [R68] ;  /* 0x0000000044447381 */ /* 0x000f6800001eeb00 */
[----:B------:R-:W5:Y:S01]  /*08a0*/  LDG.E.64.SYS R66, [R66] ;  /* 0x0000000042427381 */ /* 0x000f6200001eeb00 */
[----:B------:R-:W-:-:S04]  /*08b0*/  IADD3 R5, R5, -0x10, RZ ;  /* 0xfffffff005057810 */ /* 0x000fc80007ffe0ff */
[----:B------:R-:W-:Y:S02]  /*08c0*/  ISETP.GT.AND P2, PT, R5, 0xc, PT ;  /* 0x0000000c0500780c */ /* 0x000fe40003f44270 */
[----:B------:R-:W-:Y:S01]  /*08d0*/  IADD3 R74, R74, 0x10, RZ ;  /* 0x000000104a4a7810 */ /* 0x000fe20007ffe0ff */
[----:B---3--:R-:W4:-:S08]  /*08e0*/  DFMA R8, R10, R8, R6 ;  /* 0x000000080a08722b */ /* 0x008f100000000006 */
[----:B----4-:R-:W2:-:S08]  /*08f0*/  DFMA R8, R48, R50, R8 ;  /* 0x000000323008722b */ /* 0x010e900000000008 */
[----:B--2---:R-:W0:-:S08]  /*0900*/  DFMA R8, R44, R46, R8 ;  /* 0x0000002e2c08722b */ /* 0x004e100000000008 */
[----:B0-----:R-:W5:-:S08]  /*0910*/  DFMA R8, R40, R42, R8 ;  /* 0x0000002a2808722b */ /* 0x001f500000000008 */
[----:B-----5:R-:W0:-:S08]  /*0920*/  DFMA R8, R36, R38, R8 ;  /* 0x000000262408722b */ /* 0x020e100000000008 */
[----:B0-----:R-:W0:-:S08]  /*0930*/  DFMA R8, R32, R34, R8 ;  /* 0x000000222008722b */ /* 0x001e100000000008 */
        /* <DEDUP_REMOVED lines=9> */
[----:B0-----:R0:W1:Y:S01]  /*09d0*/  DFMA R6, R70, R66, R8 ;  /* 0x000000424606722b */ /* 0x0010620000000008 */
[----:B------:R-:W-:Y:S05]  /*09e0*/  @P2 BRA `(.L_x_57) ;  /* 0xfffff9e000002947 */ /* 0x000fea000383ffff */
.L_x_56:
[----:B------:R-:W-:-:S12]  /*09f0*/  ISETP.GT.AND P2, PT, R5, 0x4, PT ;  /* 0x000000040500780c */ /* 0x000fd80003f44270 */
[----:B------:R-:W-:Y:S05]  /*0a00*/  @!P2 BRA `(.L_x_58) ;  /* 0x000003300000a947 */ /* 0x000fea0003800000 */
[----:B------:R-:W-:Y:S02]  /*0a10*/  IADD3 R20, R74, -0x3, RZ ;  /* 0xfffffffd4a147810 */ /* 0x000fe40007ffe0ff */
[----:B------:R-:W-:-:S05]  /*0a20*/  MOV R23, 0x4 ;  /* 0x0000000400177802 */ /* 0x000fca0000000f00 */
[----:B------:R-:W-:-:S08]  /*0a30*/  IMAD.WIDE R10, R20, R23, c[0x0][0x170] ;  /* 0x00005c00140a7625 */ /* 0x000fd000078e0217 */
[----:B0-----:R0:W2:Y:S04]  /*0a40*/  LDG.E.CONSTANT.SYS R12, [R10] ;  /* 0x000000000a0c7381 */ /* 0x0010a800001e6900 */
[----:B------:R0:W3:Y:S01]  /*0a50*/  LDG.E.CONSTANT.SYS R16, [R10+0x4] ;  /* 0x000004000a107381 */ /* 0x0000e200001e6900 */
[----:B------:R-:W-:-:S03]  /*0a60*/  IADD3 R28, R74, 0x1, RZ ;  /* 0x000000014a1c7810 */ /* 0x000fc60007ffe0ff */
[----:B------:R0:W4:Y:S02]  /*0a70*/  LDG.E.CONSTANT.SYS R18, [R10+0x8] ;  /* 0x000008000a127381 */ /* 0x00012400001e6900 */
        /* <DEDUP_REMOVED lines=8> */
[----:B------:R1:W5:Y:S04]  /*0b00*/  LDG.E.64.SYS R8, [R20] ;  /* 0x0000000014087381 */ /* 0x00036800001eeb00 */
[----:B0-----:R1:W5:Y:S04]  /*0b10*/  LDG.E.64.SYS R10, [R20+0x8] ;  /* 0x00000800140a7381 */ /* 0x00136800001eeb00 */
[----:B------:R1:W5:Y:S01]  /*0b20*/  LDG.E.64.SYS R14, [R20+0x10] ;  /* 0x00001000140e7381 */ /* 0x00036200001eeb00 */
[----:B------:R-:W-:-:S08]  /*0b30*/  IMAD.WIDE R28, R28, R41, c[0x0][0x180] ;  /* 0x000060001c1c7625 */ /* 0x000fd000078e0229 */
[----:B------:R-:W5:Y:S04]  /*0b40*/  LDG.E.64.SYS R30, [R28] ;  /* 0x000000001c1e7381 */ /* 0x000f6800001eeb00 */
[----:B------:R-:W5:Y:S04]  /*0b50*/  LDG.E.64.SYS R34, [R28+0x8] ;  /* 0x000008001c227381 */ /* 0x000f6800001eeb00 */
[----:B------:R-:W5:Y:S01]  /*0b60*/  LDG.E.64.SYS R38, [R28+0x10] ;  /* 0x000010001c267381 */ /* 0x000f6200001eeb00 */
[----:B--2---:R-:W-:-:S04]  /*0b70*/  IMAD.WIDE R12, R12, R41, c[0x0][0x178] ;  /* 0x00005e000c0c7625 */ /* 0x004fc800078e0229 */
[----:B---3--:R-:W-:-:S04]  /*0b80*/  IMAD.WIDE R16, R16, R41, c[0x0][0x178] ;  /* 0x00005e0010107625 */ /* 0x008fc800078e0229 */
[----:B------:R-:W2:Y:S01]  /*0b90*/  LDG.E.64.SYS R12, [R12] ;  /* 0x000000000c0c7381 */ /* 0x000ea200001eeb00 */
[----:B----4-:R-:W-:-:S03]  /*0ba0*/  IMAD.WIDE R18, R18, R41, c[0x0][0x178] ;  /* 0x00005e0012127625 */ /* 0x010fc600078e0229 */
[----:B------:R-:W3:Y:S01]  /*0bb0*/  LDG.E.64.SYS R16, [R16] ;  /* 0x0000000010107381 */ /* 0x000ee200001eeb00 */
[----:B-----5:R-:W-:-:S03]  /*0bc0*/  IMAD.WIDE R22, R24, R41, c[0x0][0x178] ;  /* 0x00005e0018167625 */ /* 0x020fc600078e0229 */
[----:B------:R1:W4:Y:S04]  /*0bd0*/  LDG.E.64.SYS R24, [R20+0x18] ;  /* 0x0000180014187381 */ /* 0x00032800001eeb00 */
[----:B------:R-:W5:Y:S01]  /*0be0*/  LDG.E.64.SYS R18, [R18] ;  /* 0x0000000012127381 */ /* 0x000f6200001eeb00 */
[----:B------:R-:W-:-:S03]  /*0bf0*/  IMAD.WIDE R26, R26, R41, c[0x0][0x178] ;  /* 0x00005e001a1a7625 */ /* 0x000fc600078e0229 */
[----:B------:R-:W4:Y:S01]  /*0c00*/  LDG.E.64.SYS R22, [R22] ;  /* 0x0000000016167381 */ /* 0x000f2200001eeb00 */
[----:B------:R-:W-:-:S03]  /*0c10*/  IMAD.WIDE R32, R32, R41, c[0x0][0x178] ;  /* 0x00005e0020207625 */ /* 0x000fc600078e0229 */
[----:B-1----:R-:W4:Y:S04]  /*0c20*/  LDG.E.64.SYS R20, [R28+0x18] ;  /* 0x000018001c147381 */ /* 0x002f2800001eeb00 */
[----:B------:R-:W4:Y:S01]  /*0c30*/  LDG.E.64.SYS R26, [R26] ;  /* 0x000000001a1a7381 */ /* 0x000f2200001eeb00 */
[----:B------:R-:W-:-:S03]  /*0c40*/  IMAD.WIDE R36, R36, R41, c[0x0][0x178] ;  /* 0x00005e0024247625 */ /* 0x000fc600078e0229 */
[----:B------:R-:W4:Y:S01]  /*0c50*/  LDG.E.64.SYS R32, [R32] ;  /* 0x0000000020207381 */ /* 0x000f2200001eeb00 */
[----:B------:R-:W-:-:S04]  /*0c60*/  IMAD.WIDE R40, R40, R41, c[0x0][0x178] ;  /* 0x00005e0028287625 */ /* 0x000fc800078e0229 */
[----:B------:R-:W4:Y:S04]  /*0c70*/  LDG.E.64.SYS R36, [R36] ;  /* 0x0000000024247381 */ /* 0x000f2800001eeb00 */
[----:B------:R-:W4:Y:S01]  /*0c80*/  LDG.E.64.SYS R40, [R40] ;  /* 0x0000000028287381 */ /* 0x000f2200001eeb00 */
[----:B------:R-:W-:Y:S02]  /*0c90*/  PLOP3.LUT P0, PT, PT, PT, PT, 0x8, 0x0 ;  /* 0x000000000000781c */ /* 0x000fe40003f0e170 */
[----:B------:R-:W-:Y:S02]  /*0ca0*/  IADD3 R5, R5, -0x8, RZ ;  /* 0xfffffff805057810 */ /* 0x000fe40007ffe0ff */
[----:B------:R-:W-:Y:S01]  /*0cb0*/  IADD3 R74, R74, 0x8, RZ ;  /* 0x000000084a4a7810 */ /* 0x000fe20007ffe0ff */
[----:B--2---:R-:W3:-:S08]  /*0cc0*/  DFMA R8, R8, R12, R6 ;  /* 0x0000000c0808722b */ /* 0x004ed00000000006 */
[----:B---3--:R-:W5:-:S08]  /*0cd0*/  DFMA R8, R10, R16, R8 ;  /* 0x000000100a08722b */ /* 0x008f500000000008 */
[----:B-----5:R-:W4:-:S08]  /*0ce0*/  DFMA R8, R14, R18, R8 ;  /* 0x000000120e08722b */ /* 0x020f100000000008 */
[----:B----4-:R-:W0:-:S08]  /*0cf0*/  DFMA R8, R24, R22, R8 ;  /* 0x000000161808722b */ /* 0x010e100000000008 */
[----:B0-----:R-:W0:-:S08]  /*0d00*/  DFMA R8, R30, R26, R8 ;  /* 0x0000001a1e08722b */ /* 0x001e100000000008 */
[----:B0-----:R-:W0:-:S08]  /*0d10*/  DFMA R8, R34, R32, R8 ;  /* 0x000000202208722b */ /* 0x001e100000000008 */
[----:B0-----:R-:W0:-:S08]  /*0d20*/  DFMA R8, R38, R36, R8 ;  /* 0x000000242608722b */ /* 0x001e100000000008 */
[----:B0-----:R0:W1:-:S04]  /*0d30*/  DFMA R6, R20, R40, R8 ;  /* 0x000000281406722b */ /* 0x0010480000000008 */
.L_x_58:
[----:B------:R-:W-:-:S12]  /*0d40*/  ISETP.GT.OR P0, PT, R5, RZ, P0 ;  /* 0x000000ff0500720c */ /* 0x000fd80000704670 */
[----:B------:R-:W-:Y:S05]  /*0d50*/  @!P0 BRA `(.L_x_55) ;  /* 0x0000019000008947 */ /* 0x000fea0003800000 */
[----:B0-----:R-:W-:Y:S02]  /*0d60*/  IADD3 R12, R74, -0x3, RZ ;  /* 0xfffffffd4a0c7810 */ /* 0x001fe40007ffe0ff */
[----:B------:R-:W-:-:S05]  /*0d70*/  MOV R9, 0x4 ;  /* 0x0000000400097802 */ /* 0x000fca0000000f00 */
[----:B------:R-:W-:-:S08]  /*0d80*/  IMAD.WIDE R8, R12, R9, c[0x0][0x170] ;  /* 0x00005c000c087625 */ /* 0x000fd000078e0209 */
[----:B------:R-:W2:Y:S04]  /*0d90*/  LDG.E.CONSTANT.SYS R10, [R8] ;  /* 0x00000000080a7381 */ /* 0x000ea800001e6900 */
[----:B------:R-:W3:Y:S04]  /*0da0*/  LDG.E.CONSTANT.SYS R16, [R8+0x4] ;  /* 0x0000040008107381 */ /* 0x000ee800001e6900 */
[----:B------:R-:W4:Y:S04]  /*0db0*/  LDG.E.CONSTANT.SYS R20, [R8+0x8] ;  /* 0x0000080008147381 */ /* 0x000f2800001e6900 */
[----:B------:R-:W5:Y:S01]  /*0dc0*/  LDG.E.CONSTANT.SYS R5, [R8+0xc] ;  /* 0x00000c0008057381 */ /* 0x000f6200001e6900 */
[----:B------:R-:W-:-:S05]  /*0dd0*/  MOV R25, 0x8 ;  /* 0x0000000800197802 */ /* 0x000fca0000000f00 */
        /* <DEDUP_REMOVED lines=10> */
[----:B------:R-:W4:Y:S04]  /*0e80*/  LDG.E.64.SYS R24, [R12+0x18] ;  /* 0x000018000c187381 */ /* 0x000f2800001eeb00 */
[----:B------:R-:W5:Y:S04]  /*0e90*/  LDG.E.64.SYS R20, [R20] ;  /* 0x0000000014147381 */ /* 0x000f6800001eeb00 */
[----:B------:R-:W4:Y:S01]  /*0ea0*/  LDG.E.64.SYS R8, [R8] ;  /* 0x0000000008087381 */ /* 0x000f2200001eeb00 */
[----:B-12---:R-:W3:-:S08]  /*0eb0*/  DFMA R14, R14, R10, R6 ;  /* 0x0000000a0e0e722b */ /* 0x006ed00000000006 */
[----:B---3--:R-:W5:-:S08]  /*0ec0*/  DFMA R14, R18, R16, R14 ;  /* 0x00000010120e722b */ /* 0x008f50000000000e */
[----:B-----5:R-:W4:-:S08]  /*0ed0*/  DFMA R14, R22, R20, R14 ;  /* 0x00000014160e722b */ /* 0x020f10000000000e */
[----:B----4-:R0:W1:-:S04]  /*0ee0*/  DFMA R6, R24, R8, R14 ;  /* 0x000000081806722b */ /* 0x010048000000000e */
.L_x_55:
[----:B0-----:R-:W-:-:S04]  /*0ef0*/  SHF.R.S64 R8, RZ, 0x1d, R0 ;  /* 0x0000001dff087819 */ /* 0x001fc80000001000 */
[----:B------:R-:W-:-:S04]  /*0f00*/  IADD3 R8, P0, R8, c[0x0][0x168], RZ ;  /* 0x00005a0008087a10 */ /* 0x000fc80007f1e0ff */
[----:B------:R-:W-:-:S08]  /*0f10*/  LEA.HI.X.SX32 R9, R0, c[0x0][0x16c], 0x3, P0 ;  /* 0x00005b0000097a11 */ /* 0x000fd000000f1eff */
[----:B-1----:R0:W-:Y:S02]  /*0f20*/  STG.E.64.SYS [R8], R6 ;  /* 0x0000000608007386 */ /* 0x0021e4000010eb00 */
.L_x_53:
[----:B------:R-:W-:Y:S05]  /*0f30*/  BSYNC B0 ;  /* 0x0000000000007941 */ /* 0x000fea0003800000 */
.L_x_52:
[----:B------:R-:W-:Y:S01]  /*0f40*/  IADD3 R0, R0, UR4, RZ ;  /* 0x0000000400007c10 */ /* 0x000fe2000fffe0ff */
[----:B------:R-:W-:Y:S05]  /*0f50*/  @P1 BRA `(.L_x_59) ;  /* 0xfffff18000001947 */ /* 0x000fea000383ffff */
[----:B------:R-:W-:Y:S05]  /*0f60*/  EXIT ;  /* 0x000000000000794d */ /* 0x000fea0003800000 */
.L_x_51:
[----:B------:R-:W-:Y:S02]  /*0f70*/  ULDC UR5, c[0x0][0x164] ;  /* 0x0000590000057ab9 */ /* 0x000fe40000000800 */
.L_x_60:
[----:B------:R-:W-:Y:S01]  /*0f80*/  ISETP.GE.AND P0, PT, R0, c[0x0][0x164], PT ;  /* 0x0000590000007a0c */ /* 0x000fe20003f06270 */
[----:B------:R-:W-:-:S11]  /*0f90*/  UIADD3 UR5, -UR4, UR5, URZ ;  /* 0x0000000504057290 */ /* 0x000fd6000fffe13f */
[----:B------:R-:W-:-:S04]  /*0fa0*/  @!P0 SHF.R.S64 R2, RZ, 0x1d, R0 ;  /* 0x0000001dff028819 */ /* 0x000fc80000001000 */
[----:B------:R-:W-:-:S04]  /*0fb0*/  @!P0 IADD3 R2, P1, R2, c[0x0][0x168], RZ ;  /* 0x00005a0002028a10 */ /* 0x000fc80007f3e0ff */
[C---:B------:R-:W-:Y:S02]  /*0fc0*/  @!P0 LEA.HI.X.SX32 R3, R0.reuse, c[0x0][0x16c], 0x3, P1 ;  /* 0x00005b0000038a11 */ /* 0x040fe400008f1eff */
[----:B------:R-:W-:-:S06]  /*0fd0*/  IADD3 R0, R0, UR4, RZ ;  /* 0x0000000400007c10 */ /* 0x000fcc000fffe0ff */
[----:B------:R0:W-:Y:S01]  /*0fe0*/  @!P0 STG.E.64.SYS [R2], RZ ;  /* 0x000000ff02008386 */ /* 0x0001e2000010eb00 */
[----:B------:R-:W-:-:S12]  /*0ff0*/  ISETP.LT.AND P0, PT, RZ, UR5, PT ;  /* 0x00000005ff007c0c */ /* 0x000fd8000bf01270 */
[----:B0-----:R-:W-:Y:S05]  /*1000*/  @P0 BRA `(.L_x_60) ;  /* 0xffffff7000000947 */ /* 0x001fea000383ffff */
[----:B------:R-:W-:Y:S05]  /*1010*/  EXIT ;  /* 0x000000000000794d */ /* 0x000fea0003800000 */
.L_x_61:
[----:B------:R-:W-:-:S00]  /*1020*/  BRA `(.L_x_61) ;  /* 0xfffffff000007947 */ /* 0x000fc0000383ffff */
[----:B------:R-:W-:-:S00]  /*1030*/  NOP ;  /* 0x0000000000007918 */ /* 0x000fc00000000000 */
[----:B------:R-:W-:-:S00]  /*1040*/  NOP ;  /* 0x0000000000007918 */ /* 0x000fc00000000000 */
[----:B------:R-:W-:-:S00]  /*1050*/  NOP ;  /* 0x0000000000007918 */ /* 0x000fc00000000000 */
[----:B------:R-:W-:-:S00]  /*1060*/  NOP ;  /* 0x0000000000007918 */ /* 0x000fc00000000000 */
[----:B------:R-:W-:-:S00]  /*1070*/  NOP ;  /* 0x0000000000007918 */ /* 0x000fc00000000000 */
.L_x_672:


//--------------------- .text.__cuda_sm20_div_rn_f64_full --------------------------
	.section	.text.__cuda_sm20_div_rn_f64_full,"ax",@progbits
	.sectioninfo	@"SHI_REGISTERS=32"
	.align	128
.text.__cuda_sm20_div_rn_f64_full:
        .type           __cuda_sm20_div_rn_f64_full,@function
        .size           __cuda_sm20_div_rn_f64_full,(.L_x_668 - __cuda_sm20_div_rn_f64_full)
__cuda_sm20_div_rn_f64_full:
[----:B------:R-:W-:Y:S02]  /*0000*/  MOV R9, R5 ;  /* 0x0000000500097202 */ /* 0x000fe40000000f00 */
[----:B------:R-:W-:Y:S02]  /*0010*/  MOV R8, R4 ;  /* 0x0000000400087202 */ /* 0x000fe40000000f00 */
[C---:B------:R-:W-:Y:S01]  /*0020*/  FSETP.GEU.AND P0, PT, |R7|.reuse, 1.469367938527859385e-39, PT ;  /* 0x001000000700780b */ /* 0x040fe20003f0e200 */
[----:B------:R-:W-:Y:S01]  /*0030*/  IMAD.MOV.U32 R10, RZ, RZ, 0x1 ;  /* 0x00000001ff0a7424 */ /* 0x000fe200078e00ff */
[----:B------:R-:W-:Y:S01]  /*0040*/  LOP3.LUT R4, R7, 0x800fffff, RZ, 0xc0, !PT ;  /* 0x800fffff07047812 */ /* 0x000fe200078ec0ff */
[----:B------:R-:W-:Y:S01]  /*0050*/  IMAD.MOV.U32 R26, RZ, RZ, 0x1ca00000 ;  /* 0x1ca00000ff1a7424 */ /* 0x000fe200078e00ff */
[C---:B------:R-:W-:Y:S01]  /*0060*/  FSETP.GEU.AND P2, PT, |R9|.reuse, 1.469367938527859385e-39, PT ;  /* 0x001000000900780b */ /* 0x040fe20003f4e200 */
[----:B------:R-:W-:Y:S01]  /*0070*/  BMOV.32.CLEAR RZ, B0 ;  /* 0x0000000000ff7355 */ /* 0x000fe20000100000 */
[----:B------:R-:W-:Y:S01]  /*0080*/  LOP3.LUT R5, R4, 0x3ff00000, RZ, 0xfc, !PT ;  /* 0x3ff0000004057812 */ /* 0x000fe200078efcff */
[----:B------:R-:W-:Y:S01]  /*0090*/  IMAD.MOV.U32 R4, RZ, RZ, R6 ;  /* 0x000000ffff047224 */ /* 0x000fe200078e0006 */
[----:B------:R-:W-:Y:S01]  /*00a0*/  LOP3.LUT R27, R9, 0x7ff00000, RZ, 0xc0, !PT ;  /* 0x7ff00000091b7812 */ /* 0x000fe200078ec0ff */
[----:B------:R-:W-:Y:S01]  /*00b0*/  BSSY B0, `(.L_x_62) ;  /* 0x0000050000007945 */ /* 0x000fe20003800000 */
[----:B------:R-:W-:-:S03]  /*00c0*/  LOP3.LUT R0, R7, 0x7ff00000, RZ, 0xc0, !PT ;  /* 0x7ff0000007007812 */ /* 0x000fc600078ec0ff */
[----:B------:R-:W0:Y:S01]  /*00d0*/  @!P0 DMUL R4, R6, 8.98846567431157953865e+307 ;  /* 0x7fe0000006048828 */ /* 0x000e220000000000 */
[----:B------:R-:W-:Y:S02]  /*00e0*/  ISETP.GE.U32.AND P1, PT, R27, R0, PT ;  /* 0x000000001b00720c */ /* 0x000fe40003f26070 */
[----:B------:R-:W-:-:S04]  /*00f0*/  @!P2 LOP3.LUT R3, R7, 0x7ff00000, RZ, 0xc0, !PT ;  /* 0x7ff000000703a812 */ /* 0x000fc800078ec0ff */
[----:B------:R-:W-:Y:S02]  /*0100*/  @!P2 ISETP.GE.U32.AND P3, PT, R27, R3, PT ;  /* 0x000000031b00a20c */ /* 0x000fe40003f66070 */
[----:B0-----:R-:W0:Y:S01]  /*0110*/  MUFU.RCP64H R11, R5 ;  /* 0x00000005000b7308 */ /* 0x001e220000001800 */
[----:B------:R-:W-:Y:S02]  /*0120*/  @!P0 LOP3.LUT R0, R5, 0x7ff00000, RZ, 0xc0, !PT ;  /* 0x7ff0000005008812 */ /* 0x000fe400078ec0ff */
[----:B------:R-:W-:Y:S02]  /*0130*/  @!P2 SEL R3, R26, 0x63400000, !P3 ;  /* 0x634000001a03a807 */ /* 0x000fe40005800000 */
[----:B------:R-:W-:Y:S02]  /*0140*/  IADD3 R29, R0, -0x1, RZ ;  /* 0xffffffff001d7810 */ /* 0x000fe40007ffe0ff */
[----:B------:R-:W-:Y:S01]  /*0150*/  @!P2 LOP3.LUT R3, R3, 0x80000000, R9, 0xf8, !PT ;  /* 0x800000000303a812 */ /* 0x000fe200078ef809 */
[----:B0-----:R-:W0:-:S08]  /*0160*/  DFMA R12, R10, -R4, 1 ;  /* 0x3ff000000a0c742b */ /* 0x001e100000000804 */
[----:B0-----:R-:W0:-:S08]  /*0170*/  DFMA R12, R12, R12, R12 ;  /* 0x0000000c0c0c722b */ /* 0x001e10000000000c */
[----:B0-----:R0:W1:Y:S02]  /*0180*/  DFMA R14, R10, R12, R10 ;  /* 0x0000000c0a0e722b */ /* 0x001064000000000a */
[----:B0-----:R-:W-:Y:S01]  /*0190*/  SEL R13, R26, 0x63400000, !P1 ;  /* 0x634000001a0d7807 */ /* 0x001fe20004800000 */
[----:B------:R-:W-:Y:S01]  /*01a0*/  IMAD.MOV.U32 R12, RZ, RZ, R8 ;  /* 0x000000ffff0c7224 */ /* 0x000fe200078e0008 */
[----:B------:R-:W-:Y:S01]  /*01b0*/  @!P2 LOP3.LUT R11, R3, 0x100000, RZ, 0xfc, !PT ;  /* 0x00100000030ba812 */ /* 0x000fe200078efcff */
[----:B------:R-:W-:Y:S01]  /*01c0*/  @!P2 IMAD.MOV.U32 R10, RZ, RZ, RZ ;  /* 0x000000ffff0aa224 */ /* 0x000fe200078e00ff */
[----:B------:R-:W-:Y:S01]  /*01d0*/  LOP3.LUT R13, R13, 0x800fffff, R9, 0xf8, !PT ;  /* 0x800fffff0d0d7812 */ /* 0x000fe200078ef809 */
[----:B------:R-:W-:Y:S01]  /*01e0*/  IMAD.MOV.U32 R3, RZ, RZ, R27 ;  /* 0x000000ffff037224 */ /* 0x000fe200078e001b */
[----:B-1----:R-:W0:-:S04]  /*01f0*/  DFMA R24, R14, -R4, 1 ;  /* 0x3ff000000e18742b */ /* 0x002e080000000804 */
[----:B------:R-:W1:-:S04]  /*0200*/  @!P2 DFMA R12, R12, 2, -R10 ;  /* 0x400000000c0ca82b */ /* 0x000e48000000080a */
[----:B0-----:R-:W0:-:S05]  /*0210*/  DFMA R24, R14, R24, R14 ;  /* 0x000000180e18722b */ /* 0x001e0a000000000e */
[----:B-1----:R-:W-:-:S03]  /*0220*/  @!P2 LOP3.LUT R3, R13, 0x7ff00000, RZ, 0xc0, !PT ;  /* 0x7ff000000d03a812 */ /* 0x002fc600078ec0ff */
[----:B0-----:R-:W0:Y:S01]  /*0230*/  DMUL R10, R24, R12 ;  /* 0x0000000c180a7228 */ /* 0x001e220000000000 */
[----:B------:R-:W-:-:S04]  /*0240*/  IADD3 R28, R3, -0x1, RZ ;  /* 0xffffffff031c7810 */ /* 0x000fc80007ffe0ff */
[----:B------:R-:W-:-:S03]  /*0250*/  ISETP.GT.U32.AND P0, PT, R28, 0x7feffffe, PT ;  /* 0x7feffffe1c00780c */ /* 0x000fc60003f04070 */
[----:B0-----:R-:W0:Y:S01]  /*0260*/  DFMA R14, R10, -R4, R12 ;  /* 0x800000040a0e722b */ /* 0x001e22000000000c */
[----:B------:R-:W-:-:S07]  /*0270*/  ISETP.GT.U32.OR P0, PT, R29, 0x7feffffe, P0 ;  /* 0x7feffffe1d00780c */ /* 0x000fce0000704470 */
[----:B0-----:R0:W1:-:S05]  /*0280*/  DFMA R14, R24, R14, R10 ;  /* 0x0000000e180e722b */ /* 0x00104a000000000a */
[----:B------:R-:W-:Y:S05]  /*0290*/  @P0 BRA `(.L_x_63) ;  /* 0x000001c000000947 */ /* 0x000fea0003800000 */
[----:B01----:R-:W-:-:S04]  /*02a0*/  LOP3.LUT R8, R7, 0x7ff00000, RZ, 0xc0, !PT ;  /* 0x7ff0000007087812 */ /* 0x003fc800078ec0ff */
[C---:B------:R-:W-:Y:S01]  /*02b0*/  ISETP.GE.U32.AND P0, PT, R27.reuse, R8, PT ;  /* 0x000000081b00720c */ /* 0x040fe20003f06070 */
[----:B------:R-:W-:Y:S02]  /*02c0*/  IMAD.IADD R0, R27, 0x1, -R8 ;  /* 0x000000011b007824 */ /* 0x000fe400078e0a08 */
[----:B------:R-:W-:Y:S01]  /*02d0*/  IMAD.MOV.U32 R8, RZ, RZ, RZ ;  /* 0x000000ffff087224 */ /* 0x000fe200078e00ff */
[----:B------:R-:W-:Y:S02]  /*02e0*/  SEL R3, R26, 0x63400000, !P0 ;  /* 0x634000001a037807 */ /* 0x000fe40004000000 */
[----:B------:R-:W-:-:S04]  /*02f0*/  IMNMX R0, R0, -0x46a00000, !PT ;  /* 0xb960000000007817 */ /* 0x000fc80007800200 */
[----:B------:R-:W-:-:S05]  /*0300*/  IMNMX R0, R0, 0x46a00000, PT ;  /* 0x46a0000000007817 */ /* 0x000fca0003800200 */
[----:B------:R-:W-:-:S05]  /*0310*/  IMAD.IADD R0, R0, 0x1, -R3 ;  /* 0x0000000100007824 */ /* 0x000fca00078e0a03 */
[----:B------:R-:W-:-:S06]  /*0320*/  IADD3 R9, R0, 0x7fe00000, RZ ;  /* 0x7fe0000000097810 */ /* 0x000fcc0007ffe0ff */
[----:B------:R-:W0:-:S09]  /*0330*/  DMUL R10, R14, R8 ;  /* 0x000000080e0a7228 */ /* 0x000e120000000000 */
[----:B0-----:R-:W-:-:S12]  /*0340*/  FSETP.GTU.AND P0, PT, |R11|, 1.469367938527859385e-39, PT ;  /* 0x001000000b00780b */ /* 0x001fd80003f0c200 */
[----:B------:R-:W-:Y:S05]  /*0350*/  @P0 BRA `(.L_x_64) ;  /* 0x0000025000000947 */ /* 0x000fea0003800000 */
[----:B------:R-:W0:Y:S01]  /*0360*/  DFMA R4, R14, -R4, R12 ;  /* 0x800000040e04722b */ /* 0x000e22000000000c */
[----:B------:R-:W-:-:S08]  /*0370*/  IMAD.MOV.U32 R8, RZ, RZ, RZ ;  /* 0x000000ffff087224 */ /* 0x000fd000078e00ff */
[C---:B0-----:R-:W-:Y:S02]  /*0380*/  FSETP.NEU.AND P0, PT, R5.reuse, RZ, PT ;  /* 0x000000ff0500720b */ /* 0x041fe40003f0d000 */
[----:B------:R-:W-:-:S04]  /*0390*/  LOP3.LUT R7, R5, 0x80000000, R7, 0x48, !PT ;  /* 0x8000000005077812 */ /* 0x000fc800078e4807 */
[----:B------:R-:W-:-:S06]  /*03a0*/  LOP3.LUT R9, R7, R9, RZ, 0xfc, !PT ;  /* 0x0000000907097212 */ /* 0x000fcc00078efcff */
[----:B------:R-:W-:Y:S05]  /*03b0*/  @!P0 BRA `(.L_x_64) ;  /* 0x000001f000008947 */ /* 0x000fea0003800000 */
[----:B------:R-:W-:Y:S01]  /*03c0*/  IMAD.MOV R5, RZ, RZ, -R0 ;  /* 0x000000ffff057224 */ /* 0x000fe200078e0a00 */
[----:B------:R-:W0:Y:S01]  /*03d0*/  DMUL.RP R8, R14, R8 ;  /* 0x000000080e087228 */ /* 0x000e220000008000 */
[----:B------:R-:W-:Y:S01]  /*03e0*/  IMAD.MOV.U32 R4, RZ, RZ, RZ ;  /* 0x000000ffff047224 */ /* 0x000fe200078e00ff */
[----:B------:R-:W-:-:S05]  /*03f0*/  IADD3 R3, -R0, -0x43300000, RZ ;  /* 0xbcd0000000037810 */ /* 0x000fca0007ffe1ff */
[----:B------:R-:W1:Y:S02]  /*0400*/  DFMA R4, R10, -R4, R14 ;  /* 0x800000040a04722b */ /* 0x000e64000000000e */
[----:B0-----:R-:W-:-:S07]  /*0410*/  LOP3.LUT R7, R9, R7, RZ, 0x3c, !PT ;  /* 0x0000000709077212 */ /* 0x001fce00078e3cff */
[----:B-1----:R-:W-:-:S04]  /*0420*/  FSETP.NEU.AND P0, PT, |R5|, R3, PT ;  /* 0x000000030500720b */ /* 0x002fc80003f0d200 */
[----:B------:R-:W-:Y:S02]  /*0430*/  FSEL R10, R8, R10, !P0 ;  /* 0x0000000a080a7208 */ /* 0x000fe40004000000 */
[----:B------:R-:W-:Y:S01]  /*0440*/  FSEL R11, R7, R11, !P0 ;  /* 0x0000000b070b7208 */ /* 0x000fe20004000000 */
[----:B------:R-:W-:Y:S05]  /*0450*/  BRA `(.L_x_64) ;  /* 0x0000015000007947 */ /* 0x000fea0003800000 */
.L_x_63:
[----:B01----:R-:W0:-:S15]  /*0460*/  DSETP.NAN.AND P0, PT, R8, R8, PT ;  /* 0x000000080800722a */ /* 0x003e1e0003f08000 */
[----:B0-----:R-:W-:Y:S05]  /*0470*/  @P0 BRA `(.L_x_65) ;  /* 0x0000011000000947 */ /* 0x001fea0003800000 */
[----:B------:R-:W0:-:S15]  /*0480*/  DSETP.NAN.AND P0, PT, R6, R6, PT ;  /* 0x000000060600722a */ /* 0x000e1e0003f08000 */
[----:B0-----:R-:W-:Y:S05]  /*0490*/  @P0 BRA `(.L_x_66) ;  /* 0x000000c000000947 */ /* 0x001fea0003800000 */
[----:B------:R-:W-:Y:S01]  /*04a0*/  ISETP.NE.AND P0, PT, R3, R0, PT ;  /* 0x000000000300720c */ /* 0x000fe20003f05270 */
[----:B------:R-:W-:Y:S01]  /*04b0*/  IMAD.MOV.U32 R10, RZ, RZ, 0x0 ;  /* 0x00000000ff0a7424 */ /* 0x000fe200078e00ff */
[----:B------:R-:W-:-:S10]  /*04c0*/  MOV R11, 0xfff80000 ;  /* 0xfff80000000b7802 */ /* 0x000fd40000000f00 */
[----:B------:R-:W-:Y:S05]  /*04d0*/  @!P0 BRA `(.L_x_64) ;  /* 0x000000d000008947 */ /* 0x000fea0003800000 */
[----:B------:R-:W-:Y:S02]  /*04e0*/  ISETP.NE.AND P0, PT, R3, 0x7ff00000, PT ;  /* 0x7ff000000300780c */ /* 0x000fe40003f05270 */
[----:B------:R-:W-:Y:S02]  /*04f0*/  LOP3.LUT R11, R9, 0x80000000, R7, 0x48, !PT ;  /* 0x80000000090b7812 */ /* 0x000fe400078e4807 */
[----:B------:R-:W-:-:S12]  /*0500*/  ISETP.EQ.OR P0, PT, R0, RZ, !P0 ;  /* 0x000000ff0000720c */ /* 0x000fd80004702670 */
[----:B------:R-:W-:Y:S01]  /*0510*/  @P0 LOP3.LUT R0, R11, 0x7ff00000, RZ, 0xfc, !PT ;  /* 0x7ff000000b000812 */ /* 0x000fe200078efcff */
[----:B------:R-:W-:-:S04]  /*0520*/  @!P0 IMAD.MOV.U32 R10, RZ, RZ, RZ ;  /* 0x000000ffff0a8224 */ /* 0x000fc800078e00ff */
[----:B------:R-:W-:Y:S02]  /*0530*/  @P0 IMAD.MOV.U32 R10, RZ, RZ, RZ ;  /* 0x000000ffff0a0224 */ /* 0x000fe400078e00ff */
[----:B------:R-:W-:Y:S01]  /*0540*/  @P0 IMAD.MOV.U32 R11, RZ, RZ, R0 ;  /* 0x000000ffff0b0224 */ /* 0x000fe200078e0000 */
[----:B------:R-:W-:Y:S05]  /*0550*/  BRA `(.L_x_64) ;  /* 0x0000005000007947 */ /* 0x000fea0003800000 */
.L_x_66:
[----:B------:R-:W-:Y:S02]  /*0560*/  LOP3.LUT R11, R7, 0x80000, RZ, 0xfc, !PT ;  /* 0x00080000070b7812 */ /* 0x000fe400078efcff */
[----:B------:R-:W-:Y:S01]  /*0570*/  MOV R10, R6 ;  /* 0x00000006000a7202 */ /* 0x000fe20000000f00 */
[----:B------:R-:W-:Y:S05]  /*0580*/  BRA `(.L_x_64) ;  /* 0x0000002000007947 */ /* 0x000fea0003800000 */
.L_x_65:
[----:B------:R-:W-:Y:S02]  /*0590*/  LOP3.LUT R11, R9, 0x80000, RZ, 0xfc, !PT ;  /* 0x00080000090b7812 */ /* 0x000fe400078efcff */
[----:B------:R-:W-:-:S03]  /*05a0*/  MOV R10, R8 ;  /* 0x00000008000a7202 */ /* 0x000fc60000000f00 */
.L_x_64:
[----:B------:R-:W-:Y:S05]  /*05b0*/  BSYNC B0 ;  /* 0x0000000000007941 */ /* 0x000fea0003800000 */
.L_x_62:
[----:B------:R-:W-:Y:S02]  /*05c0*/  MOV R4, R10 ;  /* 0x0000000a00047202 */ /* 0x000fe40000000f00 */
[----:B------:R-:W-:Y:S01]  /*05d0*/  MOV R5, R11 ;  /* 0x0000000b00057202 */ /* 0x000fe20000000f00 */
[----:B------:R-:W-:Y:S07]  /*05e0*/  RET.ABS.NODEC R20 0x0 ;  /* 0x0000000014007950 */ /* 0x000fee0003e00000 */
.L_x_67:
[----:B------:R-:W-:-:S00]  /*05f0*/  BRA `(.L_x_67) ;  /* 0xfffffff000007947 */ /* 0x000fc0000383ffff */
.L_x_668:


//--------------------- .text.__cuda_sm20_dblrcp_rn_slowpath_v3 --------------------------
	.section	.text.__cuda_sm20_dblrcp_rn_slowpath_v3,"ax",@progbits
	.sectioninfo	@"SHI_REGISTERS=24"
	.align	128
.text.__cuda_sm20_dblrcp_rn_slowpath_v3:
        .type           __cuda_sm20_dblrcp_rn_slowpath_v3,@function
        .size           __cuda_sm20_dblrcp_rn_slowpath_v3,(.L_x_669 - __cuda_sm20_dblrcp_rn_slowpath_v3)
__cuda_sm20_dblrcp_rn_slowpath_v3:
[----:B------:R-:W-:Y:S02]  /*0000*/  MOV R9, R5 ;  /* 0x0000000500097202 */ /* 0x000fe40000000f00 */
[----:B------:R-:W-:-:S06]  /*0010*/  MOV R8, R4 ;  /* 0x0000000400087202 */ /* 0x000fcc0000000f00 */
[----:B------:R-:W0:Y:S01]  /*0020*/  DSETP.GTU.AND P0, PT, |R8|, +INF , PT ;  /* 0x7ff000000800742a */ /* 0x000e220003f0c200 */
[----:B------:R-:W-:Y:S01]  /*0030*/  BMOV.32.CLEAR RZ, B0 ;  /* 0x0000000000ff7355 */ /* 0x000fe20000100000 */
[----:B------:R-:W-:-:S13]  /*0040*/  BSSY B0, `(.L_x_68) ;  /* 0x0000022000007945 */ /* 0x000fda0003800000 */
[----:B0-----:R-:W-:Y:S05]  /*0050*/  @P0 BRA `(.L_x_69) ;  /* 0x000001e000000947 */ /* 0x001fea0003800000 */
[----:B------:R-:W-:-:S04]  /*0060*/  LOP3.LUT R3, R9, 0x7fffffff, RZ, 0xc0, !PT ;  /* 0x7fffffff09037812 */ /* 0x000fc800078ec0ff */
[----:B------:R-:W-:-:S04]  /*0070*/  IADD3 R0, R3, -0x1, RZ ;  /* 0xffffffff03007810 */ /* 0x000fc80007ffe0ff */
[----:B------:R-:W-:-:S12]  /*0080*/  ISETP.GE.U32.AND P0, PT, R0, 0x7fefffff, PT ;  /* 0x7fefffff0000780c */ /* 0x000fd80003f06070 */
[----:B------:R-:W-:Y:S01]  /*0090*/  @P0 LOP3.LUT R5, R9, 0x7ff00000, RZ, 0x3c, !PT ;  /* 0x7ff0000009050812 */ /* 0x000fe200078e3cff */
[----:B------:R-:W-:Y:S01]  /*00a0*/  @P0 IMAD.MOV.U32 R4, RZ, RZ, RZ ;  /* 0x000000ffff040224 */ /* 0x000fe200078e00ff */
[----:B------:R-:W-:Y:S05]  /*00b0*/  @P0 BRA `(.L_x_70) ;  /* 0x000001a000000947 */ /* 0x000fea0003800000 */
[----:B------:R-:W-:-:S12]  /*00c0*/  ISETP.GE.U32.AND P0, PT, R3, 0x1000001, PT ;  /* 0x010000010300780c */ /* 0x000fd80003f06070 */
[----:B------:R-:W-:Y:S05]  /*00d0*/  @!P0 BRA `(.L_x_71) ;  /* 0x000000d000008947 */ /* 0x000fea0003800000 */
[----:B------:R-:W-:Y:S02]  /*00e0*/  IADD3 R11, R9, -0x3fe00000, RZ ;  /* 0xc0200000090b7810 */ /* 0x000fe40007ffe0ff */
[----:B------:R-:W-:-:S04]  /*00f0*/  MOV R10, R8 ;  /* 0x00000008000a7202 */ /* 0x000fc80000000f00 */
[----:B------:R-:W0:Y:S02]  /*0100*/  MUFU.RCP64H R7, R11 ;  /* 0x0000000b00077308 */ /* 0x000e240000001800 */
[----:B0-----:R-:W0:-:S08]  /*0110*/  DFMA R4, -R10, R6, 1 ;  /* 0x3ff000000a04742b */ /* 0x001e100000000106 */
[----:B0-----:R-:W0:-:S08]  /*0120*/  DFMA R4, R4, R4, R4 ;  /* 0x000000040404722b */ /* 0x001e100000000004 */
[----:B0-----:R-:W0:-:S08]  /*0130*/  DFMA R4, R6, R4, R6 ;  /* 0x000000040604722b */ /* 0x001e100000000006 */
[----:B0-----:R-:W0:-:S08]  /*0140*/  DFMA R6, -R10, R4, 1 ;  /* 0x3ff000000a06742b */ /* 0x001e100000000104 */
[----:B0-----:R-:W0:-:S08]  /*0150*/  DFMA R6, R4, R6, R4 ;  /* 0x000000060406722b */ /* 0x001e100000000004 */
[----:B0-----:R-:W0:-:S08]  /*0160*/  DMUL R6, R6, 2.2250738585072013831e-308 ;  /* 0x0010000006067828 */ /* 0x001e100000000000 */
[----:B0-----:R-:W0:-:S08]  /*0170*/  DFMA R8, -R8, R6, 1 ;  /* 0x3ff000000808742b */ /* 0x001e100000000106 */
[----:B0-----:R-:W0:-:S08]  /*0180*/  DFMA R4, R8, R8, R8 ;  /* 0x000000080804722b */ /* 0x001e100000000008 */
[----:B0-----:R0:W1:Y:S01]  /*0190*/  DFMA R4, R6, R4, R6 ;  /* 0x000000040604722b */ /* 0x0010620000000006 */
[----:B------:R-:W-:Y:S05]  /*01a0*/  BRA `(.L_x_70) ;  /* 0x000000b000007947 */ /* 0x000fea0003800000 */
.L_x_71:
[----:B------:R-:W0:-:S09]  /*01b0*/  DMUL R8, R8, 8.11296384146066816958e+31 ;  /* 0x4690000008087828 */ /* 0x000e120000000000 */
[----:B0-----:R-:W0:Y:S02]  /*01c0*/  MUFU.RCP64H R7, R9 ;  /* 0x0000000900077308 */ /* 0x001e240000001800 */
[----:B0-----:R-:W0:-:S08]  /*01d0*/  DFMA R4, -R8, R6, 1 ;  /* 0x3ff000000804742b */ /* 0x001e100000000106 */
[----:B0-----:R-:W0:-:S08]  /*01e0*/  DFMA R4, R4, R4, R4 ;  /* 0x000000040404722b */ /* 0x001e100000000004 */
[----:B0-----:R-:W0:-:S08]  /*01f0*/  DFMA R4, R6, R4, R6 ;  /* 0x000000040604722b */ /* 0x001e100000000006 */
[----:B0-----:R-:W0:-:S08]  /*0200*/  DFMA R6, -R8, R4, 1 ;  /* 0x3ff000000806742b */ /* 0x001e100000000104 */
[----:B0-----:R-:W0:-:S08]  /*0210*/  DFMA R4, R4, R6, R4 ;  /* 0x000000060404722b */ /* 0x001e100000000004 */
[----:B0-----:R-:W0:Y:S01]  /*0220*/  DMUL R4, R4, 8.11296384146066816958e+31 ;  /* 0x4690000004047828 */ /* 0x001e220000000000 */
[----:B------:R-:W-:Y:S05]  /*0230*/  BRA `(.L_x_70) ;  /* 0x0000002000007947 */ /* 0x000fea0003800000 */
.L_x_69:
[----:B------:R-:W-:Y:S02]  /*0240*/  LOP3.LUT R5, R9, 0x80000, RZ, 0xfc, !PT ;  /* 0x0008000009057812 */ /* 0x000fe400078efcff */
[----:B------:R-:W-:-:S03]  /*0250*/  MOV R4, R8 ;  /* 0x0000000800047202 */ /* 0x000fc60000000f00 */
.L_x_70:
[----:B------:R-:W-:Y:S05]  /*0260*/  BSYNC B0 ;  /* 0x0000000000007941 */ /* 0x000fea0003800000 */
.L_x_68:
[----:B01----:R-:W-:Y:S05]  /*0270*/  RET.ABS.NODEC R20 0x0 ;  /* 0x0000000014007950 */ /* 0x003fea0003e00000 */
.L_x_72:
[----:B------:R-:W-:-:S00]  /*0280*/  BRA `(.L_x_72) ;  /* 0xfffffff000007947 */ /* 0x000fc0000383ffff */
[----:B------:R-:W-:-:S00]  /*0290*/  NOP ;  /* 0x0000000000007918 */ /* 0x000fc00000000000 */
[----:B------:R-:W-:-:S00]  /*02a0*/  NOP ;  /* 0x0000000000007918 */ /* 0x000fc00000000000 */
[----:B------:R-:W-:-:S00]  /*02b0*/  NOP ;  /* 0x0000000000007918 */ /* 0x000fc00000000000 */
[----:B------:R-:W-:-:S00]  /*02c0*/  NOP ;  /* 0x0000000000007918 */ /* 0x000fc00000000000 */
[----:B------:R-:W-:-:S00]  /*02d0*/  NOP ;  /* 0x0000000000007918 */ /* 0x000fc00000000000 */
[----:B------:R-:W-:-:S00]  /*02e0*/  NOP ;  /* 0x0000000000007918 */ /* 0x000fc00000000000 */
[----:B------:R-:W-:-:S00]  /*02f0*/  NOP ;  /* 0x0000000000007918 */ /* 0x000fc00000000000 */
.L_x_669:


//--------------------- .text._28header_files_timple_solver_c_update_boundary_pressure_vectorised_2d_667_gpu --------------------------
	.section	.text._28header_files_timple_solver_c_update_boundary_pressure_vectorised_2d_667_gpu,"ax",@progbits
	.sectioninfo	@"SHI_REGISTERS=92"
	.align	128
        .global         _28header_files_timple_solver_c_update_boundary_pressure_vectorised_2d_667_gpu
        .type           _28header_files_timple_solver_c_update_boundary_pressure_vectorised_2d_667_gpu,@function
        .size           _28header_files_timple_solver_c_update_boundary_pressure_vectorised_2d_667_gpu,(.L_x_673 - _28header_files_timple_solver_c_update_boundary_pressure_vectorised_2d_667_gpu)
        .other          _28header_files_timple_solver_c_update_boundary_pressure_vectorised_2d_667_gpu,@"STO_CUDA_ENTRY STV_DEFAULT"
_28header_files_timple_solver_c_update_boundary_pressure_vectorised_2d_667_gpu:
.text._28header_files_timple_solver_c_update_boundary_pressure_vectorised_2d_667_gpu:
[----:B------:R-:W-:Y:S02]  /*0000*/  MOV R1, c[0x0][0x28] ;  /* 0x00000a0000017a02 */ /* 0x000fe40000000f00 */
[----:B------:R-:W-:Y:S02]  /*0010*/  ULDC.64 UR4, c[0x0][0x160] ;  /* 0x0000580000047ab9 */ /* 0x000fe40000000a00 */
[----:B------:R-:W2:Y:S02]  /*0020*/  LDG.E.CONSTANT.SYS R18, [UR4+0xfc] ;  /* 0x0000fc04ff127981 */ /* 0x000ea4000c1e6900 */
[----:B--2---:R-:W-:-:S12]  /*0030*/  ISETP.GE.AND P0, PT, R18, 0x1, PT ;  /* 0x000000011200780c */ /* 0x004fd80003f06270 */
[----:B------:R-:W-:Y:S05]  /*0040*/  @!P0 EXIT ;  /* 0x000000000000894d */ /* 0x000fea0003800000 */
[----:B------:R-:W0:Y:S01]  /*0050*/  S2R R19, SR_CTAID.X ;  /* 0x0000000000137919 */ /* 0x000e220000002500 */
[----:B------:R-:W-:Y:S01]  /*0060*/  ULDC.64 UR36, c[0x0][0x160] ;  /* 0x0000580000247ab9 */ /* 0x000fe20000000a00 */
[----:B------:R-:W-:Y:S01]  /*0070*/  MOV R22, R18 ;  /* 0x0000001200167202 */ /* 0x000fe20000000f00 */
[----:B------:R-:W-:Y:S01]  /*0080*/  UIADD3 UR36, UP0, UR36, 0xfc, URZ ;  /* 0x000000fc24247890 */ /* 0x000fe2000ff1e03f */
[----:B------:R-:W0:Y:S01]  /*0090*/  S2R R0, SR_TID.X ;  /* 0x0000000000007919 */ /* 0x000e220000002100 */
[----:B------:R-:W-:Y:S02]  /*00a0*/  ULDC UR38, c[0x0][0xc] ;  /* 0x0000030000267ab9 */ /* 0x000fe40000000800 */
[----:B------:R-:W-:Y:S02]  /*00b0*/  UIADD3.X UR37, URZ, UR37, URZ, UP0, !UPT ;  /* 0x000000253f257290 */ /* 0x000fe400087fe43f */
[----:B------:R-:W-:Y:S01]  /*00c0*/  USHF.L.U32 UR38, UR38, 0x7, URZ ;  /* 0x0000000726267899 */ /* 0x000fe2000800063f */
[----:B0-----:R-:W-:-:S05]  /*00d0*/  IMAD R19, R19, 0x80, R0 ;  /* 0x0000008013137824 */ /* 0x001fca00078e0200 */
.L_x_86:
[----:B------:R-:W-:Y:S01]  /*00e0*/  ISETP.GT.AND P0, PT, R18, R19, PT ;  /* 0x000000131200720c */ /* 0x000fe20003f04270 */
[----:B------:R-:W-:Y:S01]  /*00f0*/  BMOV.32.CLEAR RZ, B7 ;  /* 0x0000000007ff7355 */ /* 0x000fe20000100000 */
[----:B------:R-:W-:Y:S01]  /*0100*/  IADD3 R22, R22, -UR38, RZ ;  /* 0x8000002616167c10 */ /* 0x000fe2000fffe0ff */
[----:B------:R-:W-:Y:S03]  /*0110*/  BSSY B7, `(.L_x_73) ;  /* 0x0000188000077945 */ /* 0x000fe60003800000 */
[----:B------:R-:W-:-:S04]  /*0120*/  ISETP.GT.AND P1, PT, R22, RZ, PT ;  /* 0x000000ff1600720c */ /* 0x000fc80003f24270 */
[----:B------:R-:W-:Y:S02]  /*0130*/  P2R R62, PR, RZ, 0x2 ;  /* 0x00000002ff3e7803 */ /* 0x000fe40000000000 */
[----:B0-----:R-:W-:Y:S05]  /*0140*/  @!P0 BRA `(.L_x_74) ;  /* 0x0000184000008947 */ /* 0x001fea0003800000 */
[----:B------:R-:W2:Y:S01]  /*0150*/  LDG.E.64.CONSTANT.SYS R2, [UR36+0x64] ;  /* 0x00006424ff027981 */ /* 0x000ea2000c1e6b00 */
[----:B------:R-:W-:Y:S02]  /*0160*/  SHF.R.S32.HI R5, RZ, 0x1f, R19 ;  /* 0x0000001fff057819 */ /* 0x000fe40000011413 */
[----:B--2---:R-:W-:-:S05]  /*0170*/  IADD3 R2, P0, R2, R19, RZ ;  /* 0x0000001302027210 */ /* 0x004fca0007f1e0ff */
[----:B------:R-:W-:-:S08]  /*0180*/  IMAD.X R3, R5, 0x1, R3, P0 ;  /* 0x0000000105037824 */ /* 0x000fd000000e0603 */
[----:B------:R-:W2:Y:S02]  /*0190*/  LDG.E.U8.SYS R2, [R2] ;  /* 0x0000000002027381 */ /* 0x000ea400001ee100 */
[----:B--2---:R-:W-:-:S12]  /*01a0*/  ISETP.NE.AND P0, PT, R2, RZ, PT ;  /* 0x000000ff0200720c */ /* 0x004fd80003f05270 */
[----:B------:R-:W-:Y:S05]  /*01b0*/  @!P0 BRA `(.L_x_74) ;  /* 0x000017d000008947 */ /* 0x000fea0003800000 */
[----:B------:R-:W2:Y:S01]  /*01c0*/  LDG.E.U16.CONSTANT.SYS R0, [UR36+0x1e] ;  /* 0x00001e24ff007981 */ /* 0x000ea2000c1e6500 */
[----:B------:R-:W-:Y:S02]  /*01d0*/  UMOV UR6, 0x1 ;  /* 0x0000000100067882 */ /* 0x000fe40000000000 */
[----:B------:R-:W-:Y:S02]  /*01e0*/  ULDC.64 UR4, c[0x2][0x0] ;  /* 0x0080000000047ab9 */ /* 0x000fe40000000a00 */
[----:B------:R-:W-:Y:S02]  /*01f0*/  ULDC.64 UR8, c[0x0][0x170] ;  /* 0x00005c0000087ab9 */ /* 0x000fe40000000a00 */
[----:B------:R-:W-:Y:S02]  /*0200*/  UIMAD.WIDE.U32 UR4, UR6, UR8, UR4 ;  /* 0x00000008060472a5 */ /* 0x000fe4000f8e0004 */
[----:B------:R-:W-:-:S04]  /*0210*/  UIMAD UR6, UR6, UR9, URZ ;  /* 0x00000009060672a4 */ /* 0x000fc8000f8e023f */
[----:B------:R-:W-:Y:S01]  /*0220*/  UIADD3 UR6, UR5, UR6, URZ ;  /* 0x0000000605067290 */ /* 0x000fe2000fffe03f */
[----:B------:R-:W-:Y:S01]  /*0230*/  MOV R17, UR5 ;  /* 0x0000000500117c02 */ /* 0x000fe20008000f00 */
[----:B------:R-:W-:-:S04]  /*0240*/  IMAD.U32 R16, RZ, RZ, UR4 ;  /* 0x00000004ff107e24 */ /* 0x000fc8000f8e00ff */
[----:B------:R-:W-:Y:S01]  /*0250*/  IMAD.U32 R17, RZ, RZ, UR6 ;  /* 0x00000006ff117e24 */ /* 0x000fe2000f8e00ff */
[----:B--2---:R-:W-:-:S04]  /*0260*/  PRMT R0, R0, 0x9910, RZ ;  /* 0x0000991000007816 */ /* 0x004fc800000000ff */
[----:B------:R-:W-:-:S12]  /*0270*/  ISETP.GE.AND P0, PT, R0, 0x1, PT ;  /* 0x000000010000780c */ /* 0x000fd80003f06270 */
[----:B------:R-:W-:Y:S05]  /*0280*/  @!P0 BRA `(.L_x_75) ;  /* 0x00000d9000008947 */ /* 0x000fea0003800000 */
[----:B------:R-:W2:Y:S04]  /*0290*/  LDG.E.64.CONSTANT.SYS R2, [R16+0x8] ;  /* 0x0000080010027381 */ /* 0x000ea800001e6b00 */
[----:B------:R-:W3:Y:S01]  /*02a0*/  LDG.E.64.CONSTANT.SYS R28, [R16] ;  /* 0x00000000101c7381 */ /* 0x000ee200001e6b00 */
[--C-:B------:R-:W-:Y:S02]  /*02b0*/  SHF.R.S64 R9, RZ, 0x1d, R19.reuse ;  /* 0x0000001dff097819 */ /* 0x100fe40000001013 */
[----:B------:R-:W-:Y:S01]  /*02c0*/  SHF.R.S32.HI R5, RZ, 0x1d, R19 ;  /* 0x0000001dff057819 */ /* 0x000fe20000011413 */
[----:B------:R-:W5:Y:S04]  /*02d0*/  LDG.E.64.CONSTANT.SYS R26, [UR36+0x8c] ;  /* 0x00008c24ff1a7981 */ /* 0x000f68000c1e6b00 */
[----:B------:R-:W5:Y:S04]  /*02e0*/  LDG.E.64.CONSTANT.SYS R24, [UR36+0xbc] ;  /* 0x0000bc24ff187981 */ /* 0x000f68000c1e6b00 */
[----:B------:R-:W5:Y:S04]  /*02f0*/  LDG.E.64.CONSTANT.SYS R20, [UR36+0xa4] ;  /* 0x0000a424ff147981 */ /* 0x000f68000c1e6b00 */
[----:B------:R0:W5:Y:S04]  /*0300*/  LDG.E.64.CONSTANT.SYS R14, [R16+-0x20] ;  /* 0xffffe000100e7381 */ /* 0x00016800001e6b00 */
[----:B------:R-:W5:Y:S04]  /*0310*/  LDG.E.64.CONSTANT.SYS R12, [UR36+0xac] ;  /* 0x0000ac24ff0c7981 */ /* 0x000f68000c1e6b00 */
[----:B------:R0:W5:Y:S01]  /*0320*/  LDG.E.64.CONSTANT.SYS R10, [R16+-0x18] ;  /* 0xffffe800100a7381 */ /* 0x00016200001e6b00 */
[----:B--2---:R-:W-:-:S02]  /*0330*/  IADD3 R6, P1, R2, R9, RZ ;  /* 0x0000000902067210 */ /* 0x004fc40007f3e0ff */
[----:B---3--:R-:W-:-:S03]  /*0340*/  IADD3 R8, P0, R28, R9, RZ ;  /* 0x000000091c087210 */ /* 0x008fc60007f1e0ff */
[--C-:B------:R-:W-:Y:S02]  /*0350*/  IMAD.X R7, R3, 0x1, R5.reuse, P1 ;  /* 0x0000000103077824 */ /* 0x100fe400008e0605 */
[----:B------:R-:W-:-:S06]  /*0360*/  IMAD.X R9, R29, 0x1, R5, P0 ;  /* 0x000000011d097824 */ /* 0x000fcc00000e0605 */
[----:B------:R-:W5:Y:S04]  /*0370*/  LDG.E.64.SYS R6, [R6] ;  /* 0x0000000006067381 */ /* 0x000f6800001eeb00 */
[----:B------:R-:W5:Y:S01]  /*0380*/  LDG.E.64.SYS R8, [R8] ;  /* 0x0000000008087381 */ /* 0x000f6200001eeb00 */
[----:B------:R-:W-:Y:S01]  /*0390*/  LOP3.LUT P0, RZ, R0, 0x3, RZ, 0xc0, !PT ;  /* 0x0000000300ff7812 */ /* 0x000fe2000780c0ff */
[----:B------:R-:W-:Y:S01]  /*03a0*/  IMAD R51, R19, c[0x0][0x178], RZ ;  /* 0x00005e0013337a24 */ /* 0x000fe200078e02ff */
[----:B------:R-:W-:Y:S01]  /*03b0*/  CS2R R4, SRZ ;  /* 0x0000000000047805 */ /* 0x000fe2000001ff00 */
[----:B------:R-:W-:Y:S01]  /*03c0*/  IMAD.MOV.U32 R23, RZ, RZ, R0 ;  /* 0x000000ffff177224 */ /* 0x000fe200078e0000 */
[----:B------:R-:W-:-:S08]  /*03d0*/  CS2R R2, SRZ ;  /* 0x0000000000027805 */ /* 0x000fd0000001ff00 */
[----:B------:R-:W-:Y:S05]  /*03e0*/  @!P0 BRA `(.L_x_76) ;  /* 0x0000056000008947 */ /* 0x000fea0003800000 */
[----:B0----5:R-:W-:-:S08]  /*03f0*/  IMAD.WIDE R30, R51, 0x4, R26 ;  /* 0x00000004331e7825 */ /* 0x021fd000078e021a */
[----:B------:R-:W2:Y:S01]  /*0400*/  LDG.E.SYS R3, [R30] ;  /* 0x000000001e037381 */ /* 0x000ea200001ee900 */
[----:B------:R-:W-:-:S04]  /*0410*/  IMAD.WIDE R32, R51, 0x8, R24 ;  /* 0x0000000833207825 */ /* 0x000fc800078e0218 */
[----:B------:R-:W-:-:S04]  /*0420*/  IMAD.WIDE R34, R51, 0x8, R20 ;  /* 0x0000000833227825 */ /* 0x000fc800078e0214 */
[----:B------:R-:W3:Y:S04]  /*0430*/  LDG.E.64.SYS R4, [R32] ;  /* 0x0000000020047381 */ /* 0x000ee800001eeb00 */
[----:B------:R-:W4:Y:S01]  /*0440*/  LDG.E.64.SYS R42, [R34] ;  /* 0x00000000222a7381 */ /* 0x000f2200001eeb00 */
[----:B------:R-:W-:-:S08]  /*0450*/  IMAD.WIDE R36, R51, 0x8, R12 ;  /* 0x0000000833247825 */ /* 0x000fd000078e020c */
[----:B------:R-:W3:Y:S01]  /*0460*/  LDG.E.64.SYS R44, [R36] ;  /* 0x00000000242c7381 */ /* 0x000ee200001eeb00 */
[----:B--2---:R-:W-:-:S04]  /*0470*/  IMAD.WIDE R46, R3, 0x8, R10 ;  /* 0x00000008032e7825 */ /* 0x004fc800078e020a */
[----:B------:R-:W-:-:S04]  /*0480*/  IMAD.WIDE R38, R3, 0x8, R14 ;  /* 0x0000000803267825 */ /* 0x000fc800078e020e */
[----:B------:R-:W2:Y:S04]  /*0490*/  LDG.E.64.SYS R46, [R46] ;  /* 0x000000002e2e7381 */ /* 0x000ea800001eeb00 */
[----:B------:R-:W4:Y:S01]  /*04a0*/  LDG.E.64.SYS R38, [R38] ;  /* 0x0000000026267381 */ /* 0x000f2200001eeb00 */
[----:B------:R-:W-:-:S08]  /*04b0*/  IMAD.WIDE R2, R3, 0x8, R28 ;  /* 0x0000000803027825 */ /* 0x000fd000078e021c */
[----:B------:R-:W4:Y:S01]  /*04c0*/  LDG.E.64.SYS R2, [R2] ;  /* 0x0000000002027381 */ /* 0x000f2200001eeb00 */
[----:B---3--:R-:W-:Y:S01]  /*04d0*/  DMUL R4, R4, c[0x0][0x180] ;  /* 0x0000600004047a28 */ /* 0x008fe20000000000 */
[----:B------:R-:W-:-:S04]  /*04e0*/  LOP3.LUT R54, R0, 0x3, RZ, 0xc0, !PT ;  /* 0x0000000300367812 */ /* 0x000fc800078ec0ff */
[----:B------:R-:W-:Y:S02]  /*04f0*/  ISETP.NE.AND P0, PT, R54, 0x1, PT ;  /* 0x000000013600780c */ /* 0x000fe40003f05270 */
[----:B------:R-:W-:Y:S02]  /*0500*/  IADD3 R51, R51, 0x1, RZ ;  /* 0x0000000133337810 */ /* 0x000fe40007ffe0ff */
[----:B------:R-:W-:Y:S01]  /*0510*/  IADD3 R23, R0, -0x1, RZ ;  /* 0xffffffff00177810 */ /* 0x000fe20007ffe0ff */
[----:B--2---:R-:W0:-:S04]  /*0520*/  DMUL R48, R8, R46 ;  /* 0x0000002e08307228 */ /* 0x004e080000000000 */
[----:B----4-:R-:W1:-:S04]  /*0530*/  DMUL R40, R8, R38 ;  /* 0x0000002608287228 */ /* 0x010e480000000000 */
[----:B0-----:R-:W0:-:S04]  /*0540*/  DMUL R48, R42, R48 ;  /* 0x000000302a307228 */ /* 0x001e080000000000 */
[----:B-1----:R-:W1:-:S04]  /*0550*/  DMUL R40, R40, R42 ;  /* 0x0000002a28287228 */ /* 0x002e480000000000 */
[----:B0-----:R-:W-:-:S04]  /*0560*/  DFMA R48, R4, R46, -R48 ;  /* 0x0000002e0430722b */ /* 0x001fc80000000830 */
[----:B-1----:R-:W-:-:S04]  /*0570*/  DFMA R40, R4, R2, -R40 ;  /* 0x000000020428722b */ /* 0x002fc80000000828 */
[----:B------:R-:W0:-:S04]  /*0580*/  DMUL R38, R6, R38 ;  /* 0x0000002606267228 */ /* 0x000e080000000000 */
[----:B------:R-:W1:-:S04]  /*0590*/  DMUL R46, R6, R46 ;  /* 0x0000002e062e7228 */ /* 0x000e480000000000 */
[----:B0-----:R-:W0:-:S04]  /*05a0*/  DFMA R38, R38, -R44, R40 ;  /* 0x8000002c2626722b */ /* 0x001e080000000028 */
[----:B-1----:R-:W1:-:S04]  /*05b0*/  DFMA R46, -R44, R46, R48 ;  /* 0x0000002e2c2e722b */ /* 0x002e480000000130 */
[----:B0-----:R0:W2:-:S04]  /*05c0*/  DADD R4, RZ, R38 ;  /* 0x00000000ff047229 */ /* 0x0010880000000026 */
[----:B-1----:R0:W1:Y:S01]  /*05d0*/  DADD R2, RZ, R46 ;  /* 0x00000000ff027229 */ /* 0x002062000000002e */
[----:B------:R-:W-:Y:S05]  /*05e0*/  @!P0 BRA `(.L_x_76) ;  /* 0x0000036000008947 */ /* 0x000fea0003800000 */
[----:B0-2---:R-:W2:Y:S04]  /*05f0*/  LDG.E.SYS R39, [R30+0x4] ;  /* 0x000004001e277381 */ /* 0x005ea800001ee900 */
[----:B------:R-:W3:Y:S04]  /*0600*/  LDG.E.64.SYS R40, [R32+0x8] ;  /* 0x0000080020287381 */ /* 0x000ee800001eeb00 */
[----:B------:R-:W4:Y:S04]  /*0610*/  LDG.E.64.SYS R46, [R34+0x8] ;  /* 0x00000800222e7381 */ /* 0x000f2800001eeb00 */
[----:B------:R-:W5:Y:S01]  /*0620*/  LDG.E.64.SYS R48, [R36+0x8] ;  /* 0x0000080024307381 */ /* 0x000f6200001eeb00 */
[----:B--2---:R-:W-:-:S04]  /*0630*/  IMAD.WIDE R42, R39, 0x8, R14 ;  /* 0x00000008272a7825 */ /* 0x004fc800078e020e */
[----:B------:R-:W-:-:S04]  /*0640*/  IMAD.WIDE R50, R39, 0x8, R10 ;  /* 0x0000000827327825 */ /* 0x000fc800078e020a */
[----:B------:R-:W2:Y:S04]  /*0650*/  LDG.E.64.SYS R42, [R42] ;  /* 0x000000002a2a7381 */ /* 0x000ea800001eeb00 */
[----:B------:R-:W4:Y:S01]  /*0660*/  LDG.E.64.SYS R50, [R50] ;  /* 0x0000000032327381 */ /* 0x000f2200001eeb00 */
[----:B------:R-:W-:-:S08]  /*0670*/  IMAD.WIDE R38, R39, 0x8, R28 ;  /* 0x0000000827267825 */ /* 0x000fd000078e021c */
[----:B------:R-:W5:Y:S01]  /*0680*/  LDG.E.64.SYS R38, [R38] ;  /* 0x0000000026267381 */ /* 0x000f6200001eeb00 */
[----:B---3--:R-:W-:Y:S01]  /*0690*/  DMUL R40, R40, c[0x0][0x180] ;  /* 0x0000600028287a28 */ /* 0x008fe20000000000 */
[----:B------:R-:W-:Y:S02]  /*06a0*/  ISETP.NE.AND P0, PT, R54, 0x2, PT ;  /* 0x000000023600780c */ /* 0x000fe40003f05270 */
[----:B------:R-:W-:Y:S01]  /*06b0*/  IADD3 R23, R0, -0x2, RZ ;  /* 0xfffffffe00177810 */ /* 0x000fe20007ffe0ff */
[----:B--2---:R-:W0:-:S04]  /*06c0*/  DMUL R44, R8, R42 ;  /* 0x0000002a082c7228 */ /* 0x004e080000000000 */
[----:B----4-:R-:W2:-:S04]  /*06d0*/  DMUL R52, R8, R50 ;  /* 0x0000003208347228 */ /* 0x010e880000000000 */
[----:B0-----:R-:W5:-:S04]  /*06e0*/  DMUL R44, R44, R46 ;  /* 0x0000002e2c2c7228 */ /* 0x001f480000000000 */
[----:B--2---:R-:W0:-:S04]  /*06f0*/  DMUL R52, R46, R52 ;  /* 0x000000342e347228 */ /* 0x004e080000000000 */
[----:B-----5:R-:W-:-:S04]  /*0700*/  DFMA R44, R40, R38, -R44 ;  /* 0x00000026282c722b */ /* 0x020fc8000000082c */
[----:B------:R-:W2:-:S04]  /*0710*/  DMUL R42, R6, R42 ;  /* 0x0000002a062a7228 */ /* 0x000e880000000000 */
[----:B0-----:R-:W-:-:S04]  /*0720*/  DFMA R52, R40, R50, -R52 ;  /* 0x000000322834722b */ /* 0x001fc80000000834 */
[----:B------:R-:W0:-:S04]  /*0730*/  DMUL R50, R6, R50 ;  /* 0x0000003206327228 */ /* 0x000e080000000000 */
[----:B--2---:R-:W2:-:S04]  /*0740*/  DFMA R42, R42, -R48, R44 ;  /* 0x800000302a2a722b */ /* 0x004e88000000002c */
[----:B0-----:R-:W0:Y:S01]  /*0750*/  DFMA R50, -R48, R50, R52 ;  /* 0x000000323032722b */ /* 0x001e220000000134 */
[----:B------:R-:W-:-:S03]  /*0760*/  MOV R38, 0x2 ;  /* 0x0000000200267802 */ /* 0x000fc60000000f00 */
[----:B--2---:R-:W2:-:S04]  /*0770*/  DADD R4, R4, R42 ;  /* 0x0000000004047229 */ /* 0x004e88000000002a */
[----:B01----:R0:W1:Y:S02]  /*0780*/  DADD R2, R2, R50 ;  /* 0x0000000002027229 */ /* 0x0030640000000032 */
[----:B0-----:R-:W-:Y:S01]  /*0790*/  IMAD R51, R19, c[0x0][0x178], R38 ;  /* 0x00005e0013337a24 */ /* 0x001fe200078e0226 */
[----:B------:R-:W-:Y:S05]  /*07a0*/  @!P0 BRA `(.L_x_76) ;  /* 0x000001a000008947 */ /* 0x000fea0003800000 */
[----:B-12---:R-:W2:Y:S04]  /*07b0*/  LDG.E.SYS R31, [R30+0x8] ;  /* 0x000008001e1f7381 */ /* 0x006ea800001ee900 */
        /* <DEDUP_REMOVED lines=10> */
[----:B------:R-:W-:-:S03]  /*0860*/  IADD3 R23, R0, -0x3, RZ ;  /* 0xfffffffd00177810 */ /* 0x000fc60007ffe0ff */
[----:B--2---:R-:W0:-:S04]  /*0870*/  DMUL R46, R8, R44 ;  /* 0x0000002c082e7228 */ /* 0x004e080000000000 */
[----:B----4-:R-:W1:-:S04]  /*0880*/  DMUL R42, R8, R40 ;  /* 0x00000028082a7228 */ /* 0x010e480000000000 */
[----:B0-----:R-:W0:-:S04]  /*0890*/  DMUL R46, R34, R46 ;  /* 0x0000002e222e7228 */ /* 0x001e080000000000 */
[----:B-1----:R-:W5:-:S04]  /*08a0*/  DMUL R42, R42, R34 ;  /* 0x000000222a2a7228 */ /* 0x002f480000000000 */
[----:B0-----:R-:W-:-:S04]  /*08b0*/  DFMA R46, R30, R44, -R46 ;  /* 0x0000002c1e2e722b */ /* 0x001fc8000000082e */
[----:B-----5:R-:W-:-:S04]  /*08c0*/  DFMA R42, R30, R38, -R42 ;  /* 0x000000261e2a722b */ /* 0x020fc8000000082a */
[----:B------:R-:W0:-:S04]  /*08d0*/  DMUL R40, R6, R40 ;  /* 0x0000002806287228 */ /* 0x000e080000000000 */
[----:B------:R-:W1:-:S04]  /*08e0*/  DMUL R44, R6, R44 ;  /* 0x0000002c062c7228 */ /* 0x000e480000000000 */
[----:B0-----:R-:W0:-:S04]  /*08f0*/  DFMA R40, R40, -R36, R42 ;  /* 0x800000242828722b */ /* 0x001e08000000002a */
[----:B-1----:R-:W1:Y:S01]  /*0900*/  DFMA R44, -R36, R44, R46 ;  /* 0x0000002c242c722b */ /* 0x002e62000000012e */
[----:B------:R-:W-:-:S03]  /*0910*/  MOV R30, c[0x0][0x178] ;  /* 0x00005e00001e7a02 */ /* 0x000fc60000000f00 */
[----:B0-----:R0:W2:-:S04]  /*0920*/  DADD R4, R4, R40 ;  /* 0x0000000004047229 */ /* 0x0010880000000028 */
[----:B-1----:R0:W1:Y:S01]  /*0930*/  DADD R2, R2, R44 ;  /* 0x0000000002027229 */ /* 0x002062000000002c */
[----:B------:R-:W-:-:S03]  /*0940*/  IMAD R51, R19, R30, 0x3 ;  /* 0x0000000313337424 */ /* 0x000fc600078e021e */
.L_x_76:
[----:B012---:R-:W-:-:S04]  /*0950*/  IADD3 R30, R0, -0x1, RZ ;  /* 0xffffffff001e7810 */ /* 0x007fc80007ffe0ff */
[----:B------:R-:W-:-:S12]  /*0960*/  ISETP.GE.U32.AND P0, PT, R30, 0x3, PT ;  /* 0x000000031e00780c */ /* 0x000fd80003f06070 */
[----:B------:R-:W-:Y:S05]  /*0970*/  @!P0 BRA `(.L_x_77) ;  /* 0x000006c000008947 */ /* 0x000fea0003800000 */
[----:B------:R-:W-:Y:S01]  /*0980*/  BMOV.32.CLEAR RZ, B0 ;  /* 0x0000000000ff7355 */ /* 0x000fe20000100000 */
[----:B------:R-:W-:Y:S01]  /*0990*/  BSSY B0, `(.L_x_78) ;  /* 0x0000067000007945 */ /* 0x000fe20003800000 */
[----:B------:R-:W-:-:S04]  /*09a0*/  IADD3 R63, R51, 0x3, RZ ;  /* 0x00000003333f7810 */ /* 0x000fc80007ffe0ff */
.L_x_79:
[----:B------:R-:W-:-:S05]  /*09b0*/  IADD3 R85, R63, -0x3, RZ ;  /* 0xfffffffd3f557810 */ /* 0x000fca0007ffe0ff */
[----:B0----5:R-:W-:-:S08]  /*09c0*/  IMAD.WIDE R30, R85, 0x4, R26 ;  /* 0x00000004551e7825 */ /* 0x021fd000078e021a */
[----:B------:R-:W2:Y:S04]  /*09d0*/  LDG.E.SYS R75, [R30] ;  /* 0x000000001e4b7381 */ /* 0x000ea800001ee900 */
[----:B------:R-:W3:Y:S04]  /*09e0*/  LDG.E.SYS R57, [R30+0x4] ;  /* 0x000004001e397381 */ /* 0x000ee800001ee900 */
[----:B------:R-:W4:Y:S04]  /*09f0*/  LDG.E.SYS R49, [R30+0x8] ;  /* 0x000008001e317381 */ /* 0x000f2800001ee900 */
[----:B------:R-:W3:Y:S01]  /*0a00*/  LDG.E.SYS R69, [R30+0xc] ;  /* 0x00000c001e457381 */ /* 0x000ee200001ee900 */
[----:B------:R-:W-:-:S04]  /*0a10*/  IMAD.WIDE R86, R85, 0x8, R24 ;  /* 0x0000000855567825 */ /* 0x000fc800078e0218 */
[----:B------:R-:W-:-:S04]  /*0a20*/  IMAD.WIDE R82, R85, 0x8, R20 ;  /* 0x0000000855527825 */ /* 0x000fc800078e0214 */
[----:B------:R-:W4:Y:S04]  /*0a30*/  LDG.E.64.SYS R78, [R86] ;  /* 0x00000000564e7381 */ /* 0x000f2800001eeb00 */
[----:B------:R-:W4:Y:S01]  /*0a40*/  LDG.E.64.SYS R76, [R82] ;  /* 0x00000000524c7381 */ /* 0x000f2200001eeb00 */
[----:B------:R-:W-:-:S03]  /*0a50*/  IMAD.WIDE R84, R85, 0x8, R12 ;  /* 0x0000000855547825 */ /* 0x000fc600078e020c */
[----:B------:R-:W4:Y:S04]  /*0a60*/  LDG.E.64.SYS R58, [R86+0x8] ;  /* 0x00000800563a7381 */ /* 0x000f2800001eeb00 */
[----:B------:R-:W4:Y:S04]  /*0a70*/  LDG.E.64.SYS R64, [R82+0x8] ;  /* 0x0000080052407381 */ /* 0x000f2800001eeb00 */
[----:B------:R-:W4:Y:S04]  /*0a80*/  LDG.E.64.SYS R66, [R84] ;  /* 0x0000000054427381 */ /* 0x000f2800001eeb00 */
[----:B------:R-:W4:Y:S04]  /*0a90*/  LDG.E.64.SYS R52, [R84+0x8] ;  /* 0x0000080054347381 */ /* 0x000f2800001eeb00 */
[----:B------:R-:W4:Y:S04]  /*0aa0*/  LDG.E.64.SYS R42, [R86+0x10] ;  /* 0x00001000562a7381 */ /* 0x000f2800001eeb00 */
[----:B------:R-:W4:Y:S04]  /*0ab0*/  LDG.E.64.SYS R50, [R82+0x10] ;  /* 0x0000100052327381 */ /* 0x000f2800001eeb00 */
[----:B------:R-:W4:Y:S04]  /*0ac0*/  LDG.E.64.SYS R34, [R86+0x18] ;  /* 0x0000180056227381 */ /* 0x000f2800001eeb00 */
[----:B------:R-:W4:Y:S04]  /*0ad0*/  LDG.E.64.SYS R72, [R82+0x18] ;  /* 0x0000180052487381 */ /* 0x000f2800001eeb00 */
[----:B------:R-:W4:Y:S01]  /*0ae0*/  LDG.E.64.SYS R44, [R84+0x10] ;  /* 0x00001000542c7381 */ /* 0x000f2200001eeb00 */
[----:B--2---:R-:W-:-:S04]  /*0af0*/  IMAD.WIDE R60, R75, 0x8, R14 ;  /* 0x000000084b3c7825 */ /* 0x004fc800078e020e */
[----:B------:R-:W-:-:S04]  /*0b00*/  IMAD.WIDE R54, R75, 0x8, R10 ;  /* 0x000000084b367825 */ /* 0x000fc800078e020a */
[----:B------:R-:W2:Y:S04]  /*0b10*/  LDG.E.64.SYS R60, [R60] ;  /* 0x000000003c3c7381 */ /* 0x000ea800001eeb00 */
[----:B------:R-:W2:Y:S01]  /*0b20*/  LDG.E.64.SYS R54, [R54] ;  /* 0x0000000036367381 */ /* 0x000ea200001eeb00 */
[----:B------:R-:W-:-:S04]  /*0b30*/  IMAD.WIDE R74, R75, 0x8, R28 ;  /* 0x000000084b4a7825 */ /* 0x000fc800078e021c */
[----:B---3--:R-:W-:-:S04]  /*0b40*/  IMAD.WIDE R46, R57, 0x8, R10 ;  /* 0x00000008392e7825 */ /* 0x008fc800078e020a */
[C---:B------:R-:W-:Y:S01]  /*0b50*/  IMAD.WIDE R32, R57.reuse, 0x8, R14 ;  /* 0x0000000839207825 */ /* 0x040fe200078e020e */
[----:B------:R-:W3:Y:S04]  /*0b60*/  LDG.E.64.SYS R74, [R74] ;  /* 0x000000004a4a7381 */ /* 0x000ee800001eeb00 */
[----:B------:R-:W3:Y:S04]  /*0b70*/  LDG.E.64.SYS R46, [R46] ;  /* 0x000000002e2e7381 */ /* 0x000ee800001eeb00 */
[----:B------:R-:W3:Y:S01]  /*0b80*/  LDG.E.64.SYS R32, [R32] ;  /* 0x0000000020207381 */ /* 0x000ee200001eeb00 */
[----:B------:R-:W-:-:S04]  /*0b90*/  IMAD.WIDE R56, R57, 0x8, R28 ;  /* 0x0000000839387825 */ /* 0x000fc800078e021c */
[----:B----4-:R-:W-:-:S04]  /*0ba0*/  IMAD.WIDE R36, R49, 0x8, R14 ;  /* 0x0000000831247825 */ /* 0x010fc800078e020e */
[C---:B------:R-:W-:Y:S01]  /*0bb0*/  IMAD.WIDE R40, R49.reuse, 0x8, R10 ;  /* 0x0000000831287825 */ /* 0x040fe200078e020a */
[----:B------:R-:W4:Y:S04]  /*0bc0*/  LDG.E.64.SYS R56, [R56] ;  /* 0x0000000038387381 */ /* 0x000f2800001eeb00 */
[----:B------:R-:W4:Y:S04]  /*0bd0*/  LDG.E.64.SYS R36, [R36] ;  /* 0x0000000024247381 */ /* 0x000f2800001eeb00 */
[----:B------:R-:W4:Y:S01]  /*0be0*/  LDG.E.64.SYS R40, [R40] ;  /* 0x0000000028287381 */ /* 0x000f2200001eeb00 */
[----:B------:R-:W-:-:S04]  /*0bf0*/  IMAD.WIDE R48, R49, 0x8, R28 ;  /* 0x0000000831307825 */ /* 0x000fc800078e021c */
[----:B------:R-:W-:-:S04]  /*0c00*/  IMAD.WIDE R38, R69, 0x8, R10 ;  /* 0x0000000845267825 */ /* 0x000fc800078e020a */
[C---:B------:R-:W-:Y:S01]  /*0c10*/  IMAD.WIDE R30, R69.reuse, 0x8, R14 ;  /* 0x00000008451e7825 */ /* 0x040fe200078e020e */
[----:B------:R-:W4:Y:S04]  /*0c20*/  LDG.E.64.SYS R48, [R48] ;  /* 0x0000000030307381 */ /* 0x000f2800001eeb00 */
[----:B------:R-:W4:Y:S04]  /*0c30*/  LDG.E.64.SYS R38, [R38] ;  /* 0x0000000026267381 */ /* 0x000f2800001eeb00 */
[----:B------:R-:W4:Y:S01]  /*0c40*/  LDG.E.64.SYS R30, [R30] ;  /* 0x000000001e1e7381 */ /* 0x000f2200001eeb00 */
[----:B------:R-:W-:-:S03]  /*0c50*/  IMAD.WIDE R70, R69, 0x8, R28 ;  /* 0x0000000845467825 */ /* 0x000fc600078e021c */
[----:B------:R-:W4:Y:S05]  /*0c60*/  LDG.E.64.SYS R68, [R84+0x18] ;  /* 0x0000180054447381 */ /* 0x000f2a00001eeb00 */
[----:B------:R-:W4:Y:S01]  /*0c70*/  LDG.E.64.SYS R70, [R70] ;  /* 0x0000000046467381 */ /* 0x000f2200001eeb00 */
[----:B------:R-:W-:-:S04]  /*0c80*/  DMUL R78, R78, c[0x0][0x180] ;  /* 0x000060004e4e7a28 */ /* 0x000fc80000000000 */
[----:B------:R-:W-:-:S04]  /*0c90*/  DMUL R58, R58, c[0x0][0x180] ;  /* 0x000060003a3a7a28 */ /* 0x000fc80000000000 */
[----:B------:R-:W-:-:S04]  /*0ca0*/  DMUL R42, R42, c[0x0][0x180] ;  /* 0x000060002a2a7a28 */ /* 0x000fc80000000000 */
[----:B------:R-:W-:Y:S01]  /*0cb0*/  DMUL R34, R34, c[0x0][0x180] ;  /* 0x0000600022227a28 */ /* 0x000fe20000000000 */
[----:B------:R-:W-:-:S04]  /*0cc0*/  IADD3 R23, R23, -0x4, RZ ;  /* 0xfffffffc17177810 */ /* 0x000fc80007ffe0ff */
[----:B------:R-:W-:Y:S02]  /*0cd0*/  ISETP.GT.AND P0, PT, R23, RZ, PT ;  /* 0x000000ff1700720c */ /* 0x000fe40003f04270 */
[----:B------:R-:W-:Y:S01]  /*0ce0*/  IADD3 R63, R63, 0x4, RZ ;  /* 0x000000043f3f7810 */ /* 0x000fe20007ffe0ff */
[----:B--2---:R-:W0:-:S04]  /*0cf0*/  DMUL R88, R8, R60 ;  /* 0x0000003c08587228 */ /* 0x004e080000000000 */
[----:B-1----:R-:W1:-:S04]  /*0d00*/  DMUL R80, R8, R54 ;  /* 0x0000003608507228 */ /* 0x002e480000000000 */
[----:B0-----:R-:W3:-:S04]  /*0d10*/  DMUL R88, R88, R76 ;  /* 0x0000004c58587228 */ /* 0x001ec80000000000 */
[----:B-1----:R-:W0:-:S04]  /*0d20*/  DMUL R80, R76, R80 ;  /* 0x000000504c507228 */ /* 0x002e080000000000 */
[----:B---3--:R-:W-:-:S04]  /*0d30*/  DFMA R74, R78, R74, -R88 ;  /* 0x0000004a4e4a722b */ /* 0x008fc80000000858 */
[----:B0-----:R-:W-:-:S04]  /*0d40*/  DFMA R78, R78, R54, -R80 ;  /* 0x000000364e4e722b */ /* 0x001fc80000000850 */
[----:B------:R-:W-:-:S04]  /*0d50*/  DMUL R80, R6, R54 ;  /* 0x0000003606507228 */ /* 0x000fc80000000000 */
[----:B------:R-:W-:-:S04]  /*0d60*/  DMUL R76, R6, R60 ;  /* 0x0000003c064c7228 */ /* 0x000fc80000000000 */
[----:B------:R-:W0:-:S04]  /*0d70*/  DMUL R54, R8, R46 ;  /* 0x0000002e08367228 */ /* 0x000e080000000000 */
[----:B------:R-:W1:-:S04]  /*0d80*/  DMUL R60, R8, R32 ;  /* 0x00000020083c7228 */ /* 0x000e480000000000 */
[----:B0-----:R-:W0:-:S04]  /*0d90*/  DMUL R54, R64, R54 ;  /* 0x0000003640367228 */ /* 0x001e080000000000 */
[----:B------:R-:W2:-:S04]  /*0da0*/  DFMA R74, R76, -R66, R74 ;  /* 0x800000424c4a722b */ /* 0x000e88000000004a */
[----:B-1----:R-:W4:-:S04]  /*0db0*/  DMUL R60, R60, R64 ;  /* 0x000000403c3c7228 */ /* 0x002f080000000000 */
[----:B0-----:R-:W-:-:S04]  /*0dc0*/  DFMA R54, R58, R46, -R54 ;  /* 0x0000002e3a36722b */ /* 0x001fc80000000836 */
[----:B------:R-:W0:-:S04]  /*0dd0*/  DFMA R78, -R66, R80, R78 ;  /* 0x00000050424e722b */ /* 0x000e08000000014e */
[----:B--2---:R-:W-:-:S04]  /*0de0*/  DADD R74, R74, R4 ;  /* 0x000000004a4a7229 */ /* 0x004fc80000000004 */
[----:B----4-:R-:W-:-:S04]  /*0df0*/  DFMA R56, R58, R56, -R60 ;  /* 0x000000383a38722b */ /* 0x010fc8000000083c */
[----:B------:R-:W1:-:S04]  /*0e00*/  DMUL R46, R6, R46 ;  /* 0x0000002e062e7228 */ /* 0x000e480000000000 */
[----:B------:R-:W2:-:S04]  /*0e10*/  DMUL R4, R8, R36 ;  /* 0x0000002408047228 */ /* 0x000e880000000000 */
[----:B------:R-:W3:-:S04]  /*0e20*/  DMUL R58, R8, R40 ;  /* 0x00000028083a7228 */ /* 0x000ec80000000000 */
[----:B0-----:R-:W-:-:S04]  /*0e30*/  DADD R2, R78, R2 ;  /* 0x000000004e027229 */ /* 0x001fc80000000002 */
[----:B-1----:R-:W0:-:S04]  /*0e40*/  DFMA R46, -R52, R46, R54 ;  /* 0x0000002e342e722b */ /* 0x002e080000000136 */
[----:B--2---:R-:W1:-:S04]  /*0e50*/  DMUL R4, R4, R50 ;  /* 0x0000003204047228 */ /* 0x004e480000000000 */
[----:B---3--:R-:W2:-:S04]  /*0e60*/  DMUL R58, R50, R58 ;  /* 0x0000003a323a7228 */ /* 0x008e880000000000 */
[----:B0-----:R-:W-:-:S04]  /*0e70*/  DADD R2, R2, R46 ;  /* 0x0000000002027229 */ /* 0x001fc8000000002e */
[----:B-1----:R-:W-:-:S04]  /*0e80*/  DFMA R4, R42, R48, -R4 ;  /* 0x000000302a04722b */ /* 0x002fc80000000804 */
[----:B--2---:R-:W-:-:S04]  /*0e90*/  DFMA R58, R42, R40, -R58 ;  /* 0x000000282a3a722b */ /* 0x004fc8000000083a */
[----:B------:R-:W0:-:S04]  /*0ea0*/  DMUL R46, R8, R38 ;  /* 0x00000026082e7228 */ /* 0x000e080000000000 */
[----:B------:R-:W1:-:S04]  /*0eb0*/  DMUL R32, R6, R32 ;  /* 0x0000002006207228 */ /* 0x000e480000000000 */
[----:B------:R-:W2:-:S04]  /*0ec0*/  DMUL R42, R8, R30 ;  /* 0x0000001e082a7228 */ /* 0x000e880000000000 */
[----:B0-----:R-:W0:-:S04]  /*0ed0*/  DMUL R46, R72, R46 ;  /* 0x0000002e482e7228 */ /* 0x001e080000000000 */
[----:B-1----:R-:W1:-:S04]  /*0ee0*/  DFMA R32, R32, -R52, R56 ;  /* 0x800000342020722b */ /* 0x002e480000000038 */
[----:B------:R-:W3:-:S04]  /*0ef0*/  DMUL R36, R6, R36 ;  /* 0x0000002406247228 */ /* 0x000ec80000000000 */
[----:B------:R-:W4:-:S04]  /*0f00*/  DMUL R40, R6, R40 ;  /* 0x0000002806287228 */ /* 0x000f080000000000 */
[----:B--2---:R-:W2:-:S04]  /*0f10*/  DMUL R42, R42, R72 ;  /* 0x000000482a2a7228 */ /* 0x004e880000000000 */
[----:B0-----:R-:W-:-:S04]  /*0f20*/  DFMA R46, R34, R38, -R46 ;  /* 0x00000026222e722b */ /* 0x001fc8000000082e */
[----:B-1----:R-:W-:-:S04]  /*0f30*/  DADD R32, R74, R32 ;  /* 0x000000004a207229 */ /* 0x002fc80000000020 */
[----:B---3--:R-:W0:-:S04]  /*0f40*/  DFMA R4, R36, -R44, R4 ;  /* 0x8000002c2404722b */ /* 0x008e080000000004 */
[----:B----4-:R-:W1:-:S04]  /*0f50*/  DFMA R40, -R44, R40, R58 ;  /* 0x000000282c28722b */ /* 0x010e48000000013a */
[----:B--2---:R-:W-:-:S04]  /*0f60*/  DFMA R42, R34, R70, -R42 ;  /* 0x00000046222a722b */ /* 0x004fc8000000082a */
[----:B------:R-:W2:-:S04]  /*0f70*/  DMUL R30, R6, R30 ;  /* 0x0000001e061e7228 */ /* 0x000e880000000000 */
[----:B------:R-:W3:-:S04]  /*0f80*/  DMUL R38, R6, R38 ;  /* 0x0000002606267228 */ /* 0x000ec80000000000 */
[----:B0-----:R-:W-:-:S04]  /*0f90*/  DADD R4, R32, R4 ;  /* 0x0000000020047229 */ /* 0x001fc80000000004 */
[----:B-1----:R-:W-:-:S04]  /*0fa0*/  DADD R2, R2, R40 ;  /* 0x0000000002027229 */ /* 0x002fc80000000028 */
[----:B--2---:R-:W0:-:S04]  /*0fb0*/  DFMA R30, R30, -R68, R42 ;  /* 0x800000441e1e722b */ /* 0x004e08000000002a */
[----:B---3--:R-:W1:-:S04]  /*0fc0*/  DFMA R38, -R68, R38, R46 ;  /* 0x000000264426722b */ /* 0x008e48000000012e */
[----:B0-----:R0:W2:-:S04]  /*0fd0*/  DADD R4, R4, R30 ;  /* 0x0000000004047229 */ /* 0x001088000000001e */
[----:B-1----:R0:W1:Y:S01]  /*0fe0*/  DADD R2, R2, R38 ;  /* 0x0000000002027229 */ /* 0x0020620000000026 */
[----:B--2---:R-:W-:Y:S05]  /*0ff0*/  @P0 BRA `(.L_x_79) ;  /* 0xfffff9b000000947 */ /* 0x004fea000383ffff */
[----:B------:R-:W-:Y:S05]  /*1000*/  BSYNC B0 ;  /* 0x0000000000007941 */ /* 0x000fea0003800000 */
.L_x_78:
[----:B------:R-:W-:Y:S05]  /*1010*/  BRA `(.L_x_77) ;  /* 0x0000002000007947 */ /* 0x000fea0003800000 */
.L_x_75:
[----:B------:R-:W-:Y:S01]  /*1020*/  CS2R R4, SRZ ;  /* 0x0000000000047805 */ /* 0x000fe2000001ff00 */
[----:B------:R-:W-:Y:S02]  /*1030*/  CS2R R2, SRZ ;  /* 0x0000000000027805 */ /* 0x000fe4000001ff00 */
.L_x_77:
[----:B-----5:R-:W2:Y:S04]  /*1040*/  LDG.E.64.CONSTANT.SYS R8, [UR36+0x4c] ;  /* 0x00004c24ff087981 */ /* 0x020ea8000c1e6b00 */
[----:B------:R-:W3:Y:S01]  /*1050*/  LDG.E.64.CONSTANT.SYS R6, [UR36+0x54] ;  /* 0x00005424ff067981 */ /* 0x000ee2000c1e6b00 */
[--C-:B------:R-:W-:Y:S02]  /*1060*/  SHF.R.S64 R23, RZ, 0x1d, R19.reuse ;  /* 0x0000001dff177819 */ /* 0x100fe40000001013 */
[----:B------:R-:W-:Y:S01]  /*1070*/  SHF.R.S32.HI R32, RZ, 0x1d, R19 ;  /* 0x0000001dff207819 */ /* 0x000fe20000011413 */
[----:B------:R-:W4:Y:S01]  /*1080*/  LDG.E.64.CONSTANT.SYS R20, [R16+0x58] ;  /* 0x0000580010147381 */ /* 0x000f2200001e6b00 */
[----:B------:R-:W-:Y:S01]  /*1090*/  ULDC.64 UR4, c[0x0][0x168] ;  /* 0x00005a0000047ab9 */ /* 0x000fe20000000a00 */
[----:B--2---:R-:W-:-:S05]  /*10a0*/  IADD3 R8, P0, R8, R23, RZ ;  /* 0x0000001708087210 */ /* 0x004fca0007f1e0ff */
[----:B------:R-:W-:Y:S01]  /*10b0*/  IMAD.X R9, R9, 0x1, R32, P0 ;  /* 0x0000000109097824 */ /* 0x000fe200000e0620 */
[----:B---3--:R-:W-:-:S05]  /*10c0*/  IADD3 R10, P0, R6, R23, RZ ;  /* 0x00000017060a7210 */ /* 0x008fca0007f1e0ff */
[----:B------:R-:W-:Y:S02]  /*10d0*/  IMAD.X R11, R7, 0x1, R32, P0 ;  /* 0x00000001070b7824 */ /* 0x000fe400000e0620 */
[----:B------:R-:W2:Y:S04]  /*10e0*/  LDG.E.64.SYS R14, [R8] ;  /* 0x00000000080e7381 */ /* 0x000ea800001eeb00 */
[----:B------:R-:W3:Y:S04]  /*10f0*/  LDG.E.64.CONSTANT.SYS R6, [UR4+0x50] ;  /* 0x00005004ff067981 */ /* 0x000ee8000c1e6b00 */
[----:B------:R-:W3:Y:S01]  /*1100*/  LDG.E.64.SYS R12, [R10] ;  /* 0x000000000a0c7381 */ /* 0x000ee200001eeb00 */
[----:B--2---:R4:W3:-:S02]  /*1110*/  DMUL R14, R14, R4 ;  /* 0x000000040e0e7228 */ /* 0x0048c40000000000 */
[----:B----4-:R-:W-:-:S06]  /*1120*/  IADD3 R4, P0, R20, R23, RZ ;  /* 0x0000001714047210 */ /* 0x010fcc0007f1e0ff */
[----:B-1-3--:R-:W1:Y:S01]  /*1130*/  DFMA R2, R12, R2, R14 ;  /* 0x000000020c02722b */ /* 0x00ae62000000000e */
[----:B------:R-:W-:-:S07]  /*1140*/  IMAD.X R5, R21, 0x1, R32, P0 ;  /* 0x0000000115057824 */ /* 0x000fce00000e0620 */
[----:B-1----:R-:W1:Y:S01]  /*1150*/  DMUL R2, R6, R2 ;  /* 0x0000000206027228 */ /* 0x002e620000000000 */
[----:B------:R-:W-:-:S08]  /*1160*/  ISETP.GE.AND P0, PT, R0, 0x2, PT ;  /* 0x000000020000780c */ /* 0x000fd00003f06270 */
[----:B-1----:R1:W-:Y:S04]  /*1170*/  STG.E.64.SYS [R4], R2 ;  /* 0x0000000204007386 */ /* 0x0023e8000010eb00 */
[----:B------:R-:W-:Y:S05]  /*1180*/  @!P0 BRA `(.L_x_80) ;  /* 0x0000057000008947 */ /* 0x000fea0003800000 */
[----:B-1----:R1:W5:Y:S04]  /*1190*/  LDG.E.64.CONSTANT.SYS R4, [R16+-0x8] ;  /* 0xfffff80010047381 */ /* 0x00236800001e6b00 */
[----:B------:R-:W5:Y:S04]  /*11a0*/  LDG.E.64.CONSTANT.SYS R6, [UR36+0x8c] ;  /* 0x00008c24ff067981 */ /* 0x000f68000c1e6b00 */
[----:B------:R-:W5:Y:S04]  /*11b0*/  LDG.E.64.CONSTANT.SYS R12, [UR36+0xa4] ;  /* 0x0000a424ff0c7981 */ /* 0x000f68000c1e6b00 */
[----:B------:R-:W5:Y:S01]  /*11c0*/  LDG.E.64.CONSTANT.SYS R14, [UR36+0xac] ;  /* 0x0000ac24ff0e7981 */ /* 0x000f62000c1e6b00 */
[C---:B------:R-:W-:Y:S01]  /*11d0*/  IADD3 R26, R0.reuse, -0x1, RZ ;  /* 0xffffffff001a7810 */ /* 0x040fe20007ffe0ff */
[----:B------:R-:W-:Y:S01]  /*11e0*/  IMAD R27, R19, c[0x0][0x178], RZ ;  /* 0x00005e00131b7a24 */ /* 0x000fe200078e02ff */
[----:B------:R-:W-:Y:S01]  /*11f0*/  IADD3 R20, R0, -0x2, RZ ;  /* 0xfffffffe00147810 */ /* 0x000fe20007ffe0ff */
[----:B------:R-:W-:Y:S01]  /*1200*/  CS2R R24, SRZ ;  /* 0x0000000000187805 */ /* 0x000fe2000001ff00 */
[----:B------:R-:W-:-:S02]  /*1210*/  LOP3.LUT P1, R33, R26, 0x3, RZ, 0xc0, !PT ;  /* 0x000000031a217812 */ /* 0x000fc4000782c0ff */
[----:B------:R-:W-:Y:S02]  /*1220*/  ISETP.GE.U32.AND P0, PT, R20, 0x3, PT ;  /* 0x000000031400780c */ /* 0x000fe40003f06070 */
[----:B------:R-:W-:-:S08]  /*1230*/  CS2R R20, SRZ ;  /* 0x0000000000147805 */ /* 0x000fd0000001ff00 */
[----:B------:R-:W-:Y:S05]  /*1240*/  @!P1 BRA `(.L_x_81) ;  /* 0x0000022000009947 */ /* 0x000fea0003800000 */
[----:B-1----:R-:W-:-:S05]  /*1250*/  MOV R46, c[0x0][0x178] ;  /* 0x00005e00002e7a02 */ /* 0x002fca0000000f00 */
[----:B------:R-:W-:-:S04]  /*1260*/  IMAD R27, R19, R46, 0x1 ;  /* 0x00000001131b7424 */ /* 0x000fc800078e022e */
[----:B-----5:R-:W-:-:S08]  /*1270*/  IMAD.WIDE R42, R27, 0x4, R6 ;  /* 0x000000041b2a7825 */ /* 0x020fd000078e0206 */
[----:B------:R-:W2:Y:S01]  /*1280*/  LDG.E.SYS R29, [R42] ;  /* 0x000000002a1d7381 */ /* 0x000ea200001ee900 */
[----:B0-----:R-:W-:-:S04]  /*1290*/  IMAD.WIDE R30, R27, 0x8, R12 ;  /* 0x000000081b1e7825 */ /* 0x001fc800078e020c */
[----:B------:R-:W-:-:S04]  /*12a0*/  IMAD.WIDE R44, R27, 0x8, R14 ;  /* 0x000000081b2c7825 */ /* 0x000fc800078e020e */
[----:B------:R-:W3:Y:S04]  /*12b0*/  LDG.E.64.SYS R20, [R30] ;  /* 0x000000001e147381 */ /* 0x000ee800001eeb00 */
[----:B------:R-:W4:Y:S01]  /*12c0*/  LDG.E.64.SYS R24, [R44] ;  /* 0x000000002c187381 */ /* 0x000f2200001eeb00 */
[----:B--2---:R-:W-:-:S08]  /*12d0*/  IMAD.WIDE R28, R29, 0x8, R4 ;  /* 0x000000081d1c7825 */ /* 0x004fd000078e0204 */
[----:B------:R-:W3:Y:S01]  /*12e0*/  LDG.E.64.SYS R28, [R28] ;  /* 0x000000001c1c7381 */ /* 0x000ee200001eeb00 */
[----:B------:R-:W-:Y:S02]  /*12f0*/  ISETP.NE.AND P1, PT, R33, 0x1, PT ;  /* 0x000000012100780c */ /* 0x000fe40003f25270 */
[----:B------:R-:W-:Y:S01]  /*1300*/  IADD3 R26, R0, -0x2, RZ ;  /* 0xfffffffe001a7810 */ /* 0x000fe20007ffe0ff */
[----:B---3--:R0:W1:-:S04]  /*1310*/  DFMA R20, R20, R28, RZ ;  /* 0x0000001c1414722b */ /* 0x00804800000000ff */
[----:B----4-:R0:W2:-:S05]  /*1320*/  DFMA R24, R28, R24, RZ ;  /* 0x000000181c18722b */ /* 0x01008a00000000ff */
[----:B------:R-:W-:Y:S05]  /*1330*/  @!P1 BRA `(.L_x_81) ;  /* 0x0000013000009947 */ /* 0x000fea0003800000 */
[----:B-1----:R-:W-:Y:S01]  /*1340*/  ISETP.NE.AND P1, PT, R33, 0x2, PT ;  /* 0x000000022100780c */ /* 0x002fe20003f25270 */
[----:B0-----:R-:W3:Y:S04]  /*1350*/  LDG.E.SYS R29, [R42+0x4] ;  /* 0x000004002a1d7381 */ /* 0x001ee800001ee900 */
[----:B------:R-:W4:Y:S04]  /*1360*/  LDG.E.64.SYS R26, [R30+0x8] ;  /* 0x000008001e1a7381 */ /* 0x000f2800001eeb00 */
[----:B------:R-:W5:Y:S04]  /*1370*/  LDG.E.64.SYS R34, [R44+0x8] ;  /* 0x000008002c227381 */ /* 0x000f6800001eeb00 */
[----:B--2---:R-:W2:Y:S04]  /*1380*/  @P1 LDG.E.SYS R37, [R42+0x8] ;  /* 0x000008002a251381 */ /* 0x004ea800001ee900 */
[----:B------:R-:W4:Y:S04]  /*1390*/  @P1 LDG.E.64.SYS R38, [R30+0x10] ;  /* 0x000010001e261381 */ /* 0x000f2800001eeb00 */
[----:B------:R-:W4:Y:S01]  /*13a0*/  @P1 LDG.E.64.SYS R40, [R44+0x10] ;  /* 0x000010002c281381 */ /* 0x000f2200001eeb00 */
[----:B---3--:R-:W-:-:S08]  /*13b0*/  IMAD.WIDE R28, R29, 0x8, R4 ;  /* 0x000000081d1c7825 */ /* 0x008fd000078e0204 */
[----:B------:R-:W4:Y:S01]  /*13c0*/  LDG.E.64.SYS R28, [R28] ;  /* 0x000000001c1c7381 */ /* 0x000f2200001eeb00 */
[----:B--2---:R-:W-:-:S08]  /*13d0*/  @P1 IMAD.WIDE R36, R37, 0x8, R4 ;  /* 0x0000000825241825 */ /* 0x004fd000078e0204 */
[----:B------:R-:W2:Y:S01]  /*13e0*/  @P1 LDG.E.64.SYS R36, [R36] ;  /* 0x0000000024241381 */ /* 0x000ea200001eeb00 */
[----:B----4-:R0:W2:-:S04]  /*13f0*/  DFMA R20, R26, R28, R20 ;  /* 0x0000001c1a14722b */ /* 0x0100880000000014 */
[----:B-----5:R-:W1:Y:S01]  /*1400*/  DFMA R24, R28, R34, R24 ;  /* 0x000000221c18722b */ /* 0x020e620000000018 */
[----:B0-----:R-:W-:Y:S01]  /*1410*/  IMAD R27, R19, R46, 0x2 ;  /* 0x00000002131b7424 */ /* 0x001fe200078e022e */
[----:B------:R-:W-:Y:S02]  /*1420*/  IADD3 R26, R0, -0x3, RZ ;  /* 0xfffffffd001a7810 */ /* 0x000fe40007ffe0ff */
[----:B--2---:R0:W2:-:S04]  /*1430*/  @P1 DFMA R20, R38, R36, R20 ;  /* 0x000000242614122b */ /* 0x0040880000000014 */
[----:B-1----:R0:W1:Y:S01]  /*1440*/  @P1 DFMA R24, R36, R40, R24 ;  /* 0x000000282418122b */ /* 0x0020620000000018 */
[----:B------:R-:W-:Y:S01]  /*1450*/  @P1 IMAD R27, R19, R46, 0x3 ;  /* 0x00000003131b1424 */ /* 0x000fe200078e022e */
[----:B------:R-:W-:-:S03]  /*1460*/  @P1 IADD3 R26, R0, -0x4, RZ ;  /* 0xfffffffc001a1810 */ /* 0x000fc60007ffe0ff */
.L_x_81:
[----:B012---:R-:W-:Y:S05]  /*1470*/  @!P0 BRA `(.L_x_82) ;  /* 0x000002b000008947 */ /* 0x007fea0003800000 */
[----:B------:R-:W-:Y:S01]  /*1480*/  BMOV.32.CLEAR RZ, B0 ;  /* 0x0000000000ff7355 */ /* 0x000fe20000100000 */
[----:B------:R-:W-:Y:S02]  /*1490*/  BSSY B0, `(.L_x_83) ;  /* 0x0000025000007945 */ /* 0x000fe40003800000 */
.L_x_84:
[----:B------:R-:W-:-:S05]  /*14a0*/  IADD3 R39, R27, 0x1, RZ ;  /* 0x000000011b277810 */ /* 0x000fca0007ffe0ff */
[----:B-1---5:R-:W-:-:S08]  /*14b0*/  IMAD.WIDE R28, R39, 0x4, R6 ;  /* 0x00000004271c7825 */ /* 0x022fd000078e0206 */
[----:B0-----:R0:W2:Y:S04]  /*14c0*/  LDG.E.SYS R31, [R28] ;  /* 0x000000001c1f7381 */ /* 0x0010a800001ee900 */
[----:B------:R0:W3:Y:S04]  /*14d0*/  LDG.E.SYS R43, [R28+0x4] ;  /* 0x000004001c2b7381 */ /* 0x0000e800001ee900 */
[----:B------:R0:W4:Y:S04]  /*14e0*/  LDG.E.SYS R47, [R28+0x8] ;  /* 0x000008001c2f7381 */ /* 0x00012800001ee900 */
[----:B------:R0:W4:Y:S01]  /*14f0*/  LDG.E.SYS R53, [R28+0xc] ;  /* 0x00000c001c357381 */ /* 0x00012200001ee900 */
[----:B------:R-:W-:-:S04]  /*1500*/  IMAD.WIDE R34, R39, 0x8, R12 ;  /* 0x0000000827227825 */ /* 0x000fc800078e020c */
[----:B------:R-:W-:-:S04]  /*1510*/  IMAD.WIDE R38, R39, 0x8, R14 ;  /* 0x0000000827267825 */ /* 0x000fc800078e020e */
[----:B------:R-:W4:Y:S04]  /*1520*/  LDG.E.64.SYS R36, [R34] ;  /* 0x0000000022247381 */ /* 0x000f2800001eeb00 */
[----:B------:R-:W4:Y:S04]  /*1530*/  LDG.E.64.SYS R40, [R38] ;  /* 0x0000000026287381 */ /* 0x000f2800001eeb00 */
[----:B------:R-:W4:Y:S04]  /*1540*/  LDG.E.64.SYS R44, [R34+0x8] ;  /* 0x00000800222c7381 */ /* 0x000f2800001eeb00 */
[----:B0-----:R-:W4:Y:S04]  /*1550*/  LDG.E.64.SYS R28, [R38+0x8] ;  /* 0x00000800261c7381 */ /* 0x001f2800001eeb00 */
[----:B------:R-:W4:Y:S04]  /*1560*/  LDG.E.64.SYS R48, [R34+0x10] ;  /* 0x0000100022307381 */ /* 0x000f2800001eeb00 */
[----:B------:R-:W4:Y:S04]  /*1570*/  LDG.E.64.SYS R50, [R38+0x10] ;  /* 0x0000100026327381 */ /* 0x000f2800001eeb00 */
[----:B------:R-:W4:Y:S04]  /*1580*/  LDG.E.64.SYS R54, [R34+0x18] ;  /* 0x0000180022367381 */ /* 0x000f2800001eeb00 */
[----:B------:R-:W4:Y:S01]  /*1590*/  LDG.E.64.SYS R56, [R38+0x18] ;  /* 0x0000180026387381 */ /* 0x000f2200001eeb00 */
[----:B--2---:R-:W-:-:S04]  /*15a0*/  IMAD.WIDE R30, R31, 0x8, R4 ;  /* 0x000000081f1e7825 */ /* 0x004fc800078e0204 */
[----:B---3--:R-:W-:-:S04]  /*15b0*/  IMAD.WIDE R42, R43, 0x8, R4 ;  /* 0x000000082b2a7825 */ /* 0x008fc800078e0204 */
[----:B------:R-:W2:Y:S01]  /*15c0*/  LDG.E.64.SYS R30, [R30] ;  /* 0x000000001e1e7381 */ /* 0x000ea200001eeb00 */
[----:B----4-:R-:W-:-:S03]  /*15d0*/  IMAD.WIDE R46, R47, 0x8, R4 ;  /* 0x000000082f2e7825 */ /* 0x010fc600078e0204 */
[----:B------:R-:W3:Y:S01]  /*15e0*/  LDG.E.64.SYS R42, [R42] ;  /* 0x000000002a2a7381 */ /* 0x000ee200001eeb00 */
[----:B------:R-:W-:-:S04]  /*15f0*/  IMAD.WIDE R52, R53, 0x8, R4 ;  /* 0x0000000835347825 */ /* 0x000fc800078e0204 */
[----:B------:R-:W4:Y:S04]  /*1600*/  LDG.E.64.SYS R46, [R46] ;  /* 0x000000002e2e7381 */ /* 0x000f2800001eeb00 */
[----:B------:R-:W4:Y:S01]  /*1610*/  LDG.E.64.SYS R52, [R52] ;  /* 0x0000000034347381 */ /* 0x000f2200001eeb00 */
[----:B------:R-:W-:-:S04]  /*1620*/  IADD3 R26, R26, -0x4, RZ ;  /* 0xfffffffc1a1a7810 */ /* 0x000fc80007ffe0ff */
[----:B------:R-:W-:Y:S02]  /*1630*/  ISETP.GT.AND P0, PT, R26, RZ, PT ;  /* 0x000000ff1a00720c */ /* 0x000fe40003f04270 */
[----:B------:R-:W-:Y:S01]  /*1640*/  IADD3 R27, R27, 0x4, RZ ;  /* 0x000000041b1b7810 */ /* 0x000fe20007ffe0ff */
[----:B--2---:R-:W3:-:S04]  /*1650*/  DFMA R36, R36, R30, R20 ;  /* 0x0000001e2424722b */ /* 0x004ec80000000014 */
[----:B------:R-:W0:-:S04]  /*1660*/  DFMA R40, R30, R40, R24 ;  /* 0x000000281e28722b */ /* 0x000e080000000018 */
[----:B---3--:R-:W4:-:S04]  /*1670*/  DFMA R36, R44, R42, R36 ;  /* 0x0000002a2c24722b */ /* 0x008f080000000024 */
[----:B0-----:R-:W0:-:S04]  /*1680*/  DFMA R28, R42, R28, R40 ;  /* 0x0000001c2a1c722b */ /* 0x001e080000000028 */
[----:B----4-:R-:W1:-:S04]  /*1690*/  DFMA R36, R48, R46, R36 ;  /* 0x0000002e3024722b */ /* 0x010e480000000024 */
[----:B0-----:R-:W0:-:S04]  /*16a0*/  DFMA R28, R46, R50, R28 ;  /* 0x000000322e1c722b */ /* 0x001e08000000001c */
[----:B-1----:R1:W2:-:S04]  /*16b0*/  DFMA R20, R54, R52, R36 ;  /* 0x000000343614722b */ /* 0x0022880000000024 */
[----:B0-----:R1:W0:Y:S01]  /*16c0*/  DFMA R24, R52, R56, R28 ;  /* 0x000000383418722b */ /* 0x001222000000001c */
[----:B--2---:R-:W-:Y:S05]  /*16d0*/  @P0 BRA `(.L_x_84) ;  /* 0xfffffdc000000947 */ /* 0x004fea000383ffff */
[----:B------:R-:W-:Y:S05]  /*16e0*/  BSYNC B0 ;  /* 0x0000000000007941 */ /* 0x000fea0003800000 */
.L_x_83:
[----:B------:R-:W-:Y:S05]  /*16f0*/  BRA `(.L_x_82) ;  /* 0x0000003000007947 */ /* 0x000fea0003800000 */
.L_x_80:
[----:B------:R-:W5:Y:S01]  /*1700*/  LDG.E.64.CONSTANT.SYS R12, [UR36+0xa4] ;  /* 0x0000a424ff0c7981 */ /* 0x000f62000c1e6b00 */
[----:B------:R-:W-:Y:S01]  /*1710*/  CS2R R20, SRZ ;  /* 0x0000000000147805 */ /* 0x000fe2000001ff00 */
[----:B------:R-:W-:Y:S02]  /*1720*/  CS2R R24, SRZ ;  /* 0x0000000000187805 */ /* 0x000fe4000001ff00 */
.L_x_82:
[----:B-1---5:R-:W2:Y:S01]  /*1730*/  LDG.E.64.CONSTANT.SYS R4, [UR36+0xac] ;  /* 0x0000ac24ff047981 */ /* 0x022ea2000c1e6b00 */
[----:B------:R-:W-:-:S03]  /*1740*/  IMAD R7, R19, c[0x0][0x178], RZ ;  /* 0x00005e0013077a24 */ /* 0x000fc600078e02ff */
[----:B------:R-:W3:Y:S01]  /*1750*/  LDG.E.64.SYS R10, [R10] ;  /* 0x000000000a0a7381 */ /* 0x000ee200001eeb00 */
[----:B------:R-:W-:-:S03]  /*1760*/  IMAD.WIDE R12, R7, 0x8, R12 ;  /* 0x00000008070c7825 */ /* 0x000fc600078e020c */
[----:B------:R-:W4:Y:S01]  /*1770*/  LDG.E.64.SYS R8, [R8] ;  /* 0x0000000008087381 */ /* 0x000f2200001eeb00 */
[----:B--2---:R-:W-:-:S04]  /*1780*/  IMAD.WIDE R26, R7, 0x8, R4 ;  /* 0x00000008071a7825 */ /* 0x004fc800078e0204 */
[----:B------:R-:W2:Y:S04]  /*1790*/  LDG.E.64.SYS R6, [R12] ;  /* 0x000000000c067381 */ /* 0x000ea800001eeb00 */
[----:B------:R-:W2:Y:S01]  /*17a0*/  LDG.E.64.SYS R4, [R26] ;  /* 0x000000001a047381 */ /* 0x000ea200001eeb00 */
[----:B----4-:R-:W3:-:S08]  /*17b0*/  DFMA R2, R8, -R20, R2 ;  /* 0x800000140802722b */ /* 0x010ed00000000002 */
[----:B0--3--:R-:W0:-:S09]  /*17c0*/  DFMA R2, R10, -R24, R2 ;  /* 0x800000180a02722b */ /* 0x009e120000000002 */
[----:B0-----:R-:W-:Y:S01]  /*17d0*/  FSETP.GEU.AND P1, PT, |R3|, 6.5827683646048100446e-37, PT ;  /* 0x036000000300780b */ /* 0x001fe20003f2e200 */
[----:B------:R-:W-:Y:S01]  /*17e0*/  BMOV.32.CLEAR RZ, B6 ;  /* 0x0000000006ff7355 */ /* 0x000fe20000100000 */
[----:B------:R-:W-:Y:S01]  /*17f0*/  BSSY B6, `(.L_x_85) ;  /* 0x0000015000067945 */ /* 0x000fe20003800000 */
[----:B--2---:R-:W0:-:S08]  /*1800*/  DMUL R4, R4, R10 ;  /* 0x0000000a04047228 */ /* 0x004e100000000000 */
[----:B0-----:R-:W0:-:S09]  /*1810*/  DFMA R6, R6, R8, R4 ;  /* 0x000000080606722b */ /* 0x001e120000000004 */
[----:B0-----:R-:W0:Y:S01]  /*1820*/  MUFU.RCP64H R5, R7 ;  /* 0x0000000700057308 */ /* 0x001e220000001800 */
[----:B------:R-:W-:-:S06]  /*1830*/  MOV R4, 0x1 ;  /* 0x0000000100047802 */ /* 0x000fcc0000000f00 */
[----:B0-----:R-:W0:-:S08]  /*1840*/  DFMA R14, -R6, R4, 1 ;  /* 0x3ff00000060e742b */ /* 0x001e100000000104 */
[----:B0-----:R-:W0:-:S08]  /*1850*/  DFMA R14, R14, R14, R14 ;  /* 0x0000000e0e0e722b */ /* 0x001e10000000000e */
[----:B0-----:R-:W0:-:S08]  /*1860*/  DFMA R14, R4, R14, R4 ;  /* 0x0000000e040e722b */ /* 0x001e100000000004 */
[----:B0-----:R-:W0:-:S08]  /*1870*/  DFMA R4, -R6, R14, 1 ;  /* 0x3ff000000604742b */ /* 0x001e10000000010e */
[----:B0-----:R-:W0:-:S08]  /*1880*/  DFMA R4, R14, R4, R14 ;  /* 0x000000040e04722b */ /* 0x001e10000000000e */
[----:B0-----:R-:W0:-:S08]  /*1890*/  DMUL R8, R2, R4 ;  /* 0x0000000402087228 */ /* 0x001e100000000000 */
[----:B0-----:R-:W0:-:S08]  /*18a0*/  DFMA R10, -R6, R8, R2 ;  /* 0x00000008060a722b */ /* 0x001e100000000102 */
[----:B0-----:R-:W0:-:S09]  /*18b0*/  DFMA R4, R4, R10, R8 ;  /* 0x0000000a0404722b */ /* 0x001e120000000008 */
[----:B0-----:R-:W-:-:S05]  /*18c0*/  FFMA R0, RZ, R7, R5 ;  /* 0x00000007ff007223 */ /* 0x001fca0000000005 */
[----:B------:R-:W-:-:S12]  /*18d0*/  FSETP.GT.AND P0, PT, |R0|, 1.469367938527859385e-39, PT ;  /* 0x001000000000780b */ /* 0x000fd80003f04200 */
[----:B------:R-:W-:Y:S05]  /*18e0*/  @P0 BRA P1, `(.L_x_0) ;  /* 0x0000005000000947 */ /* 0x000fea0000800000 */
[----:B------:R-:W-:Y:S01]  /*18f0*/  IMAD.MOV.U32 R4, RZ, RZ, R2 ;  /* 0x000000ffff047224 */ /* 0x000fe200078e0002 */
[----:B------:R-:W-:Y:S01]  /*1900*/  MOV R20, 32@lo((_28header_files_timple_solver_c_update_boundary_pressure_vectorised_2d_667_gpu + .L_x_0@srel)) ;  /* 0x0000000000147802 */ /* 0x000fe20000000f00 */
[----:B------:R-:W-:Y:S01]  /*1910*/  IMAD.MOV.U32 R5, RZ, RZ, R3 ;  /* 0x000000ffff057224 */ /* 0x000fe200078e0003 */
[----:B------:R-:W-:-:S06]  /*1920*/  MOV R21, 32@hi((_28header_files_timple_solver_c_update_boundary_pressure_vectorised_2d_667_gpu + .L_x_0@srel)) ;  /* 0x0000000000157802 */ /* 0x000fcc0000000f00 */
[----:B------:R-:W-:Y:S05]  /*1930*/  CALL.ABS.NOINC `(__cuda_sm20_div_rn_f64_full) ;  /* 0x0000000000007943 */ /* 0x000fea0003c00000 */
.L_x_0:
[----:B------:R-:W-:Y:S05]  /*1940*/  BSYNC B6 ;  /* 0x0000000000067941 */ /* 0x000fea0003800000 */
.L_x_85:
[----:B------:R-:W2:Y:S02]  /*1950*/  LDG.E.64.CONSTANT.SYS R16, [R16+-0x8] ;  /* 0xfffff80010107381 */ /* 0x000ea400001e6b00 */
[----:B--2---:R-:W-:-:S04]  /*1960*/  IADD3 R2, P0, R16, R23, RZ ;  /* 0x0000001710027210 */ /* 0x004fc80007f1e0ff */
[----:B------:R-:W-:-:S08]  /*1970*/  IADD3.X R3, R17, R32, RZ, P0, !PT ;  /* 0x0000002011037210 */ /* 0x000fd000007fe4ff */
[----:B------:R0:W-:Y:S02]  /*1980*/  STG.E.64.SYS [R2], R4 ;  /* 0x0000000402007386 */ /* 0x0001e4000010eb00 */
.L_x_74:
[----:B------:R-:W-:Y:S05]  /*1990*/  BSYNC B7 ;  /* 0x0000000000077941 */ /* 0x000fea0003800000 */
.L_x_73:
[----:B------:R-:W-:Y:S02]  /*19a0*/  ISETP.NE.AND P0, PT, R62, RZ, PT ;  /* 0x000000ff3e00720c */ /* 0x000fe40003f05270 */
[----:B------:R-:W-:-:S10]  /*19b0*/  IADD3 R19, R19, UR38, RZ ;  /* 0x0000002613137c10 */ /* 0x000fd4000fffe0ff */
[----:B------:R-:W-:Y:S05]  /*19c0*/  @P0 BRA `(.L_x_86) ;  /* 0xffffe71000000947 */ /* 0x000fea000383ffff */
[----:B------:R-:W-:Y:S05]  /*19d0*/  EXIT ;  /* 0x000000000000794d */ /* 0x000fea0003800000 */
.L_x_87:
[----:B------:R-:W-:-:S00]  /*19e0*/  BRA `(.L_x_87) ;  /* 0xfffffff000007947 */ /* 0x000fc0000383ffff */
[----:B------:R-:W-:-:S00]  /*19f0*/  NOP ;  /* 0x0000000000007918 */ /* 0x000fc00000000000 */
.L_x_673:


//--------------------- .text._28header_files_timple_solver_c_update_boundary_pressure_vectorised_620_gpu --------------------------
	.section	.text._28header_files_timple_solver_c_update_boundary_pressure_vectorised_620_gpu,"ax",@progbits
	.sectioninfo	@"SHI_REGISTERS=76"
	.align	128
        .global         _28header_files_timple_solver_c_update_boundary_pressure_vectorised_620_gpu
        .type           _28header_files_timple_solver_c_update_boundary_pressure_vectorised_620_gpu,@function
        .size           _28header_files_timple_solver_c_update_boundary_pressure_vectorised_620_gpu,(.L_x_674 - _28header_files_timple_solver_c_update_boundary_pressure_vectorised_620_gpu)
        .other          _28header_files_timple_solver_c_update_boundary_pressure_vectorised_620_gpu,@"STO_CUDA_ENTRY STV_DEFAULT"
_28header_files_timple_solver_c_update_boundary_pressure_vectorised_620_gpu:
.text._28header_files_timple_solver_c_update_boundary_pressure_vectorised_620_gpu:
        /* <DEDUP_REMOVED lines=9> */
[----:B------:R-:W0:Y:S03]  /*0090*/  S2R R0, SR_TID.X ;  /* 0x0000000000007919 */ /* 0x000e260000002100 */
[----:B------:R-:W-:Y:S01]  /*00a0*/  UIADD3.X UR37, URZ, UR37, URZ, UP0, !UPT ;  /* 0x000000253f257290 */ /* 0x000fe200087fe43f */
[----:B0-----:R-:W-:-:S05]  /*00b0*/  IMAD R17, R17, 0x80, R0 ;  /* 0x0000008011117824 */ /* 0x001fca00078e0200 */
.L_x_101:
[----:B------:R-:W-:Y:S01]  /*00c0*/  ISETP.GT.AND P0, PT, R2, R17, PT ;  /* 0x000000110200720c */ /* 0x000fe20003f04270 */
[----:B------:R-:W-:Y:S01]  /*00d0*/  BMOV.32.CLEAR RZ, B7 ;  /* 0x0000000007ff7355 */ /* 0x000fe20000100000 */
[----:B------:R-:W-:Y:S10]  /*00e0*/  BSSY B7, `(.L_x_88) ;  /* 0x000016b000077945 */ /* 0x000ff40003800000 */
[----:B0-----:R-:W-:Y:S05]  /*00f0*/  @!P0 BRA `(.L_x_89) ;  /* 0x0000169000008947 */ /* 0x001fea0003800000 */
[----:B------:R-:W2:Y:S01]  /*0100*/  LDG.E.64.CONSTANT.SYS R4, [UR36+0x64] ;  /* 0x00006424ff047981 */ /* 0x000ea2000c1e6b00 */
[----:B------:R-:W-:-:S02]  /*0110*/  SHF.R.S32.HI R3, RZ, 0x1f, R17 ;  /* 0x0000001fff037819 */ /* 0x000fc40000011411 */
[----:B--2---:R-:W-:-:S05]  /*0120*/  IADD3 R4, P0, R4, R17, RZ ;  /* 0x0000001104047210 */ /* 0x004fca0007f1e0ff */
[----:B------:R-:W-:-:S08]  /*0130*/  IMAD.X R5, R3, 0x1, R5, P0 ;  /* 0x0000000103057824 */ /* 0x000fd000000e0605 */
[----:B------:R-:W2:Y:S02]  /*0140*/  LDG.E.U8.SYS R4, [R4] ;  /* 0x0000000004047381 */ /* 0x000ea400001ee100 */
[----:B--2---:R-:W-:-:S12]  /*0150*/  ISETP.NE.AND P0, PT, R4, RZ, PT ;  /* 0x000000ff0400720c */ /* 0x004fd80003f05270 */
[----:B------:R-:W-:Y:S05]  /*0160*/  @!P0 BRA `(.L_x_89) ;  /* 0x0000162000008947 */ /* 0x000fea0003800000 */
[----:B------:R-:W2:Y:S01]  /*0170*/  LDG.E.U16.CONSTANT.SYS R0, [UR36+0x1e] ;  /* 0x00001e24ff007981 */ /* 0x000ea2000c1e6500 */
[----:B------:R-:W-:Y:S02]  /*0180*/  MOV R72, 0x1 ;  /* 0x0000000100487802 */ /* 0x000fe40000000f00 */
[----:B------:R-:W-:-:S03]  /*0190*/  MOV R19, c[0x0][0x168] ;  /* 0x00005a0000137a02 */ /* 0x000fc60000000f00 */
[C---:B------:R-:W-:Y:S02]  /*01a0*/  IMAD R5, R72.reuse, c[0x0][0x16c], RZ ;  /* 0x00005b0048057a24 */ /* 0x040fe400078e02ff */
[----:B------:R-:W-:-:S05]  /*01b0*/  IMAD.WIDE.U32 R18, R72, R19, c[0x2][0x0] ;  /* 0x0080000048127625 */ /* 0x000fca00078e0013 */
[----:B------:R-:W-:Y:S02]  /*01c0*/  IADD3 R19, R19, R5, RZ ;  /* 0x0000000513137210 */ /* 0x000fe40007ffe0ff */
[----:B--2---:R-:W-:-:S04]  /*01d0*/  PRMT R3, R0, 0x9910, RZ ;  /* 0x0000991000037816 */ /* 0x004fc800000000ff */
[----:B------:R-:W-:-:S12]  /*01e0*/  ISETP.GE.AND P0, PT, R3, 0x1, PT ;  /* 0x000000010300780c */ /* 0x000fd80003f06270 */
[----:B------:R-:W-:Y:S05]  /*01f0*/  @!P0 BRA `(.L_x_90) ;  /* 0x000009f000008947 */ /* 0x000fea0003800000 */
[----:B------:R-:W2:Y:S04]  /*0200*/  LDG.E.64.CONSTANT.SYS R6, [R18+0x8] ;  /* 0x0000080012067381 */ /* 0x000ea800001e6b00 */
[----:B------:R-:W3:Y:S04]  /*0210*/  LDG.E.64.CONSTANT.SYS R8, [R18+0x10] ;  /* 0x0000100012087381 */ /* 0x000ee800001e6b00 */
[----:B------:R-:W4:Y:S01]  /*0220*/  LDG.E.64.CONSTANT.SYS R4, [R18] ;  /* 0x0000000012047381 */ /* 0x000f2200001e6b00 */
[--C-:B------:R-:W-:Y:S02]  /*0230*/  SHF.R.S64 R29, RZ, 0x1d, R17.reuse ;  /* 0x0000001dff1d7819 */ /* 0x100fe40000001011 */
[----:B------:R-:W-:Y:S01]  /*0240*/  SHF.R.S32.HI R21, RZ, 0x1d, R17 ;  /* 0x0000001dff157819 */ /* 0x000fe20000011411 */
[----:B------:R-:W5:Y:S04]  /*0250*/  LDG.E.64.CONSTANT.SYS R10, [UR36+0xa4] ;  /* 0x0000a424ff0a7981 */ /* 0x000f68000c1e6b00 */
[----:B------:R0:W5:Y:S04]  /*0260*/  LDG.E.64.CONSTANT.SYS R12, [R18+-0x20] ;  /* 0xffffe000120c7381 */ /* 0x00016800001e6b00 */
[----:B------:R-:W5:Y:S04]  /*0270*/  LDG.E.64.CONSTANT.SYS R14, [UR36+0xac] ;  /* 0x0000ac24ff0e7981 */ /* 0x000f68000c1e6b00 */
[----:B------:R0:W5:Y:S04]  /*0280*/  LDG.E.64.CONSTANT.SYS R22, [R18+-0x18] ;  /* 0xffffe80012167381 */ /* 0x00016800001e6b00 */
[----:B------:R0:W5:Y:S01]  /*0290*/  LDG.E.64.CONSTANT.SYS R24, [R18+-0x10] ;  /* 0xfffff00012187381 */ /* 0x00016200001e6b00 */
[----:B--2---:R-:W-:-:S02]  /*02a0*/  IADD3 R26, P0, R6, R29, RZ ;  /* 0x0000001d061a7210 */ /* 0x004fc40007f1e0ff */
[----:B---3--:R-:W-:-:S03]  /*02b0*/  IADD3 R30, P1, R8, R29, RZ ;  /* 0x0000001d081e7210 */ /* 0x008fc60007f3e0ff */
[--C-:B------:R-:W-:Y:S02]  /*02c0*/  IMAD.X R27, R7, 0x1, R21.reuse, P0 ;  /* 0x00000001071b7824 */ /* 0x100fe400000e0615 */
[----:B------:R-:W5:Y:S01]  /*02d0*/  LDG.E.64.CONSTANT.SYS R6, [UR36+0x8c] ;  /* 0x00008c24ff067981 */ /* 0x000f62000c1e6b00 */
[----:B----4-:R-:W-:Y:S01]  /*02e0*/  IADD3 R28, P0, R4, R29, RZ ;  /* 0x0000001d041c7210 */ /* 0x010fe20007f1e0ff */
[--C-:B------:R-:W-:Y:S02]  /*02f0*/  IMAD.X R31, R9, 0x1, R21.reuse, P1 ;  /* 0x00000001091f7824 */ /* 0x100fe400008e0615 */
[----:B------:R-:W5:Y:S02]  /*0300*/  LDG.E.64.CONSTANT.SYS R8, [UR36+0xbc] ;  /* 0x0000bc24ff087981 */ /* 0x000f64000c1e6b00 */
[----:B------:R-:W-:Y:S02]  /*0310*/  IMAD.X R29, R5, 0x1, R21, P0 ;  /* 0x00000001051d7824 */ /* 0x000fe400000e0615 */
[----:B------:R-:W5:Y:S04]  /*0320*/  LDG.E.64.CONSTANT.SYS R20, [UR36+0xb4] ;  /* 0x0000b424ff147981 */ /* 0x000f68000c1e6b00 */
[----:B------:R-:W5:Y:S04]  /*0330*/  LDG.E.64.SYS R26, [R26] ;  /* 0x000000001a1a7381 */ /* 0x000f6800001eeb00 */
[----:B------:R-:W5:Y:S04]  /*0340*/  LDG.E.64.SYS R28, [R28] ;  /* 0x000000001c1c7381 */ /* 0x000f6800001eeb00 */
[----:B------:R-:W5:Y:S01]  /*0350*/  LDG.E.64.SYS R30, [R30] ;  /* 0x000000001e1e7381 */ /* 0x000f6200001eeb00 */
[----:B------:R-:W-:-:S04]  /*0360*/  LOP3.LUT R0, R0, 0x1, RZ, 0xc0, !PT ;  /* 0x0000000100007812 */ /* 0x000fc800078ec0ff */
[----:B------:R-:W-:Y:S01]  /*0370*/  ISETP.NE.U32.AND P0, PT, R0, 0x1, PT ;  /* 0x000000010000780c */ /* 0x000fe20003f05070 */
[----:B------:R-:W-:Y:S01]  /*0380*/  IMAD R33, R17, c[0x0][0x170], RZ ;  /* 0x00005c0011217a24 */ /* 0x000fe200078e02ff */
[----:B------:R-:W-:Y:S01]  /*0390*/  ISETP.NE.AND P1, PT, R3, 0x1, PT ;  /* 0x000000010300780c */ /* 0x000fe20003f25270 */
[----:B------:R-:W-:Y:S01]  /*03a0*/  IMAD.MOV.U32 R0, RZ, RZ, R3 ;  /* 0x000000ffff007224 */ /* 0x000fe200078e0003 */
[----:B------:R-:W-:Y:S01]  /*03b0*/  CS2R R68, SRZ ;  /* 0x0000000000447805 */ /* 0x000fe2000001ff00 */
[----:B------:R-:W-:Y:S01]  /*03c0*/  CS2R R62, SRZ ;  /* 0x00000000003e7805 */ /* 0x000fe2000001ff00 */
[----:B------:R-:W-:-:S06]  /*03d0*/  CS2R R64, SRZ ;  /* 0x0000000000407805 */ /* 0x000fcc000001ff00 */
[----:B------:R-:W-:Y:S05]  /*03e0*/  @P0 BRA `(.L_x_91) ;  /* 0x000002a000000947 */ /* 0x000fea0003800000 */
[----:B0----5:R-:W-:-:S08]  /*03f0*/  IMAD.WIDE R36, R33, 0x4, R6 ;  /* 0x0000000421247825 */ /* 0x021fd000078e0206 */
[----:B------:R-:W2:Y:S01]  /*0400*/  LDG.E.SYS R37, [R36] ;  /* 0x0000000024257381 */ /* 0x000ea200001ee900 */
[----:B------:R-:W-:-:S08]  /*0410*/  IMAD.WIDE R40, R33, 0x8, R8 ;  /* 0x0000000821287825 */ /* 0x000fd000078e0208 */
[----:B------:R0:W3:Y:S01]  /*0420*/  LDG.E.64.SYS R46, [R40] ;  /* 0x00000000282e7381 */ /* 0x0000e200001eeb00 */
[----:B------:R-:W-:-:S08]  /*0430*/  IMAD.WIDE R42, R33, 0x8, R10 ;  /* 0x00000008212a7825 */ /* 0x000fd000078e020a */
[----:B------:R-:W4:Y:S01]  /*0440*/  LDG.E.64.SYS R42, [R42] ;  /* 0x000000002a2a7381 */ /* 0x000f2200001eeb00 */
[----:B0-----:R-:W-:-:S04]  /*0450*/  IMAD.WIDE R40, R33, 0x8, R14 ;  /* 0x0000000821287825 */ /* 0x001fc800078e020e */
[----:B------:R-:W-:-:S04]  /*0460*/  IMAD.WIDE R64, R33, 0x8, R20 ;  /* 0x0000000821407825 */ /* 0x000fc800078e0214 */
[----:B------:R-:W4:Y:S04]  /*0470*/  LDG.E.64.SYS R40, [R40] ;  /* 0x0000000028287381 */ /* 0x000f2800001eeb00 */
[----:B------:R-:W4:Y:S01]  /*0480*/  LDG.E.64.SYS R64, [R64] ;  /* 0x0000000040407381 */ /* 0x000f2200001eeb00 */
[----:B--2---:R-:W-:-:S04]  /*0490*/  IMAD.WIDE R44, R37, 0x8, R4 ;  /* 0x00000008252c7825 */ /* 0x004fc800078e0204 */
[----:B------:R-:W-:-:S04]  /*04a0*/  IMAD.WIDE R38, R37, 0x8, R22 ;  /* 0x0000000825267825 */ /* 0x000fc800078e0216 */
[C---:B------:R-:W-:Y:S01]  /*04b0*/  IMAD.WIDE R34, R37.reuse, 0x8, R12 ;  /* 0x0000000825227825 */ /* 0x040fe200078e020c */
[----:B------:R-:W2:Y:S03]  /*04c0*/  LDG.E.64.SYS R44, [R44] ;  /* 0x000000002c2c7381 */ /* 0x000ea600001eeb00 */
[----:B------:R-:W-:Y:S01]  /*04d0*/  IMAD.WIDE R54, R37, 0x8, R24 ;  /* 0x0000000825367825 */ /* 0x000fe200078e0218 */
[----:B------:R-:W4:Y:S04]  /*04e0*/  LDG.E.64.SYS R38, [R38] ;  /* 0x0000000026267381 */ /* 0x000f2800001eeb00 */
[----:B------:R-:W4:Y:S04]  /*04f0*/  LDG.E.64.SYS R34, [R34] ;  /* 0x0000000022227381 */ /* 0x000f2800001eeb00 */
[----:B------:R-:W4:Y:S01]  /*0500*/  LDG.E.64.SYS R36, [R54] ;  /* 0x0000000036247381 */ /* 0x000f2200001eeb00 */
[----:B---3--:R-:W2:Y:S01]  /*0510*/  DMUL R46, R46, c[0x0][0x178] ;  /* 0x00005e002e2e7a28 */ /* 0x008ea20000000000 */
[----:B------:R-:W-:-:S02]  /*0520*/  IADD3 R0, R0, -0x1, RZ ;  /* 0xffffffff00007810 */ /* 0x000fc40007ffe0ff */
[----:B------:R-:W-:-:S05]  /*0530*/  IADD3 R33, R33, 0x1, RZ ;  /* 0x0000000121217810 */ /* 0x000fca0007ffe0ff */
[----:B--2---:R-:W-:-:S04]  /*0540*/  DFMA R44, R46, R44, RZ ;  /* 0x0000002c2e2c722b */ /* 0x004fc800000000ff */
[----:B----4-:R-:W-:-:S04]  /*0550*/  DFMA R50, R46, R38, RZ ;  /* 0x000000262e32722b */ /* 0x010fc800000000ff */
[----:B------:R-:W0:-:S04]  /*0560*/  DMUL R48, R28, R34 ;  /* 0x000000221c307228 */ /* 0x000e080000000000 */
[----:B------:R-:W1:-:S04]  /*0570*/  DMUL R52, R28, R38 ;  /* 0x000000261c347228 */ /* 0x000e480000000000 */
[----:B------:R-:W-:-:S04]  /*0580*/  DFMA R46, R46, R36, RZ ;  /* 0x000000242e2e722b */ /* 0x000fc800000000ff */
[----:B------:R-:W2:-:S04]  /*0590*/  DMUL R54, R28, R36 ;  /* 0x000000241c367228 */ /* 0x000e880000000000 */
[----:B0-----:R-:W-:-:S04]  /*05a0*/  DFMA R44, R48, -R42, R44 ;  /* 0x8000002a302c722b */ /* 0x001fc8000000002c */
[----:B-1----:R-:W-:-:S04]  /*05b0*/  DFMA R50, -R42, R52, R50 ;  /* 0x000000342a32722b */ /* 0x002fc80000000132 */
[----:B--2---:R-:W-:-:S04]  /*05c0*/  DFMA R54, -R42, R54, R46 ;  /* 0x000000362a36722b */ /* 0x004fc8000000012e */
[----:B------:R-:W0:-:S04]  /*05d0*/  DMUL R42, R26, R34 ;  /* 0x000000221a2a7228 */ /* 0x000e080000000000 */
[----:B------:R-:W1:-:S04]  /*05e0*/  DMUL R46, R26, R38 ;  /* 0x000000261a2e7228 */ /* 0x000e480000000000 */
[----:B------:R-:W2:-:S04]  /*05f0*/  DMUL R48, R26, R36 ;  /* 0x000000241a307228 */ /* 0x000e880000000000 */
[----:B0-----:R-:W-:-:S04]  /*0600*/  DFMA R42, R42, -R40, R44 ;  /* 0x800000282a2a722b */ /* 0x001fc8000000002c */
[----:B-1----:R-:W-:-:S04]  /*0610*/  DFMA R46, -R40, R46, R50 ;  /* 0x0000002e282e722b */ /* 0x002fc80000000132 */
[----:B------:R-:W0:-:S04]  /*0620*/  DMUL R34, R30, R34 ;  /* 0x000000221e227228 */ /* 0x000e080000000000 */
[----:B------:R-:W1:-:S04]  /*0630*/  DMUL R38, R30, R38 ;  /* 0x000000261e267228 */ /* 0x000e480000000000 */
[----:B--2---:R-:W-:-:S04]  /*0640*/  DFMA R48, -R40, R48, R54 ;  /* 0x000000302830722b */ /* 0x004fc80000000136 */
[----:B------:R-:W2:-:S04]  /*0650*/  DMUL R36, R30, R36 ;  /* 0x000000241e247228 */ /* 0x000e880000000000 */
[----:B0-----:R0:W3:-:S04]  /*0660*/  DFMA R68, -R34, R64, R42 ;  /* 0x000000402244722b */ /* 0x0010c8000000012a */
[----:B-1----:R0:W1:-:S04]  /*0670*/  DFMA R62, -R64, R38, R46 ;  /* 0x00000026403e722b */ /* 0x002048000000012e */
[----:B--2---:R0:W2:-:S04]  /*0680*/  DFMA R64, -R64, R36, R48 ;  /* 0x000000244040722b */ /* 0x0040880000000130 */
.L_x_91:
[----:B01-3--:R-:W-:Y:S05]  /*0690*/  @!P1 BRA `(.L_x_92) ;  /* 0x0000058000009947 */ /* 0x00bfea0003800000 */
[----:B------:R-:W-:Y:S01]  /*06a0*/  BMOV.32.CLEAR RZ, B0 ;  /* 0x0000000000ff7355 */ /* 0x000fe20000100000 */
[----:B------:R-:W-:Y:S01]  /*06b0*/  BSSY B0, `(.L_x_93) ;  /* 0x0000052000007945 */ /* 0x000fe20003800000 */
[----:B------:R-:W-:-:S04]  /*06c0*/  IADD3 R73, R33, 0x1, RZ ;  /* 0x0000000121497810 */ /* 0x000fc80007ffe0ff */
.L_x_94:
[----:B--2---:R-:W-:-:S05]  /*06d0*/  IADD3 R59, R73, -0x1, RZ ;  /* 0xffffffff493b7810 */ /* 0x004fca0007ffe0ff */
[----:B-----5:R-:W-:-:S08]  /*06e0*/  IMAD.WIDE R36, R59, 0x4, R6 ;  /* 0x000000043b247825 */ /* 0x020fd000078e0206 */
[----:B------:R-:W3:Y:S04]  /*06f0*/  LDG.E.SYS R39, [R36] ;  /* 0x0000000024277381 */ /* 0x000ee800001ee900 */
[----:B------:R0:W4:Y:S01]  /*0700*/  LDG.E.SYS R55, [R36+0x4] ;  /* 0x0000040024377381 */ /* 0x00012200001ee900 */
[----:B------:R-:W-:-:S08]  /*0710*/  IMAD.WIDE R44, R59, 0x8, R8 ;  /* 0x000000083b2c7825 */ /* 0x000fd000078e0208 */
[----:B-12---:R1:W2:Y:S01]  /*0720*/  LDG.E.64.SYS R66, [R44] ;  /* 0x000000002c427381 */ /* 0x0062a200001eeb00 */
[----:B------:R-:W-:-:S04]  /*0730*/  IMAD.WIDE R50, R59, 0x8, R10 ;  /* 0x000000083b327825 */ /* 0x000fc800078e020a */
[----:B------:R-:W-:-:S04]  /*0740*/  IMAD.WIDE R56, R59, 0x8, R14 ;  /* 0x000000083b387825 */ /* 0x000fc800078e020e */
[----:B------:R0:W2:Y:S01]  /*0750*/  LDG.E.64.SYS R34, [R50] ;  /* 0x0000000032227381 */ /* 0x0000a200001eeb00 */
[----:B------:R-:W-:-:S03]  /*0760*/  IMAD.WIDE R58, R59, 0x8, R20 ;  /* 0x000000083b3a7825 */ /* 0x000fc600078e0214 */
[----:B------:R0:W2:Y:S04]  /*0770*/  LDG.E.64.SYS R40, [R56] ;  /* 0x0000000038287381 */ /* 0x0000a800001eeb00 */
[----:B-1----:R-:W2:Y:S04]  /*0780*/  LDG.E.64.SYS R44, [R44+0x8] ;  /* 0x000008002c2c7381 */ /* 0x002ea800001eeb00 */
[----:B------:R1:W2:Y:S04]  /*0790*/  LDG.E.64.SYS R42, [R58] ;  /* 0x000000003a2a7381 */ /* 0x0002a800001eeb00 */
[----:B0-----:R-:W2:Y:S04]  /*07a0*/  LDG.E.64.SYS R50, [R50+0x8] ;  /* 0x0000080032327381 */ /* 0x001ea800001eeb00 */
[----:B------:R-:W2:Y:S04]  /*07b0*/  LDG.E.64.SYS R56, [R56+0x8] ;  /* 0x0000080038387381 */ /* 0x000ea800001eeb00 */
[----:B-1----:R-:W2:Y:S01]  /*07c0*/  LDG.E.64.SYS R58, [R58+0x8] ;  /* 0x000008003a3a7381 */ /* 0x002ea200001eeb00 */
[----:B---3--:R-:W-:-:S04]  /*07d0*/  IMAD.WIDE R60, R39, 0x8, R4 ;  /* 0x00000008273c7825 */ /* 0x008fc800078e0204 */
[----:B------:R-:W-:-:S04]  /*07e0*/  IMAD.WIDE R32, R39, 0x8, R12 ;  /* 0x0000000827207825 */ /* 0x000fc800078e020c */
[C---:B------:R-:W-:Y:S01]  /*07f0*/  IMAD.WIDE R52, R39.reuse, 0x8, R22 ;  /* 0x0000000827347825 */ /* 0x040fe200078e0216 */
[----:B------:R-:W3:Y:S03]  /*0800*/  LDG.E.64.SYS R60, [R60] ;  /* 0x000000003c3c7381 */ /* 0x000ee600001eeb00 */
[----:B------:R-:W-:Y:S01]  /*0810*/  IMAD.WIDE R38, R39, 0x8, R24 ;  /* 0x0000000827267825 */ /* 0x000fe200078e0218 */
[----:B------:R-:W3:Y:S04]  /*0820*/  LDG.E.64.SYS R32, [R32] ;  /* 0x0000000020207381 */ /* 0x000ee800001eeb00 */
[----:B------:R0:W3:Y:S04]  /*0830*/  LDG.E.64.SYS R36, [R52] ;  /* 0x0000000034247381 */ /* 0x0000e800001eeb00 */
[----:B------:R-:W3:Y:S01]  /*0840*/  LDG.E.64.SYS R38, [R38] ;  /* 0x0000000026267381 */ /* 0x000ee200001eeb00 */
[----:B----4-:R-:W-:-:S04]  /*0850*/  IMAD.WIDE R46, R55, 0x8, R4 ;  /* 0x00000008372e7825 */ /* 0x010fc800078e0204 */
[----:B------:R-:W-:-:S04]  /*0860*/  IMAD.WIDE R48, R55, 0x8, R12 ;  /* 0x0000000837307825 */ /* 0x000fc800078e020c */
[C---:B0-----:R-:W-:Y:S01]  /*0870*/  IMAD.WIDE R52, R55.reuse, 0x8, R22 ;  /* 0x0000000837347825 */ /* 0x041fe200078e0216 */
[----:B------:R-:W4:Y:S03]  /*0880*/  LDG.E.64.SYS R46, [R46] ;  /* 0x000000002e2e7381 */ /* 0x000f2600001eeb00 */
[----:B------:R-:W-:Y:S01]  /*0890*/  IMAD.WIDE R54, R55, 0x8, R24 ;  /* 0x0000000837367825 */ /* 0x000fe200078e0218 */
[----:B------:R-:W4:Y:S04]  /*08a0*/  LDG.E.64.SYS R48, [R48] ;  /* 0x0000000030307381 */ /* 0x000f2800001eeb00 */
[----:B------:R-:W4:Y:S04]  /*08b0*/  LDG.E.64.SYS R52, [R52] ;  /* 0x0000000034347381 */ /* 0x000f2800001eeb00 */
[----:B------:R-:W4:Y:S01]  /*08c0*/  LDG.E.64.SYS R54, [R54] ;  /* 0x0000000036367381 */ /* 0x000f2200001eeb00 */
[----:B--2---:R-:W3:-:S04]  /*08d0*/  DMUL R66, R66, c[0x0][0x178] ;  /* 0x00005e0042427a28 */ /* 0x004ec80000000000 */
[----:B------:R-:W-:Y:S01]  /*08e0*/  DMUL R44, R44, c[0x0][0x178] ;  /* 0x00005e002c2c7a28 */ /* 0x000fe20000000000 */
[----:B------:R-:W-:-:S04]  /*08f0*/  IADD3 R0, R0, -0x2, RZ ;  /* 0xfffffffe00007810 */ /* 0x000fc80007ffe0ff */
[----:B------:R-:W-:Y:S02]  /*0900*/  ISETP.GT.AND P0, PT, R0, RZ, PT ;  /* 0x000000ff0000720c */ /* 0x000fe40003f04270 */
[----:B------:R-:W-:Y:S01]  /*0910*/  IADD3 R73, R73, 0x2, RZ ;  /* 0x0000000249497810 */ /* 0x000fe20007ffe0ff */
[----:B---3--:R-:W-:-:S04]  /*0920*/  DFMA R68, R66, R60, R68 ;  /* 0x0000003c4244722b */ /* 0x008fc80000000044 */
[----:B------:R-:W0:-:S04]  /*0930*/  DMUL R60, R28, R32 ;  /* 0x000000201c3c7228 */ /* 0x000e080000000000 */
[----:B------:R-:W-:-:S04]  /*0940*/  DFMA R62, R66, R36, R62 ;  /* 0x00000024423e722b */ /* 0x000fc8000000003e */
[----:B------:R-:W-:-:S04]  /*0950*/  DFMA R64, R66, R38, R64 ;  /* 0x000000264240722b */ /* 0x000fc80000000040 */
[----:B0-----:R-:W-:-:S04]  /*0960*/  DFMA R60, R60, -R34, R68 ;  /* 0x800000223c3c722b */ /* 0x001fc80000000044 */
[----:B------:R-:W0:-:S04]  /*0970*/  DMUL R66, R28, R36 ;  /* 0x000000241c427228 */ /* 0x000e080000000000 */
[----:B------:R-:W1:-:S04]  /*0980*/  DMUL R68, R28, R38 ;  /* 0x000000261c447228 */ /* 0x000e480000000000 */
[----:B------:R-:W2:-:S04]  /*0990*/  DMUL R70, R26, R32 ;  /* 0x000000201a467228 */ /* 0x000e880000000000 */
[----:B0-----:R-:W-:-:S04]  /*09a0*/  DFMA R62, -R34, R66, R62 ;  /* 0x00000042223e722b */ /* 0x001fc8000000013e */
[----:B-1----:R-:W-:-:S04]  /*09b0*/  DFMA R64, -R34, R68, R64 ;  /* 0x000000442240722b */ /* 0x002fc80000000140 */
[----:B------:R-:W0:-:S04]  /*09c0*/  DMUL R66, R26, R36 ;  /* 0x000000241a427228 */ /* 0x000e080000000000 */
[----:B------:R-:W1:-:S04]  /*09d0*/  DMUL R34, R26, R38 ;  /* 0x000000261a227228 */ /* 0x000e480000000000 */
[----:B--2---:R-:W-:-:S04]  /*09e0*/  DFMA R60, R70, -R40, R60 ;  /* 0x80000028463c722b */ /* 0x004fc8000000003c */
[----:B------:R-:W2:-:S04]  /*09f0*/  DMUL R32, R30, R32 ;  /* 0x000000201e207228 */ /* 0x000e880000000000 */
[----:B0-----:R-:W-:-:S04]  /*0a00*/  DFMA R62, -R40, R66, R62 ;  /* 0x00000042283e722b */ /* 0x001fc8000000013e */
[----:B------:R-:W0:-:S04]  /*0a10*/  DMUL R36, R30, R36 ;  /* 0x000000241e247228 */ /* 0x000e080000000000 */
[----:B-1----:R-:W-:-:S04]  /*0a20*/  DFMA R34, -R40, R34, R64 ;  /* 0x000000222822722b */ /* 0x002fc80000000140 */
[----:B------:R-:W1:-:S04]  /*0a30*/  DMUL R38, R30, R38 ;  /* 0x000000261e267228 */ /* 0x000e480000000000 */
[----:B--2---:R-:W4:-:S04]  /*0a40*/  DFMA R32, -R32, R42, R60 ;  /* 0x0000002a2020722b */ /* 0x004f08000000013c */
[----:B0-----:R-:W0:-:S04]  /*0a50*/  DFMA R36, -R42, R36, R62 ;  /* 0x000000242a24722b */ /* 0x001e08000000013e */
[----:B-1----:R-:W1:-:S04]  /*0a60*/  DFMA R34, -R42, R38, R34 ;  /* 0x000000262a22722b */ /* 0x002e480000000122 */
[----:B----4-:R-:W-:-:S04]  /*0a70*/  DFMA R32, R44, R46, R32 ;  /* 0x0000002e2c20722b */ /* 0x010fc80000000020 */
[----:B------:R-:W2:-:S04]  /*0a80*/  DMUL R40, R28, R48 ;  /* 0x000000301c287228 */ /* 0x000e880000000000 */
[----:B0-----:R-:W-:-:S04]  /*0a90*/  DFMA R36, R44, R52, R36 ;  /* 0x000000342c24722b */ /* 0x001fc80000000024 */
[----:B-1----:R-:W-:-:S04]  /*0aa0*/  DFMA R44, R44, R54, R34 ;  /* 0x000000362c2c722b */ /* 0x002fc80000000022 */
[----:B--2---:R-:W-:-:S04]  /*0ab0*/  DFMA R32, R40, -R50, R32 ;  /* 0x800000322820722b */ /* 0x004fc80000000020 */
[----:B------:R-:W0:-:S04]  /*0ac0*/  DMUL R34, R26, R48 ;  /* 0x000000301a227228 */ /* 0x000e080000000000 */
[----:B------:R-:W1:-:S04]  /*0ad0*/  DMUL R38, R28, R52 ;  /* 0x000000341c267228 */ /* 0x000e480000000000 */
[----:B------:R-:W2:-:S04]  /*0ae0*/  DMUL R40, R28, R54 ;  /* 0x000000361c287228 */ /* 0x000e880000000000 */
[----:B0-----:R-:W-:-:S04]  /*0af0*/  DFMA R32, R34, -R56, R32 ;  /* 0x800000382220722b */ /* 0x001fc80000000020 */
[----:B-1----:R-:W-:-:S04]  /*0b00*/  DFMA R36, -R50, R38, R36 ;  /* 0x000000263224722b */ /* 0x002fc80000000124 */
[----:B--2---:R-:W-:-:S04]  /*0b10*/  DFMA R40, -R50, R40, R44 ;  /* 0x000000283228722b */ /* 0x004fc8000000012c */
[----:B------:R-:W0:-:S04]  /*0b20*/  DMUL R34, R26, R52 ;  /* 0x000000341a227228 */ /* 0x000e080000000000 */
[----:B------:R-:W1:-:S04]  /*0b30*/  DMUL R38, R26, R54 ;  /* 0x000000361a267228 */ /* 0x000e480000000000 */
[----:B------:R-:W2:-:S04]  /*0b40*/  DMUL R48, R30, R48 ;  /* 0x000000301e307228 */ /* 0x000e880000000000 */
[----:B0-----:R-:W-:-:S04]  /*0b50*/  DFMA R34, -R56, R34, R36 ;  /* 0x000000223822722b */ /* 0x001fc80000000124 */
[----:B-1----:R-:W-:-:S04]  /*0b60*/  DFMA R38, -R56, R38, R40 ;  /* 0x000000263826722b */ /* 0x002fc80000000128 */
[----:B------:R-:W0:-:S04]  /*0b70*/  DMUL R52, R30, R52 ;  /* 0x000000341e347228 */ /* 0x000e080000000000 */
[----:B------:R-:W1:-:S04]  /*0b80*/  DMUL R54, R30, R54 ;  /* 0x000000361e367228 */ /* 0x000e480000000000 */
[----:B--2---:R2:W3:-:S04]  /*0b90*/  DFMA R68, -R48, R58, R32 ;  /* 0x0000003a3044722b */ /* 0x0044c80000000120 */
[----:B0-----:R2:W0:-:S04]  /*0ba0*/  DFMA R62, -R58, R52, R34 ;  /* 0x000000343a3e722b */ /* 0x0014080000000122 */
[----:B-1----:R2:W1:Y:S01]  /*0bb0*/  DFMA R64, -R58, R54, R38 ;  /* 0x000000363a40722b */ /* 0x0024620000000126 */
[----:B0--3--:R-:W-:Y:S05]  /*0bc0*/  @P0 BRA `(.L_x_94) ;  /* 0xfffffb0000000947 */ /* 0x009fea000383ffff */
[----:B------:R-:W-:Y:S05]  /*0bd0*/  BSYNC B0 ;  /* 0x0000000000007941 */ /* 0x000fea0003800000 */
.L_x_93:
[----:B------:R-:W-:Y:S05]  /*0be0*/  BRA `(.L_x_92) ;  /* 0x0000003000007947 */ /* 0x000fea0003800000 */
.L_x_90:
[----:B------:R-:W-:Y:S01]  /*0bf0*/  CS2R R68, SRZ ;  /* 0x0000000000447805 */ /* 0x000fe2000001ff00 */
[----:B------:R-:W-:Y:S01]  /*0c00*/  CS2R R62, SRZ ;  /* 0x00000000003e7805 */ /* 0x000fe2000001ff00 */
[----:B------:R-:W-:Y:S02]  /*0c10*/  CS2R R64, SRZ ;  /* 0x0000000000407805 */ /* 0x000fe4000001ff00 */
.L_x_92:
[----:B------:R-:W3:Y:S04]  /*0c20*/  LDG.E.64.CONSTANT.SYS R4, [UR36+0x4c] ;  /* 0x00004c24ff047981 */ /* 0x000ee8000c1e6b00 */
[----:B-----5:R-:W4:Y:S04]  /*0c30*/  LDG.E.64.CONSTANT.SYS R8, [UR36+0x54] ;  /* 0x00005424ff087981 */ /* 0x020f28000c1e6b00 */
[----:B--2---:R-:W2:Y:S01]  /*0c40*/  LDG.E.64.CONSTANT.SYS R6, [UR36+0x5c] ;  /* 0x00005c24ff067981 */ /* 0x004ea2000c1e6b00 */
[----:B------:R-:W-:-:S02]  /*0c50*/  SHF.R.S64 R25, RZ, 0x1d, R17 ;  /* 0x0000001dff197819 */ /* 0x000fc40000001011 */
[----:B------:R-:W-:Y:S01]  /*0c60*/  SHF.R.S32.HI R27, RZ, 0x1d, R17 ;  /* 0x0000001dff1b7819 */ /* 0x000fe20000011411 */
[----:B------:R-:W2:Y:S04]  /*0c70*/  LDG.E.64.CONSTANT.SYS R20, [R18+0x58] ;  /* 0x0000580012147381 */ /* 0x000ea800001e6b00 */
[----:B------:R-:W2:Y:S01]  /*0c80*/  LDG.E.64.CONSTANT.SYS R22, [R18+0x78] ;  /* 0x0000780012167381 */ /* 0x000ea200001e6b00 */
[----:B---3--:R-:W-:-:S05]  /*0c90*/  IADD3 R4, P0, R4, R25, RZ ;  /* 0x0000001904047210 */ /* 0x008fca0007f1e0ff */
[----:B------:R-:W-:Y:S01]  /*0ca0*/  IMAD.X R5, R5, 0x1, R27, P0 ;  /* 0x0000000105057824 */ /* 0x000fe200000e061b */
[----:B----4-:R-:W-:-:S05]  /*0cb0*/  IADD3 R8, P0, R8, R25, RZ ;  /* 0x0000001908087210 */ /* 0x010fca0007f1e0ff */
[----:B------:R-:W-:Y:S02]  /*0cc0*/  IMAD.X R9, R9, 0x1, R27, P0 ;  /* 0x0000000109097824 */ /* 0x000fe400000e061b */
[----:B------:R-:W3:Y:S01]  /*0cd0*/  LDG.E.64.SYS R14, [R4] ;  /* 0x00000000040e7381 */ /* 0x000ee200001eeb00 */
[----:B--2---:R-:W-:-:S05]  /*0ce0*/  IADD3 R10, P0, R6, R25, RZ ;  /* 0x00000019060a7210 */ /* 0x004fca0007f1e0ff */
[----:B------:R-:W2:Y:S01]  /*0cf0*/  LDG.E.64.SYS R12, [R8] ;  /* 0x00000000080c7381 */ /* 0x000ea200001eeb00 */
[----:B------:R-:W-:-:S08]  /*0d00*/  IMAD.X R11, R7, 0x1, R27, P0 ;  /* 0x00000001070b7824 */ /* 0x000fd000000e061b */
[----:B------:R-:W4:Y:S01]  /*0d10*/  LDG.E.64.SYS R6, [R10] ;  /* 0x000000000a067381 */ /* 0x000f2200001eeb00 */
[----:B---3--:R-:W2:-:S08]  /*0d20*/  DMUL R14, R14, R68 ;  /* 0x000000440e0e7228 */ /* 0x008e900000000000 */
[----:B--2---:R-:W4:-:S08]  /*0d30*/  DFMA R12, R12, R62, R14 ;  /* 0x0000003e0c0c722b */ /* 0x004f10000000000e */
[----:B-1--4-:R0:W1:Y:S02]  /*0d40*/  DFMA R6, R6, R64, R12 ;  /* 0x000000400606722b */ /* 0x012064000000000c */
[----:B0-----:R-:W-:-:S05]  /*0d50*/  IADD3 R12, P0, R20, R25, RZ ;  /* 0x00000019140c7210 */ /* 0x001fca0007f1e0ff */
[----:B------:R-:W-:Y:S01]  /*0d60*/  IMAD.X R13, R21, 0x1, R27, P0 ;  /* 0x00000001150d7824 */ /* 0x000fe200000e061b */
[----:B-1----:R-:W0:Y:S01]  /*0d70*/  DMUL R22, R6, R22 ;  /* 0x0000001606167228 */ /* 0x002e220000000000 */
[----:B------:R-:W-:-:S08]  /*0d80*/  ISETP.GE.AND P0, PT, R3, 0x2, PT ;  /* 0x000000020300780c */ /* 0x000fd00003f06270 */
[----:B0-----:R0:W-:Y:S04]  /*0d90*/  STG.E.64.SYS [R12], R22 ;  /* 0x000000160c007386 */ /* 0x0011e8000010eb00 */
[----:B------:R-:W-:Y:S05]  /*0da0*/  @!P0 BRA `(.L_x_95) ;  /* 0x000006c000008947 */ /* 0x000fea0003800000 */
[----:B------:R-:W5:Y:S04]  /*0db0*/  LDG.E.64.CONSTANT.SYS R6, [UR36+0xa4] ;  /* 0x0000a424ff067981 */ /* 0x000f68000c1e6b00 */
[----:B------:R1:W5:Y:S04]  /*0dc0*/  LDG.E.64.CONSTANT.SYS R24, [R18+-0x8] ;  /* 0xfffff80012187381 */ /* 0x00036800001e6b00 */
[----:B------:R-:W5:Y:S04]  /*0dd0*/  LDG.E.64.CONSTANT.SYS R26, [UR36+0x8c] ;  /* 0x00008c24ff1a7981 */ /* 0x000f68000c1e6b00 */
[----:B------:R-:W5:Y:S04]  /*0de0*/  LDG.E.64.CONSTANT.SYS R28, [UR36+0xac] ;  /* 0x0000ac24ff1c7981 */ /* 0x000f68000c1e6b00 */
[----:B------:R-:W5:Y:S01]  /*0df0*/  LDG.E.64.CONSTANT.SYS R30, [UR36+0xb4] ;  /* 0x0000b424ff1e7981 */ /* 0x000f62000c1e6b00 */
[----:B------:R-:W-:Y:S01]  /*0e00*/  IADD3 R0, R3, -0x1, RZ ;  /* 0xffffffff03007810 */ /* 0x000fe20007ffe0ff */
[----:B------:R-:W-:Y:S01]  /*0e10*/  IMAD R33, R17, c[0x0][0x170], RZ ;  /* 0x00005c0011217a24 */ /* 0x000fe200078e02ff */
[----:B0-----:R-:W-:Y:S01]  /*0e20*/  IADD3 R12, R3, -0x2, RZ ;  /* 0xfffffffe030c7810 */ /* 0x001fe20007ffe0ff */
[----:B------:R-:W-:Y:S01]  /*0e30*/  CS2R R20, SRZ ;  /* 0x0000000000147805 */ /* 0x000fe2000001ff00 */
[----:B------:R-:W-:Y:S01]  /*0e40*/  LOP3.LUT P1, R32, R0, 0x3, RZ, 0xc0, !PT ;  /* 0x0000000300207812 */ /* 0x000fe2000782c0ff */
[----:B------:R-:W-:Y:S01]  /*0e50*/  CS2R R14, SRZ ;  /* 0x00000000000e7805 */ /* 0x000fe2000001ff00 */
[----:B------:R-:W-:-:S02]  /*0e60*/  ISETP.GE.U32.AND P0, PT, R12, 0x3, PT ;  /* 0x000000030c00780c */ /* 0x000fc40003f06070 */
[----:B------:R-:W-:-:S08]  /*0e70*/  CS2R R12, SRZ ;  /* 0x00000000000c7805 */ /* 0x000fd0000001ff00 */
[----:B------:R-:W-:Y:S05]  /*0e80*/  @!P1 BRA `(.L_x_96) ;  /* 0x000002c000009947 */ /* 0x000fea0003800000 */
[----:B-1----:R-:W-:-:S04]  /*0e90*/  IMAD R33, R17, c[0x0][0x170], R72 ;  /* 0x00005c0011217a24 */ /* 0x002fc800078e0248 */
[----:B-----5:R-:W-:-:S08]  /*0ea0*/  IMAD.WIDE R12, R33, 0x4, R26 ;  /* 0x00000004210c7825 */ /* 0x020fd000078e021a */
[----:B------:R-:W2:Y:S01]  /*0eb0*/  LDG.E.SYS R13, [R12] ;  /* 0x000000000c0d7381 */ /* 0x000ea200001ee900 */
[----:B------:R-:W-:-:S04]  /*0ec0*/  IMAD.WIDE R38, R33, 0x8, R28 ;  /* 0x0000000821267825 */ /* 0x000fc800078e021c */
[----:B------:R-:W-:-:S04]  /*0ed0*/  IMAD.WIDE R50, R33, 0x8, R6 ;  /* 0x0000000821327825 */ /* 0x000fc800078e0206 */
[----:B------:R-:W-:Y:S01]  /*0ee0*/  IMAD.WIDE R34, R33, 0x8, R30 ;  /* 0x0000000821227825 */ /* 0x000fe200078e021e */
[----:B------:R-:W3:Y:S04]  /*0ef0*/  LDG.E.64.SYS R38, [R38] ;  /* 0x0000000026267381 */ /* 0x000ee800001eeb00 */
[----:B------:R-:W4:Y:S04]  /*0f00*/  LDG.E.64.SYS R20, [R50] ;  /* 0x0000000032147381 */ /* 0x000f2800001eeb00 */
[----:B------:R-:W3:Y:S01]  /*0f10*/  LDG.E.64.SYS R40, [R34] ;  /* 0x0000000022287381 */ /* 0x000ee200001eeb00 */
[----:B--2---:R-:W-:-:S08]  /*0f20*/  IMAD.WIDE R36, R13, 0x8, R24 ;  /* 0x000000080d247825 */ /* 0x004fd000078e0218 */
[----:B------:R-:W3:Y:S01]  /*0f30*/  LDG.E.64.SYS R36, [R36] ;  /* 0x0000000024247381 */ /* 0x000ee200001eeb00 */
[----:B------:R-:W-:Y:S02]  /*0f40*/  ISETP.NE.AND P1, PT, R32, 0x1, PT ;  /* 0x000000012000780c */ /* 0x000fe40003f25270 */
[----:B------:R-:W-:Y:S01]  /*0f50*/  IADD3 R0, R3, -0x2, RZ ;  /* 0xfffffffe03007810 */ /* 0x000fe20007ffe0ff */
[----:B---3--:R0:W1:-:S04]  /*0f60*/  DFMA R14, R36, R38, RZ ;  /* 0x00000026240e722b */ /* 0x00804800000000ff */
[----:B----4-:R0:W2:-:S04]  /*0f70*/  DFMA R20, R36, R20, RZ ;  /* 0x000000142414722b */ /* 0x01008800000000ff */
[----:B------:R0:W3:Y:S01]  /*0f80*/  DFMA R12, R36, R40, RZ ;  /* 0x00000028240c722b */ /* 0x0000e200000000ff */
[----:B------:R-:W-:Y:S05]  /*0f90*/  @!P1 BRA `(.L_x_96) ;  /* 0x000001b000009947 */ /* 0x000fea0003800000 */
[----:B-12---:R-:W-:Y:S01]  /*0fa0*/  MOV R54, c[0x0][0x170] ;  /* 0x00005c0000367a02 */ /* 0x006fe20000000f00 */
[----:B0-----:R-:W2:Y:S01]  /*0fb0*/  LDG.E.64.SYS R36, [R50+0x8] ;  /* 0x0000080032247381 */ /* 0x001ea200001eeb00 */
[----:B------:R-:W-:-:S03]  /*0fc0*/  ISETP.NE.AND P1, PT, R32, 0x2, PT ;  /* 0x000000022000780c */ /* 0x000fc60003f25270 */
[----:B------:R-:W-:Y:S01]  /*0fd0*/  IMAD R53, R17, R54, 0x1 ;  /* 0x0000000111357424 */ /* 0x000fe200078e0236 */
[----:B------:R-:W4:Y:S03]  /*0fe0*/  LDG.E.64.SYS R40, [R34+0x8] ;  /* 0x0000080022287381 */ /* 0x000f2600001eeb00 */
[----:B------:R-:W-:-:S05]  /*0ff0*/  IMAD.WIDE R48, R53, 0x4, R26 ;  /* 0x0000000435307825 */ /* 0x000fca00078e021a */
[----:B------:R-:W5:Y:S04]  /*1000*/  @P1 LDG.E.64.SYS R44, [R50+0x10] ;  /* 0x00001000322c1381 */ /* 0x000f6800001eeb00 */
[----:B---3--:R0:W3:Y:S04]  /*1010*/  LDG.E.SYS R33, [R48+0x4] ;  /* 0x0000040030217381 */ /* 0x0080e800001ee900 */
[----:B------:R0:W2:Y:S01]  /*1020*/  @P1 LDG.E.SYS R43, [R48+0x8] ;  /* 0x00000800302b1381 */ /* 0x0000a200001ee900 */
[----:B------:R-:W-:-:S08]  /*1030*/  IMAD.WIDE R52, R53, 0x8, R28 ;  /* 0x0000000835347825 */ /* 0x000fd000078e021c */
[----:B------:R-:W4:Y:S04]  /*1040*/  LDG.E.64.SYS R38, [R52+0x8] ;  /* 0x0000080034267381 */ /* 0x000f2800001eeb00 */
[----:B------:R-:W4:Y:S04]  /*1050*/  @P1 LDG.E.64.SYS R46, [R52+0x10] ;  /* 0x00001000342e1381 */ /* 0x000f2800001eeb00 */
[----:B0-----:R-:W4:Y:S01]  /*1060*/  @P1 LDG.E.64.SYS R48, [R34+0x10] ;  /* 0x0000100022301381 */ /* 0x001f2200001eeb00 */
[----:B---3--:R-:W-:-:S04]  /*1070*/  IMAD.WIDE R32, R33, 0x8, R24 ;  /* 0x0000000821207825 */ /* 0x008fc800078e0218 */
[----:B--2---:R-:W-:-:S04]  /*1080*/  @P1 IMAD.WIDE R42, R43, 0x8, R24 ;  /* 0x000000082b2a1825 */ /* 0x004fc800078e0218 */
[----:B------:R-:W2:Y:S04]  /*1090*/  LDG.E.64.SYS R32, [R32] ;  /* 0x0000000020207381 */ /* 0x000ea800001eeb00 */
[----:B------:R-:W5:Y:S01]  /*10a0*/  @P1 LDG.E.64.SYS R42, [R42] ;  /* 0x000000002a2a1381 */ /* 0x000f6200001eeb00 */
[----:B------:R-:W-:-:S04]  /*10b0*/  IADD3 R0, R3, -0x3, RZ ;  /* 0xfffffffd03007810 */ /* 0x000fc80007ffe0ff */
[----:B------:R-:W-:Y:S01]  /*10c0*/  @P1 IADD3 R0, R3, -0x4, RZ ;  /* 0xfffffffc03001810 */ /* 0x000fe20007ffe0ff */
[----:B--2---:R-:W5:-:S04]  /*10d0*/  DFMA R20, R32, R36, R20 ;  /* 0x000000242014722b */ /* 0x004f480000000014 */
[----:B----4-:R-:W0:-:S04]  /*10e0*/  DFMA R14, R32, R38, R14 ;  /* 0x00000026200e722b */ /* 0x010e08000000000e */
[----:B------:R1:W2:Y:S02]  /*10f0*/  DFMA R12, R32, R40, R12 ;  /* 0x00000028200c722b */ /* 0x0002a4000000000c */
[----:B-1----:R-:W-:Y:S02]  /*1100*/  IMAD R33, R17, R54, 0x2 ;  /* 0x0000000211217424 */ /* 0x002fe400078e0236 */
[----:B-----5:R1:W3:-:S04]  /*1110*/  @P1 DFMA R20, R42, R44, R20 ;  /* 0x0000002c2a14122b */ /* 0x0202c80000000014 */
[----:B0-----:R1:W0:-:S04]  /*1120*/  @P1 DFMA R14, R42, R46, R14 ;  /* 0x0000002e2a0e122b */ /* 0x001208000000000e */
[----:B--2---:R1:W2:Y:S01]  /*1130*/  @P1 DFMA R12, R42, R48, R12 ;  /* 0x000000302a0c122b */ /* 0x0042a2000000000c */
[----:B------:R-:W-:-:S03]  /*1140*/  @P1 IMAD R33, R17, R54, 0x3 ;  /* 0x0000000311211424 */ /* 0x000fc600078e0236 */
.L_x_96:
[----:B0123--:R-:W-:Y:S05]  /*1150*/  @!P0 BRA `(.L_x_97) ;  /* 0x0000035000008947 */ /* 0x00ffea0003800000 */
[----:B------:R-:W-:Y:S01]  /*1160*/  BMOV.32.CLEAR RZ, B0 ;  /* 0x0000000000ff7355 */ /* 0x000fe20000100000 */
[----:B------:R-:W-:Y:S02]  /*1170*/  BSSY B0, `(.L_x_98) ;  /* 0x000002e000007945 */ /* 0x000fe40003800000 */
.L_x_99:
[----:B------:R-:W-:-:S05]  /*1180*/  IADD3 R67, R33, 0x1, RZ ;  /* 0x0000000121437810 */ /* 0x000fca0007ffe0ff */
[----:B-----5:R-:W-:-:S08]  /*1190*/  IMAD.WIDE R34, R67, 0x4, R26 ;  /* 0x0000000443227825 */ /* 0x020fd000078e021a */
[----:B--2---:R-:W2:Y:S04]  /*11a0*/  LDG.E.SYS R45, [R34] ;  /* 0x00000000222d7381 */ /* 0x004ea800001ee900 */
[----:B------:R-:W3:Y:S04]  /*11b0*/  LDG.E.SYS R37, [R34+0x4] ;  /* 0x0000040022257381 */ /* 0x000ee800001ee900 */
[----:B------:R-:W4:Y:S04]  /*11c0*/  LDG.E.SYS R73, [R34+0x8] ;  /* 0x0000080022497381 */ /* 0x000f2800001ee900 */
[----:B------:R-:W4:Y:S01]  /*11d0*/  LDG.E.SYS R49, [R34+0xc] ;  /* 0x00000c0022317381 */ /* 0x000f2200001ee900 */
[----:B------:R-:W-:-:S04]  /*11e0*/  IMAD.WIDE R70, R67, 0x8, R6 ;  /* 0x0000000843467825 */ /* 0x000fc800078e0206 */
[----:B------:R-:W-:-:S04]  /*11f0*/  IMAD.WIDE R68, R67, 0x8, R28 ;  /* 0x0000000843447825 */ /* 0x000fc800078e021c */
[----:B------:R-:W-:Y:S01]  /*1200*/  IMAD.WIDE R66, R67, 0x8, R30 ;  /* 0x0000000843427825 */ /* 0x000fe200078e021e */
[----:B------:R-:W4:Y:S04]  /*1210*/  LDG.E.64.SYS R56, [R70] ;  /* 0x0000000046387381 */ /* 0x000f2800001eeb00 */
[----:B------:R-:W4:Y:S04]  /*1220*/  LDG.E.64.SYS R62, [R68] ;  /* 0x00000000443e7381 */ /* 0x000f2800001eeb00 */
[----:B------:R-:W4:Y:S04]  /*1230*/  LDG.E.64.SYS R46, [R66] ;  /* 0x00000000422e7381 */ /* 0x000f2800001eeb00 */
[----:B------:R-:W4:Y:S04]  /*1240*/  LDG.E.64.SYS R58, [R70+0x8] ;  /* 0x00000800463a7381 */ /* 0x000f2800001eeb00 */
[----:B------:R-:W4:Y:S04]  /*1250*/  LDG.E.64.SYS R40, [R68+0x8] ;  /* 0x0000080044287381 */ /* 0x000f2800001eeb00 */
[----:B------:R-:W4:Y:S04]  /*1260*/  LDG.E.64.SYS R38, [R66+0x8] ;  /* 0x0000080042267381 */ /* 0x000f2800001eeb00 */
[----:B------:R-:W4:Y:S04]  /*1270*/  LDG.E.64.SYS R42, [R70+0x10] ;  /* 0x00001000462a7381 */ /* 0x000f2800001eeb00 */
[----:B------:R-:W4:Y:S04]  /*1280*/  LDG.E.64.SYS R52, [R68+0x10] ;  /* 0x0000100044347381 */ /* 0x000f2800001eeb00 */
        /* <DEDUP_REMOVED lines=17> */
[----:B-1----:R-:W1:-:S04]  /*13a0*/  DFMA R46, R44, R46, R12 ;  /* 0x0000002e2c2e722b */ /* 0x002e48000000000c */
[----:B---3--:R-:W4:-:S04]  /*13b0*/  DFMA R56, R36, R58, R56 ;  /* 0x0000003a2438722b */ /* 0x008f080000000038 */
[----:B0-----:R-:W0:-:S04]  /*13c0*/  DFMA R40, R36, R40, R62 ;  /* 0x000000282428722b */ /* 0x001e08000000003e */
[----:B-1----:R-:W1:-:S04]  /*13d0*/  DFMA R38, R36, R38, R46 ;  /* 0x000000262426722b */ /* 0x002e48000000002e */
[----:B----4-:R-:W2:-:S04]  /*13e0*/  DFMA R42, R34, R42, R56 ;  /* 0x0000002a222a722b */ /* 0x010e880000000038 */
[----:B0-----:R-:W0:-:S04]  /*13f0*/  DFMA R40, R34, R52, R40 ;  /* 0x000000342228722b */ /* 0x001e080000000028 */
[----:B-1----:R-:W1:-:S04]  /*1400*/  DFMA R38, R34, R50, R38 ;  /* 0x000000322226722b */ /* 0x002e480000000026 */
[----:B--2---:R2:W3:-:S04]  /*1410*/  DFMA R20, R48, R54, R42 ;  /* 0x000000363014722b */ /* 0x0044c8000000002a */
[----:B0-----:R2:W0:-:S04]  /*1420*/  DFMA R14, R48, R60, R40 ;  /* 0x0000003c300e722b */ /* 0x0014080000000028 */
[----:B-1----:R2:W1:Y:S01]  /*1430*/  DFMA R12, R48, R64, R38 ;  /* 0x00000040300c722b */ /* 0x0024620000000026 */
[----:B0--3--:R-:W-:Y:S05]  /*1440*/  @P0 BRA `(.L_x_99) ;  /* 0xfffffd3000000947 */ /* 0x009fea000383ffff */
[----:B------:R-:W-:Y:S05]  /*1450*/  BSYNC B0 ;  /* 0x0000000000007941 */ /* 0x000fea0003800000 */
.L_x_98:
[----:B------:R-:W-:Y:S05]  /*1460*/  BRA `(.L_x_97) ;  /* 0x0000004000007947 */ /* 0x000fea0003800000 */
.L_x_95:
[----:B------:R-:W5:Y:S01]  /*1470*/  LDG.E.64.CONSTANT.SYS R6, [UR36+0xa4] ;  /* 0x0000a424ff067981 */ /* 0x000f62000c1e6b00 */
[----:B------:R-:W-:Y:S01]  /*1480*/  CS2R R20, SRZ ;  /* 0x0000000000147805 */ /* 0x000fe2000001ff00 */
[----:B------:R-:W-:Y:S01]  /*1490*/  CS2R R14, SRZ ;  /* 0x00000000000e7805 */ /* 0x000fe2000001ff00 */
[----:B0-----:R-:W-:Y:S02]  /*14a0*/  CS2R R12, SRZ ;  /* 0x00000000000c7805 */ /* 0x001fe4000001ff00 */
.L_x_97:
[----:B-----5:R-:W3:Y:S04]  /*14b0*/  LDG.E.64.CONSTANT.SYS R24, [UR36+0xac] ;  /* 0x0000ac24ff187981 */ /* 0x020ee8000c1e6b00 */
[----:B------:R-:W4:Y:S01]  /*14c0*/  LDG.E.64.CONSTANT.SYS R26, [UR36+0xb4] ;  /* 0x0000b424ff1a7981 */ /* 0x000f22000c1e6b00 */
[----:B------:R-:W-:-:S03]  /*14d0*/  IMAD R31, R17, c[0x0][0x170], RZ ;  /* 0x00005c00111f7a24 */ /* 0x000fc600078e02ff */
[----:B--2---:R-:W2:Y:S04]  /*14e0*/  LDG.E.64.SYS R8, [R8] ;  /* 0x0000000008087381 */ /* 0x004ea800001eeb00 */
[----:B------:R-:W2:Y:S04]  /*14f0*/  LDG.E.64.SYS R4, [R4] ;  /* 0x0000000004047381 */ /* 0x000ea800001eeb00 */
[----:B------:R-:W2:Y:S01]  /*1500*/  LDG.E.64.SYS R10, [R10] ;  /* 0x000000000a0a7381 */ /* 0x000ea200001eeb00 */
[----:B---3--:R-:W-:-:S04]  /*1510*/  IMAD.WIDE R28, R31, 0x8, R24 ;  /* 0x000000081f1c7825 */ /* 0x008fc800078e0218 */
[----:B------:R-:W-:-:S04]  /*1520*/  IMAD.WIDE R24, R31, 0x8, R6 ;  /* 0x000000081f187825 */ /* 0x000fc800078e0206 */
[----:B------:R-:W2:Y:S01]  /*1530*/  LDG.E.64.SYS R6, [R28] ;  /* 0x000000001c067381 */ /* 0x000ea200001eeb00 */
[----:B----4-:R-:W-:-:S03]  /*1540*/  IMAD.WIDE R30, R31, 0x8, R26 ;  /* 0x000000081f1e7825 */ /* 0x010fc600078e021a */
[----:B------:R-:W3:Y:S05]  /*1550*/  LDG.E.64.SYS R24, [R24] ;  /* 0x0000000018187381 */ /* 0x000eea00001eeb00 */
[----:B------:R-:W4:Y:S01]  /*1560*/  LDG.E.64.SYS R26, [R30] ;  /* 0x000000001e1a7381 */ /* 0x000f2200001eeb00 */
[----:B------:R-:W-:Y:S01]  /*1570*/  BMOV.32.CLEAR RZ, B6 ;  /* 0x0000000006ff7355 */ /* 0x000fe20000100000 */
[----:B------:R-:W-:Y:S01]  /*1580*/  BSSY B6, `(.L_x_100) ;  /* 0x000001c000067945 */ /* 0x000fe20003800000 */
[----:B------:R-:W-:Y:S01]  /*1590*/  SHF.R.S32.HI R33, RZ, 0x1d, R17 ;  /* 0x0000001dff217819 */ /* 0x000fe20000011411 */
[----:B--2---:R-:W3:-:S08]  /*15a0*/  DMUL R6, R8, R6 ;  /* 0x0000000608067228 */ /* 0x004ed00000000000 */
[----:B---3--:R-:W4:-:S08]  /*15b0*/  DFMA R6, R4, R24, R6 ;  /* 0x000000180406722b */ /* 0x008f100000000006 */
[----:B----4-:R-:W0:-:S09]  /*15c0*/  DFMA R6, R10, R26, R6 ;  /* 0x0000001a0a06722b */ /* 0x010e120000000006 */
[----:B0-----:R-:W0:Y:S01]  /*15d0*/  MUFU.RCP64H R27, R7 ;  /* 0x00000007001b7308 */ /* 0x001e220000001800 */
[----:B------:R-:W-:-:S06]  /*15e0*/  MOV R26, 0x1 ;  /* 0x00000001001a7802 */ /* 0x000fcc0000000f00 */
[----:B0-----:R-:W0:-:S08]  /*15f0*/  DFMA R28, -R6, R26, 1 ;  /* 0x3ff00000061c742b */ /* 0x001e10000000011a */
[----:B0-----:R-:W0:-:S04]  /*1600*/  DFMA R28, R28, R28, R28 ;  /* 0x0000001c1c1c722b */ /* 0x001e08000000001c */
[----:B------:R-:W2:-:S04]  /*1610*/  DFMA R4, R4, -R20, R22 ;  /* 0x800000140404722b */ /* 0x000e880000000016 */
[----:B0-----:R-:W0:-:S04]  /*1620*/  DFMA R28, R26, R28, R26 ;  /* 0x0000001c1a1c722b */ /* 0x001e08000000001a */
[----:B--2---:R-:W2:-:S04]  /*1630*/  DFMA R8, R8, -R14, R4 ;  /* 0x8000000e0808722b */ /* 0x004e880000000004 */
[----:B0-----:R-:W0:-:S04]  /*1640*/  DFMA R4, -R6, R28, 1 ;  /* 0x3ff000000604742b */ /* 0x001e08000000011c */
[----:B-12---:R-:W-:-:S04]  /*1650*/  DFMA R8, R10, -R12, R8 ;  /* 0x8000000c0a08722b */ /* 0x006fc80000000008 */
[----:B0-----:R-:W0:-:S08]  /*1660*/  DFMA R4, R28, R4, R28 ;  /* 0x000000041c04722b */ /* 0x001e10000000001c */
[----:B0-----:R-:W0:-:S08]  /*1670*/  DMUL R10, R8, R4 ;  /* 0x00000004080a7228 */ /* 0x001e100000000000 */
[----:B0-----:R-:W0:-:S08]  /*1680*/  DFMA R12, -R6, R10, R8 ;  /* 0x0000000a060c722b */ /* 0x001e100000000108 */
[----:B0-----:R-:W0:Y:S01]  /*1690*/  DFMA R4, R4, R12, R10 ;  /* 0x0000000c0404722b */ /* 0x001e22000000000a */
[----:B------:R-:W-:-:S08]  /*16a0*/  FSETP.GEU.AND P1, PT, |R9|, 6.5827683646048100446e-37, PT ;  /* 0x036000000900780b */ /* 0x000fd00003f2e200 */
[----:B0-----:R-:W-:-:S05]  /*16b0*/  FFMA R0, RZ, R7, R5 ;  /* 0x00000007ff007223 */ /* 0x001fca0000000005 */
[----:B------:R-:W-:Y:S02]  /*16c0*/  FSETP.GT.AND P0, PT, |R0|, 1.469367938527859385e-39, PT ;  /* 0x001000000000780b */ /* 0x000fe40003f04200 */
[----:B------:R-:W-:-:S10]  /*16d0*/  SHF.R.S64 R23, RZ, 0x1d, R17 ;  /* 0x0000001dff177819 */ /* 0x000fd40000001011 */
[----:B------:R-:W-:Y:S05]  /*16e0*/  @P0 BRA P1, `(.L_x_1) ;  /* 0x0000005000000947 */ /* 0x000fea0000800000 */
[----:B------:R-:W-:Y:S01]  /*16f0*/  IMAD.MOV.U32 R4, RZ, RZ, R8 ;  /* 0x000000ffff047224 */ /* 0x000fe200078e0008 */
[----:B------:R-:W-:Y:S01]  /*1700*/  MOV R20, 32@lo((_28header_files_timple_solver_c_update_boundary_pressure_vectorised_620_gpu + .L_x_1@srel)) ;  /* 0x0000000000147802 */ /* 0x000fe20000000f00 */
[----:B------:R-:W-:Y:S01]  /*1710*/  IMAD.MOV.U32 R5, RZ, RZ, R9 ;  /* 0x000000ffff057224 */ /* 0x000fe200078e0009 */
[----:B------:R-:W-:-:S06]  /*1720*/  MOV R21, 32@hi((_28header_files_timple_solver_c_update_boundary_pressure_vectorised_620_gpu + .L_x_1@srel)) ;  /* 0x0000000000157802 */ /* 0x000fcc0000000f00 */
[----:B------:R-:W-:Y:S05]  /*1730*/  CALL.ABS.NOINC `(__cuda_sm20_div_rn_f64_full) ;  /* 0x0000000000007943 */ /* 0x000fea0003c00000 */
.L_x_1:
[----:B------:R-:W-:Y:S05]  /*1740*/  BSYNC B6 ;  /* 0x0000000000067941 */ /* 0x000fea0003800000 */
.L_x_100:
[----:B------:R-:W2:Y:S02]  /*1750*/  LDG.E.64.CONSTANT.SYS R18, [R18+-0x8] ;  /* 0xfffff80012127381 */ /* 0x000ea400001e6b00 */
[----:B--2---:R-:W-:-:S04]  /*1760*/  IADD3 R6, P0, R18, R23, RZ ;  /* 0x0000001712067210 */ /* 0x004fc80007f1e0ff */
[----:B------:R-:W-:-:S08]  /*1770*/  IADD3.X R7, R19, R33, RZ, P0, !PT ;  /* 0x0000002113077210 */ /* 0x000fd000007fe4ff */
[----:B------:R0:W-:Y:S02]  /*1780*/  STG.E.64.SYS [R6], R4 ;  /* 0x0000000406007386 */ /* 0x0001e4000010eb00 */
.L_x_89:
[----:B------:R-:W-:Y:S05]  /*1790*/  BSYNC B7 ;  /* 0x0000000000077941 */ /* 0x000fea0003800000 */
.L_x_88:
[----:B------:R-:W-:Y:S02]  /*17a0*/  ULDC UR4, c[0x0][0xc] ;  /* 0x0000030000047ab9 */ /* 0x000fe40000000800 */
[----:B------:R-:W-:-:S06]  /*17b0*/  USHF.L.U32 UR4, UR4, 0x7, URZ ;  /* 0x0000000704047899 */ /* 0x000fcc000800063f */
[----:B------:R-:W-:Y:S02]  /*17c0*/  IADD3 R16, R16, -UR4, RZ ;  /* 0x8000000410107c10 */ /* 0x000fe4000fffe0ff */
[----:B------:R-:W-:Y:S02]  /*17d0*/  IADD3 R17, R17, UR4, RZ ;  /* 0x0000000411117c10 */ /* 0x000fe4000fffe0ff */
[----:B------:R-:W-:-:S12]  /*17e0*/  ISETP.GT.AND P0, PT, R16, RZ, PT ;  /* 0x000000ff1000720c */ /* 0x000fd80003f04270 */
[----:B------:R-:W-:Y:S05]  /*17f0*/  @P0 BRA `(.L_x_101) ;  /* 0xffffe8c000000947 */ /* 0x000fea000383ffff */
[----:B------:R-:W-:Y:S05]  /*1800*/  EXIT ;  /* 0x000000000000794d */ /* 0x000fea0003800000 */
.L_x_102:
[----:B------:R-:W-:-:S00]  /*1810*/  BRA `(.L_x_102) ;  /* 0xfffffff000007947 */ /* 0x000fc0000383ffff */
[----:B------:R-:W-:-:S00]  /*1820*/  NOP ;  /* 0x0000000000007918 */ /* 0x000fc00000000000 */
[----:B------:R-:W-:-:S00]  /*1830*/  NOP ;  /* 0x0000000000007918 */ /* 0x000fc00000000000 */
[----:B------:R-:W-:-:S00]  /*1840*/  NOP ;  /* 0x0000000000007918 */ /* 0x000fc00000000000 */
[----:B------:R-:W-:-:S00]  /*1850*/  NOP ;  /* 0x0000000000007918 */ /* 0x000fc00000000000 */
[----:B------:R-:W-:-:S00]  /*1860*/  NOP ;  /* 0x0000000000007918 */ /* 0x000fc00000000000 */
[----:B------:R-:W-:-:S00]  /*1870*/  NOP ;  /* 0x0000000000007918 */ /* 0x000fc00000000000 */
.L_x_674:


//--------------------- .text._28header_files_timple_solver_c_update_velocity_implicit_vectorised_2d_609_gpu --------------------------
	.section	.text._28header_files_timple_solver_c_update_velocity_implicit_vectorised_2d_609_gpu,"ax",@progbits
	.sectioninfo	@"SHI_REGISTERS=12"
	.align	128
        .global         _28header_files_timple_solver_c_update_velocity_implicit_vectorised_2d_609_gpu
        .type           _28header_files_timple_solver_c_update_velocity_implicit_vectorised_2d_609_gpu,@function
        .size           _28header_files_timple_solver_c_update_velocity_implicit_vectorised_2d_609_gpu,(.L_x_675 - _28header_files_timple_solver_c_update_velocity_implicit_vectorised_2d_609_gpu)
        .other          _28header_files_timple_solver_c_update_velocity_implicit_vectorised_2d_609_gpu,@"STO_CUDA_ENTRY STV_DEFAULT"
_28header_files_timple_solver_c_update_velocity_implicit_vectorised_2d_609_gpu:
.text._28header_files_timple_solver_c_update_velocity_implicit_vectorised_2d_609_gpu:
[----:B------:R-:W-:Y:S02]  /*0000*/  MOV R1, c[0x0][0x28] ;  /* 0x00000a0000017a02 */ /* 0x000fe40000000f00 */
[----:B------:R-:W0:Y:S01]  /*0010*/  S2R R0, SR_CTAID.X ;  /* 0x0000000000007919 */ /* 0x000e220000002500 */
[----:B------:R-:W-:Y:S02]  /*0020*/  ULDC UR4, c[0x0][0xc] ;  /* 0x0000030000047ab9 */ /* 0x000fe40000000800 */
[----:B------:R-:W-:Y:S01]  /*0030*/  USHF.L.U32 UR4, UR4, 0x7, URZ ;  /* 0x0000000704047899 */ /* 0x000fe2000800063f */
[----:B------:R-:W0:Y:S01]  /*0040*/  S2R R3, SR_TID.X ;  /* 0x0000000000037919 */ /* 0x000e220000002100 */
[----:B------:R-:W-:Y:S01]  /*0050*/  ULDC UR5, c[0x0][0x160] ;  /* 0x0000580000057ab9 */ /* 0x000fe20000000800 */
[----:B0-----:R-:W-:-:S05]  /*0060*/  IMAD R9, R0, 0x80, R3 ;  /* 0x0000008000097824 */ /* 0x001fca00078e0203 */
.L_x_103:
[----:B------:R-:W-:-:S12]  /*0070*/  ISETP.GE.AND P0, PT, R9, c[0x0][0x160], PT ;  /* 0x0000580009007a0c */ /* 0x000fd80003f06270 */
[----:B------:R-:W-:Y:S02]  /*0080*/  @!P0 IMAD.MOV.U32 R6, RZ, RZ, c[0x0][0x168] ;  /* 0x00005a00ff068624 */ /* 0x000fe400078e00ff */
[----:B------:R-:W-:-:S08]  /*0090*/  @!P0 IMAD.MOV.U32 R7, RZ, RZ, c[0x0][0x16c] ;  /* 0x00005b00ff078624 */ /* 0x000fd000078e00ff */
[----:B------:R-:W2:Y:S01]  /*00a0*/  @!P0 LDG.E.64.CONSTANT.SYS R2, [R6+0x18] ;  /* 0x0000180006028381 */ /* 0x000ea200001e6b00 */
[----:B------:R-:W-:-:S04]  /*00b0*/  @!P0 SHF.R.S64 R5, RZ, 0x1d, R9 ;  /* 0x0000001dff058819 */ /* 0x000fc80000001009 */
[----:B--2---:R-:W-:-:S04]  /*00c0*/  @!P0 IADD3 R2, P1, R2, R5, RZ ;  /* 0x0000000502028210 */ /* 0x004fc80007f3e0ff */
[----:B------:R-:W-:-:S08]  /*00d0*/  @!P0 LEA.HI.X.SX32 R3, R9, R3, 0x3, P1 ;  /* 0x0000000309038211 */ /* 0x000fd000008f1eff */
[----:B------:R-:W2:Y:S01]  /*00e0*/  @!P0 LDG.E.64.SYS R4, [R2] ;  /* 0x0000000002048381 */ /* 0x000ea200001eeb00 */
[----:B------:R-:W-:Y:S01]  /*00f0*/  UIADD3 UR5, -UR4, UR5, URZ ;  /* 0x0000000504057290 */ /* 0x000fe2000fffe13f */
[----:B------:R-:W-:Y:S01]  /*0100*/  IADD3 R9, R9, UR4, RZ ;  /* 0x0000000409097c10 */ /* 0x000fe2000fffe0ff */
[----:B--2---:R-:W0:-:S09]  /*0110*/  @!P0 DADD R4, R4, -c[0x0][0x170] ;  /* 0x80005c0004048629 */ /* 0x004e120000000000 */
[----:B0-----:R0:W-:Y:S01]  /*0120*/  @!P0 STG.E.64.SYS [R2], R4 ;  /* 0x0000000402008386 */ /* 0x0011e2000010eb00 */
[----:B------:R-:W-:-:S12]  /*0130*/  ISETP.LT.AND P0, PT, RZ, UR5, PT ;  /* 0x00000005ff007c0c */ /* 0x000fd8000bf01270 */
[----:B0-----:R-:W-:Y:S05]  /*0140*/  @P0 BRA `(.L_x_103) ;  /* 0xffffff2000000947 */ /* 0x001fea000383ffff */
[----:B------:R-:W-:Y:S05]  /*0150*/  EXIT ;  /* 0x000000000000794d */ /* 0x000fea0003800000 */
.L_x_104:
[----:B------:R-:W-:-:S00]  /*0160*/  BRA `(.L_x_104) ;  /* 0xfffffff000007947 */ /* 0x000fc0000383ffff */
[----:B------:R-:W-:-:S00]  /*0170*/  NOP ;  /* 0x0000000000007918 */ /* 0x000fc00000000000 */
.L_x_675:


//--------------------- .text._28header_files_timple_solver_c_update_velocity_implicit_vectorised_2d_597_gpu --------------------------
	.section	.text._28header_files_timple_solver_c_update_velocity_implicit_vectorised_2d_597_gpu,"ax",@progbits
	.sectioninfo	@"SHI_REGISTERS=43"
	.align	128
        .global         _28header_files_timple_solver_c_update_velocity_implicit_vectorised_2d_597_gpu
        .type           _28header_files_timple_solver_c_update_velocity_implicit_vectorised_2d_597_gpu,@function
        .size           _28header_files_timple_solver_c_update_velocity_implicit_vectorised_2d_597_gpu,(.L_x_676 - _28header_files_timple_solver_c_update_velocity_implicit_vectorised_2d_597_gpu)
        .other          _28header_files_timple_solver_c_update_velocity_implicit_vectorised_2d_597_gpu,@"STO_CUDA_ENTRY STV_DEFAULT"
_28header_files_timple_solver_c_update_velocity_implicit_vectorised_2d_597_gpu:
.text._28header_files_timple_solver_c_update_velocity_implicit_vectorised_2d_597_gpu:
[----:B------:R-:W-:Y:S02]  /*0000*/  MOV R1, c[0x0][0x28] ;  /* 0x00000a0000017a02 */ /* 0x000fe40000000f00 */
[----:B------:R-:W0:Y:S01]  /*0010*/  S2R R36, SR_CTAID.X ;  /* 0x0000000000247919 */ /* 0x000e220000002500 */
[----:B------:R-:W-:Y:S01]  /*0020*/  ULDC.64 UR36, c[0x0][0x178] ;  /* 0x00005e0000247ab9 */ /* 0x000fe20000000a00 */
[----:B------:R-:W-:Y:S01]  /*0030*/  MOV R39, c[0x0][0x160] ;  /* 0x0000580000277a02 */ /* 0x000fe20000000f00 */
[----:B------:R-:W-:Y:S01]  /*0040*/  UIADD3 UR36, UP0, UR36, 0x40, URZ ;  /* 0x0000004024247890 */ /* 0x000fe2000ff1e03f */
[----:B------:R-:W0:Y:S01]  /*0050*/  S2R R3, SR_TID.X ;  /* 0x0000000000037919 */ /* 0x000e220000002100 */
[----:B------:R-:W-:Y:S02]  /*0060*/  ULDC UR38, c[0x0][0xc] ;  /* 0x0000030000267ab9 */ /* 0x000fe40000000800 */
[----:B------:R-:W-:Y:S02]  /*0070*/  UIADD3.X UR37, URZ, UR37, URZ, UP0, !UPT ;  /* 0x000000253f257290 */ /* 0x000fe400087fe43f */
[----:B------:R-:W-:Y:S01]  /*0080*/  USHF.L.U32 UR38, UR38, 0x7, URZ ;  /* 0x0000000726267899 */ /* 0x000fe2000800063f */
[----:B0-----:R-:W-:-:S05]  /*0090*/  IMAD R36, R36, 0x80, R3 ;  /* 0x0000008024247824 */ /* 0x001fca00078e0203 */
.L_x_109:
[----:B------:R-:W-:Y:S01]  /*00a0*/  ISETP.GE.AND P0, PT, R36, c[0x0][0x160], PT ;  /* 0x0000580024007a0c */ /* 0x000fe20003f06270 */
[----:B------:R-:W-:Y:S01]  /*00b0*/  BMOV.32.CLEAR RZ, B7 ;  /* 0x0000000007ff7355 */ /* 0x000fe20000100000 */
[----:B------:R-:W-:Y:S01]  /*00c0*/  IADD3 R39, R39, -UR38, RZ ;  /* 0x8000002627277c10 */ /* 0x000fe2000fffe0ff */
[----:B------:R-:W-:Y:S03]  /*00d0*/  BSSY B7, `(.L_x_105) ;  /* 0x0000062000077945 */ /* 0x000fe60003800000 */
[----:B------:R-:W-:-:S04]  /*00e0*/  ISETP.GT.AND P1, PT, R39, RZ, PT ;  /* 0x000000ff2700720c */ /* 0x000fc80003f24270 */
[----:B------:R-:W-:Y:S02]  /*00f0*/  P2R R40, PR, RZ, 0x2 ;  /* 0x00000002ff287803 */ /* 0x000fe40000000000 */
[----:B0-----:R-:W-:Y:S05]  /*0100*/  @P0 BRA `(.L_x_106) ;  /* 0x000005e000000947 */ /* 0x001fea0003800000 */
[----:B------:R-:W-:Y:S02]  /*0110*/  ULDC.64 UR4, c[0x0][0x168] ;  /* 0x00005a0000047ab9 */ /* 0x000fe40000000a00 */
[----:B------:R-:W2:Y:S01]  /*0120*/  LDG.E.64.CONSTANT.SYS R2, [UR4+0x160] ;  /* 0x00016004ff027981 */ /* 0x000ea2000c1e6b00 */
[----:B------:R-:W-:Y:S02]  /*0130*/  SHF.R.S32.HI R5, RZ, 0x1f, R36 ;  /* 0x0000001fff057819 */ /* 0x000fe40000011424 */
[----:B--2---:R-:W-:-:S05]  /*0140*/  IADD3 R2, P0, R2, R36, RZ ;  /* 0x0000002402027210 */ /* 0x004fca0007f1e0ff */
[----:B------:R-:W-:-:S08]  /*0150*/  IMAD.X R3, R5, 0x1, R3, P0 ;  /* 0x0000000105037824 */ /* 0x000fd000000e0603 */
[----:B------:R-:W2:Y:S02]  /*0160*/  LDG.E.U8.SYS R2, [R2] ;  /* 0x0000000002027381 */ /* 0x000ea400001ee100 */
[----:B--2---:R-:W-:-:S12]  /*0170*/  ISETP.NE.AND P0, PT, R2, RZ, PT ;  /* 0x000000ff0200720c */ /* 0x004fd80003f05270 */
[----:B------:R-:W-:Y:S05]  /*0180*/  @P0 BRA `(.L_x_106) ;  /* 0x0000056000000947 */ /* 0x000fea0003800000 */
[----:B------:R-:W-:Y:S01]  /*0190*/  IMAD.MOV.U32 R18, RZ, RZ, c[0x0][0x170] ;  /* 0x00005c00ff127624 */ /* 0x000fe200078e00ff */
[----:B------:R-:W2:Y:S01]  /*01a0*/  LDG.E.64.CONSTANT.SYS R16, [UR36+0x10] ;  /* 0x00001024ff107981 */ /* 0x000ea2000c1e6b00 */
[----:B------:R-:W-:Y:S01]  /*01b0*/  IMAD.MOV.U32 R19, RZ, RZ, c[0x0][0x174] ;  /* 0x00005d00ff137624 */ /* 0x000fe200078e00ff */
[--C-:B------:R-:W-:Y:S02]  /*01c0*/  SHF.R.S64 R37, RZ, 0x1d, R36.reuse ;  /* 0x0000001dff257819 */ /* 0x100fe40000001024 */
[----:B------:R-:W-:Y:S01]  /*01d0*/  SHF.R.S32.HI R38, RZ, 0x1d, R36 ;  /* 0x0000001dff267819 */ /* 0x000fe20000011424 */
[----:B------:R-:W3:Y:S04]  /*01e0*/  LDG.E.64.CONSTANT.SYS R34, [UR36] ;  /* 0x00000024ff227981 */ /* 0x000ee8000c1e6b00 */
[----:B------:R-:W4:Y:S04]  /*01f0*/  LDG.E.64.CONSTANT.SYS R4, [R18+0x80] ;  /* 0x0000800012047381 */ /* 0x000f2800001e6b00 */
[----:B------:R-:W2:Y:S01]  /*0200*/  LDG.E.64.CONSTANT.SYS R2, [R18] ;  /* 0x0000000012027381 */ /* 0x000ea200001e6b00 */
[----:B----4-:R-:W-:-:S05]  /*0210*/  IADD3 R4, P0, R4, R37, RZ ;  /* 0x0000002504047210 */ /* 0x010fca0007f1e0ff */
[----:B------:R-:W-:-:S08]  /*0220*/  IMAD.X R5, R5, 0x1, R38, P0 ;  /* 0x0000000105057824 */ /* 0x000fd000000e0626 */
[----:B------:R-:W3:Y:S01]  /*0230*/  LDG.E.64.SYS R4, [R4] ;  /* 0x0000000004047381 */ /* 0x000ee200001eeb00 */
[----:B--2---:R-:W-:-:S05]  /*0240*/  IADD3 R32, P0, R2, R37, RZ ;  /* 0x0000002502207210 */ /* 0x004fca0007f1e0ff */
[----:B------:R-:W-:-:S08]  /*0250*/  IMAD.X R33, R3, 0x1, R38, P0 ;  /* 0x0000000103217824 */ /* 0x000fd000000e0626 */
[----:B------:R0:W5:Y:S01]  /*0260*/  LDG.E.64.SYS R22, [R32] ;  /* 0x0000000020167381 */ /* 0x00016200001eeb00 */
[----:B------:R-:W1:Y:S01]  /*0270*/  MUFU.RCP64H R3, R17 ;  /* 0x0000001100037308 */ /* 0x000e620000001800 */
[----:B------:R-:W-:-:S06]  /*0280*/  IMAD.MOV.U32 R2, RZ, RZ, 0x1 ;  /* 0x00000001ff027424 */ /* 0x000fcc00078e00ff */
[----:B-1----:R-:W1:-:S08]  /*0290*/  DFMA R6, -R16, R2, 1 ;  /* 0x3ff000001006742b */ /* 0x002e500000000102 */
[----:B-1----:R-:W1:-:S08]  /*02a0*/  DFMA R6, R6, R6, R6 ;  /* 0x000000060606722b */ /* 0x002e500000000006 */
[----:B-1----:R-:W1:-:S08]  /*02b0*/  DFMA R6, R2, R6, R2 ;  /* 0x000000060206722b */ /* 0x002e500000000002 */
[----:B-1----:R-:W1:-:S08]  /*02c0*/  DFMA R8, -R16, R6, 1 ;  /* 0x3ff000001008742b */ /* 0x002e500000000106 */
[----:B-1----:R-:W-:Y:S01]  /*02d0*/  DFMA R8, R6, R8, R6 ;  /* 0x000000080608722b */ /* 0x002fe20000000006 */
[----:B------:R-:W-:Y:S01]  /*02e0*/  BMOV.32.CLEAR RZ, B6 ;  /* 0x0000000006ff7355 */ /* 0x000fe20000100000 */
[----:B------:R-:W-:Y:S02]  /*02f0*/  BSSY B6, `(.L_x_107) ;  /* 0x0000010000067945 */ /* 0x000fe40003800000 */
[----:B---3--:R-:W1:-:S08]  /*0300*/  DMUL R2, R4, R34 ;  /* 0x0000002204027228 */ /* 0x008e500000000000 */
[----:B-1----:R-:W1:-:S08]  /*0310*/  DMUL R4, R2, R8 ;  /* 0x0000000802047228 */ /* 0x002e500000000000 */
[----:B-1----:R-:W1:-:S08]  /*0320*/  DFMA R6, -R16, R4, R2 ;  /* 0x000000041006722b */ /* 0x002e500000000102 */
[----:B-1----:R-:W1:Y:S01]  /*0330*/  DFMA R4, R8, R6, R4 ;  /* 0x000000060804722b */ /* 0x002e620000000004 */
[----:B------:R-:W-:-:S08]  /*0340*/  FSETP.GEU.AND P1, PT, |R3|, 6.5827683646048100446e-37, PT ;  /* 0x036000000300780b */ /* 0x000fd00003f2e200 */
[----:B-1----:R-:W-:-:S05]  /*0350*/  FFMA R0, RZ, R17, R5 ;  /* 0x00000011ff007223 */ /* 0x002fca0000000005 */
[----:B------:R-:W-:-:S12]  /*0360*/  FSETP.GT.AND P0, PT, |R0|, 1.469367938527859385e-39, PT ;  /* 0x001000000000780b */ /* 0x000fd80003f04200 */
[----:B------:R-:W-:Y:S05]  /*0370*/  @P0 BRA P1, `(.L_x_2) ;  /* 0x0000007000000947 */ /* 0x000fea0000800000 */
[----:B0-----:R-:W-:Y:S01]  /*0380*/  IMAD.MOV.U32 R4, RZ, RZ, R2 ;  /* 0x000000ffff047224 */ /* 0x001fe200078e0002 */
[----:B------:R-:W-:Y:S01]  /*0390*/  MOV R6, R16 ;  /* 0x0000001000067202 */ /* 0x000fe20000000f00 */
[----:B------:R-:W-:Y:S01]  /*03a0*/  IMAD.MOV.U32 R5, RZ, RZ, R3 ;  /* 0x000000ffff057224 */ /* 0x000fe200078e0003 */
[----:B------:R-:W-:Y:S01]  /*03b0*/  MOV R20, 32@lo((_28header_files_timple_solver_c_update_velocity_implicit_vectorised_2d_597_gpu + .L_x_2@srel)) ;  /* 0x0000000000147802 */ /* 0x000fe20000000f00 */
[----:B------:R-:W-:Y:S01]  /*03c0*/  IMAD.MOV.U32 R7, RZ, RZ, R17 ;  /* 0x000000ffff077224 */ /* 0x000fe200078e0011 */
[----:B------:R-:W-:-:S06]  /*03d0*/  MOV R21, 32@hi((_28header_files_timple_solver_c_update_velocity_implicit_vectorised_2d_597_gpu + .L_x_2@srel)) ;  /* 0x0000000000157802 */ /* 0x000fcc0000000f00 */
[----:B-----5:R-:W-:Y:S05]  /*03e0*/  CALL.ABS.NOINC `(__cuda_sm20_div_rn_f64_full) ;  /* 0x0000000000007943 */ /* 0x020fea0003c00000 */
.L_x_2:
[----:B0-----:R-:W-:Y:S05]  /*03f0*/  BSYNC B6 ;  /* 0x0000000000067941 */ /* 0x001fea0003800000 */
.L_x_107:
[----:B------:R-:W2:Y:S01]  /*0400*/  LDG.E.64.CONSTANT.SYS R2, [R18+0x88] ;  /* 0x0000880012027381 */ /* 0x000ea200001e6b00 */
[----:B-----5:R-:W0:-:S09]  /*0410*/  DADD R22, R22, -R4 ;  /* 0x0000000016167229 */ /* 0x020e120000000804 */
[----:B0-----:R0:W-:Y:S01]  /*0420*/  STG.E.64.SYS [R32], R22 ;  /* 0x0000001620007386 */ /* 0x0011e2000010eb00 */
[----:B------:R-:W1:Y:S01]  /*0430*/  MUFU.RCP64H R9, R17 ;  /* 0x0000001100097308 */ /* 0x000e620000001800 */
[----:B------:R-:W-:Y:S01]  /*0440*/  IMAD.MOV.U32 R8, RZ, RZ, 0x1 ;  /* 0x00000001ff087424 */ /* 0x000fe200078e00ff */
[----:B--2---:R-:W-:-:S05]  /*0450*/  IADD3 R6, P0, R2, R37, RZ ;  /* 0x0000002502067210 */ /* 0x004fca0007f1e0ff */
[----:B------:R-:W-:Y:S02]  /*0460*/  IMAD.X R7, R3, 0x1, R38, P0 ;  /* 0x0000000103077824 */ /* 0x000fe400000e0626 */
[----:B------:R-:W0:Y:S06]  /*0470*/  LDG.E.64.CONSTANT.SYS R2, [R18+0x8] ;  /* 0x0000080012027381 */ /* 0x000e2c00001e6b00 */
[----:B------:R-:W2:Y:S01]  /*0480*/  LDG.E.64.SYS R4, [R6] ;  /* 0x0000000006047381 */ /* 0x000ea200001eeb00 */
[----:B-1----:R-:W1:-:S08]  /*0490*/  DFMA R10, -R16, R8, 1 ;  /* 0x3ff00000100a742b */ /* 0x002e500000000108 */
[----:B-1----:R-:W1:-:S08]  /*04a0*/  DFMA R10, R10, R10, R10 ;  /* 0x0000000a0a0a722b */ /* 0x002e50000000000a */
[----:B-1----:R-:W1:-:S08]  /*04b0*/  DFMA R10, R8, R10, R8 ;  /* 0x0000000a080a722b */ /* 0x002e500000000008 */
[----:B-1----:R-:W1:-:S08]  /*04c0*/  DFMA R8, -R16, R10, 1 ;  /* 0x3ff000001008742b */ /* 0x002e50000000010a */
[----:B-1----:R-:W-:Y:S01]  /*04d0*/  DFMA R8, R10, R8, R10 ;  /* 0x000000080a08722b */ /* 0x002fe2000000000a */
[----:B------:R-:W-:Y:S01]  /*04e0*/  BMOV.32.CLEAR RZ, B6 ;  /* 0x0000000006ff7355 */ /* 0x000fe20000100000 */
[----:B------:R-:W-:Y:S02]  /*04f0*/  BSSY B6, `(.L_x_108) ;  /* 0x0000012000067945 */ /* 0x000fe40003800000 */
[----:B--2---:R-:W1:-:S08]  /*0500*/  DMUL R34, R34, R4 ;  /* 0x0000000422227228 */ /* 0x004e500000000000 */
[----:B-1----:R-:W1:-:S08]  /*0510*/  DMUL R4, R8, R34 ;  /* 0x0000002208047228 */ /* 0x002e500000000000 */
[----:B-1----:R-:W1:-:S08]  /*0520*/  DFMA R6, -R16, R4, R34 ;  /* 0x000000041006722b */ /* 0x002e500000000122 */
[----:B-1----:R-:W1:Y:S01]  /*0530*/  DFMA R4, R8, R6, R4 ;  /* 0x000000060804722b */ /* 0x002e620000000004 */
[----:B------:R-:W-:-:S08]  /*0540*/  FSETP.GEU.AND P2, PT, |R35|, 6.5827683646048100446e-37, PT ;  /* 0x036000002300780b */ /* 0x000fd00003f4e200 */
[----:B-1----:R-:W-:-:S05]  /*0550*/  FFMA R0, RZ, R17, R5 ;  /* 0x00000011ff007223 */ /* 0x002fca0000000005 */
[----:B------:R-:W-:Y:S02]  /*0560*/  FSETP.GT.AND P0, PT, |R0|, 1.469367938527859385e-39, PT ;  /* 0x001000000000780b */ /* 0x000fe40003f04200 */
[----:B0-----:R-:W-:-:S05]  /*0570*/  IADD3 R22, P1, R2, R37, RZ ;  /* 0x0000002502167210 */ /* 0x001fca0007f3e0ff */
[----:B------:R-:W-:-:S05]  /*0580*/  IMAD.X R23, R3, 0x1, R38, P1 ;  /* 0x0000000103177824 */ /* 0x000fca00008e0626 */
[----:B------:R-:W-:Y:S05]  /*0590*/  @P0 BRA P2, `(.L_x_3) ;  /* 0x0000007000000947 */ /* 0x000fea0001000000 */
[----:B------:R-:W-:Y:S01]  /*05a0*/  IMAD.MOV.U32 R4, RZ, RZ, R34 ;  /* 0x000000ffff047224 */ /* 0x000fe200078e0022 */
[----:B------:R-:W-:Y:S01]  /*05b0*/  MOV R6, R16 ;  /* 0x0000001000067202 */ /* 0x000fe20000000f00 */
[----:B------:R-:W-:Y:S01]  /*05c0*/  IMAD.MOV.U32 R5, RZ, RZ, R35 ;  /* 0x000000ffff057224 */ /* 0x000fe200078e0023 */
[----:B------:R-:W-:Y:S01]  /*05d0*/  MOV R20, 32@lo((_28header_files_timple_solver_c_update_velocity_implicit_vectorised_2d_597_gpu + .L_x_3@srel)) ;  /* 0x0000000000147802 */ /* 0x000fe20000000f00 */
[----:B------:R-:W-:Y:S01]  /*05e0*/  IMAD.MOV.U32 R7, RZ, RZ, R17 ;  /* 0x000000ffff077224 */ /* 0x000fe200078e0011 */
[----:B------:R-:W-:-:S06]  /*05f0*/  MOV R21, 32@hi((_28header_files_timple_solver_c_update_velocity_implicit_vectorised_2d_597_gpu + .L_x_3@srel)) ;  /* 0x0000000000157802 */ /* 0x000fcc0000000f00 */
[----:B------:R-:W-:Y:S05]  /*0600*/  CALL.ABS.NOINC `(__cuda_sm20_div_rn_f64_full) ;  /* 0x0000000000007943 */ /* 0x000fea0003c00000 */
.L_x_3:
[----:B------:R-:W-:Y:S05]  /*0610*/  BSYNC B6 ;  /* 0x0000000000067941 */ /* 0x000fea0003800000 */
.L_x_108:
[----:B------:R-:W2:Y:S04]  /*0620*/  LDG.E.64.SYS R2, [R22] ;  /* 0x0000000016027381 */ /* 0x000ea800001eeb00 */
[----:B------:R-:W3:Y:S04]  /*0630*/  LDG.E.64.CONSTANT.SYS R6, [R18+0x58] ;  /* 0x0000580012067381 */ /* 0x000ee800001e6b00 */
[----:B------:R-:W4:Y:S01]  /*0640*/  LDG.E.64.CONSTANT.SYS R8, [R18+0x18] ;  /* 0x0000180012087381 */ /* 0x000f2200001e6b00 */
[----:B--2---:R4:W0:Y:S01]  /*0650*/  DADD R2, R2, -R4 ;  /* 0x0000000002027229 */ /* 0x0048220000000804 */
[----:B---3--:R-:W-:-:S02]  /*0660*/  IADD3 R10, P0, R6, R37, RZ ;  /* 0x00000025060a7210 */ /* 0x008fc40007f1e0ff */
[----:B----4-:R-:W-:-:S03]  /*0670*/  IADD3 R4, P1, R8, R37, RZ ;  /* 0x0000002508047210 */ /* 0x010fc60007f3e0ff */
[----:B------:R-:W-:-:S03]  /*0680*/  IMAD.X R11, R7, 0x1, R38, P0 ;  /* 0x00000001070b7824 */ /* 0x000fc600000e0626 */
[----:B0-----:R0:W-:Y:S01]  /*0690*/  STG.E.64.SYS [R22], R2 ;  /* 0x0000000216007386 */ /* 0x0011e2000010eb00 */
[----:B------:R-:W-:-:S04]  /*06a0*/  IMAD.X R5, R9, 0x1, R38, P1 ;  /* 0x0000000109057824 */ /* 0x000fc800008e0626 */
[----:B------:R-:W2:Y:S04]  /*06b0*/  LDG.E.64.SYS R8, [R10] ;  /* 0x000000000a087381 */ /* 0x000ea800001eeb00 */
[----:B------:R-:W2:Y:S02]  /*06c0*/  LDG.E.64.SYS R6, [R4] ;  /* 0x0000000004067381 */ /* 0x000ea400001eeb00 */
[----:B--2---:R-:W1:-:S09]  /*06d0*/  DADD R6, R6, R8 ;  /* 0x0000000006067229 */ /* 0x004e520000000008 */
[----:B-1----:R0:W-:Y:S02]  /*06e0*/  STG.E.64.SYS [R4], R6 ;  /* 0x0000000604007386 */ /* 0x0021e4000010eb00 */
.L_x_106:
[----:B------:R-:W-:Y:S05]  /*06f0*/  BSYNC B7 ;  /* 0x0000000000077941 */ /* 0x000fea0003800000 */
.L_x_105:
[----:B------:R-:W-:Y:S02]  /*0700*/  ISETP.NE.AND P0, PT, R40, RZ, PT ;  /* 0x000000ff2800720c */ /* 0x000fe40003f05270 */
[----:B------:R-:W-:-:S10]  /*0710*/  IADD3 R36, R36, UR38, RZ ;  /* 0x0000002624247c10 */ /* 0x000fd4000fffe0ff */
[----:B------:R-:W-:Y:S05]  /*0720*/  @P0 BRA `(.L_x_109) ;  /* 0xfffff97000000947 */ /* 0x000fea000383ffff */
[----:B------:R-:W-:Y:S05]  /*0730*/  EXIT ;  /* 0x000000000000794d */ /* 0x000fea0003800000 */
.L_x_110:
[----:B------:R-:W-:-:S00]  /*0740*/  BRA `(.L_x_110) ;  /* 0xfffffff000007947 */ /* 0x000fc0000383ffff */
[----:B------:R-:W-:-:S00]  /*0750*/  NOP ;  /* 0x0000000000007918 */ /* 0x000fc00000000000 */
[----:B------:R-:W-:-:S00]  /*0760*/  NOP ;  /* 0x0000000000007918 */ /* 0x000fc00000000000 */
[----:B------:R-:W-:-:S00]  /*0770*/  NOP ;  /* 0x0000000000007918 */ /* 0x000fc00000000000 */
.L_x_676:


//--------------------- .text._28header_files_timple_solver_c_update_velocity_implicit_vectorised_585_gpu --------------------------
	.section	.text._28header_files_timple_solver_c_update_velocity_implicit_vectorised_585_gpu,"ax",@progbits
	.sectioninfo	@"SHI_REGISTERS=12"
	.align	128
        .global         _28header_files_timple_solver_c_update_velocity_implicit_vectorised_585_gpu
        .type           _28header_files_timple_solver_c_update_velocity_implicit_vectorised_585_gpu,@function
        .size           _28header_files_timple_solver_c_update_velocity_implicit_vectorised_585_gpu,(.L_x_677 - _28header_files_timple_solver_c_update_velocity_implicit_vectorised_585_gpu)
        .other          _28header_files_timple_solver_c_update_velocity_implicit_vectorised_585_gpu,@"STO_CUDA_ENTRY STV_DEFAULT"
_28header_files_timple_solver_c_update_velocity_implicit_vectorised_585_gpu:
.text._28header_files_timple_solver_c_update_velocity_implicit_vectorised_585_gpu:
[----:B------:R-:W-:Y:S02]  /*0000*/  MOV R1, c[0x0][0x28] ;  /* 0x00000a0000017a02 */ /* 0x000fe40000000f00 */
[----:B------:R-:W0:Y:S01]  /*0010*/  S2R R0, SR_CTAID.X ;  /* 0x0000000000007919 */ /* 0x000e220000002500 */
[----:B------:R-:W-:Y:S02]  /*0020*/  ULDC UR4, c[0x0][0xc] ;  /* 0x0000030000047ab9 */ /* 0x000fe40000000800 */
[----:B------:R-:W-:Y:S01]  /*0030*/  USHF.L.U32 UR4, UR4, 0x7, URZ ;  /* 0x0000000704047899 */ /* 0x000fe2000800063f */
[----:B------:R-:W0:Y:S01]  /*0040*/  S2R R3, SR_TID.X ;  /* 0x0000000000037919 */ /* 0x000e220000002100 */
[----:B------:R-:W-:Y:S01]  /*0050*/  ULDC UR5, c[0x0][0x160] ;  /* 0x0000580000057ab9 */ /* 0x000fe20000000800 */
[----:B0-----:R-:W-:-:S05]  /*0060*/  IMAD R9, R0, 0x80, R3 ;  /* 0x0000008000097824 */ /* 0x001fca00078e0203 */
.L_x_111:
        /* <DEDUP_REMOVED lines=15> */
.L_x_112:
[----:B------:R-:W-:-:S00]  /*0160*/  BRA `(.L_x_112) ;  /* 0xfffffff000007947 */ /* 0x000fc0000383ffff */
[----:B------:R-:W-:-:S00]  /*0170*/  NOP ;  /* 0x0000000000007918 */ /* 0x000fc00000000000 */
.L_x_677:


//--------------------- .text._28header_files_timple_solver_c_update_velocity_implicit_vectorised_573_gpu --------------------------
	.section	.text._28header_files_timple_solver_c_update_velocity_implicit_vectorised_573_gpu,"ax",@progbits
	.sectioninfo	@"SHI_REGISTERS=43"
	.align	128
        .global         _28header_files_timple_solver_c_update_velocity_implicit_vectorised_573_gpu
        .type           _28header_files_timple_solver_c_update_velocity_implicit_vectorised_573_gpu,@function
        .size           _28header_files_timple_solver_c_update_velocity_implicit_vectorised_573_gpu,(.L_x_678 - _28header_files_timple_solver_c_update_velocity_implicit_vectorised_573_gpu)
        .other          _28header_files_timple_solver_c_update_velocity_implicit_vectorised_573_gpu,@"STO_CUDA_ENTRY STV_DEFAULT"
_28header_files_timple_solver_c_update_velocity_implicit_vectorised_573_gpu:
.text._28header_files_timple_solver_c_update_velocity_implicit_vectorised_573_gpu:
        /* <DEDUP_REMOVED lines=10> */
.L_x_118:
        /* <DEDUP_REMOVED lines=49> */
[----:B------:R-:W-:Y:S01]  /*03b0*/  MOV R20, 32@lo((_28header_files_timple_solver_c_update_velocity_implicit_vectorised_573_gpu + .L_x_4@srel)) ;  /* 0x0000000000147802 */ /* 0x000fe20000000f00 */
[----:B------:R-:W-:Y:S01]  /*03c0*/  IMAD.MOV.U32 R7, RZ, RZ, R17 ;  /* 0x000000ffff077224 */ /* 0x000fe200078e0011 */
[----:B------:R-:W-:-:S06]  /*03d0*/  MOV R21, 32@hi((_28header_files_timple_solver_c_update_velocity_implicit_vectorised_573_gpu + .L_x_4@srel)) ;  /* 0x0000000000157802 */ /* 0x000fcc0000000f00 */
[----:B-----5:R-:W-:Y:S05]  /*03e0*/  CALL.ABS.NOINC `(__cuda_sm20_div_rn_f64_full) ;  /* 0x0000000000007943 */ /* 0x020fea0003c00000 */
.L_x_4:
[----:B0-----:R-:W-:Y:S05]  /*03f0*/  BSYNC B6 ;  /* 0x0000000000067941 */ /* 0x001fea0003800000 */
.L_x_115:
[----:B------:R-:W2:Y:S01]  /*0400*/  LDG.E.64.CONSTANT.SYS R2, [R18+0x88] ;  /* 0x0000880012027381 */ /* 0x000ea200001e6b00 */
[----:B-----5:R-:W0:-:S03]  /*0410*/  DADD R32, R32, -R4 ;  /* 0x0000000020207229 */ /* 0x020e060000000804 */
[----:B------:R-:W3:Y:S06]  /*0420*/  LDG.E.64.CONSTANT.SYS R6, [R18+0x8] ;  /* 0x0000080012067381 */ /* 0x000eec00001e6b00 */
[----:B0-----:R3:W-:Y:S01]  /*0430*/  STG.E.64.SYS [R34], R32 ;  /* 0x0000002022007386 */ /* 0x0017e2000010eb00 */
[----:B------:R-:W0:Y:S01]  /*0440*/  MUFU.RCP64H R5, R17 ;  /* 0x0000001100057308 */ /* 0x000e220000001800 */
[----:B------:R-:W-:Y:S01]  /*0450*/  IMAD.MOV.U32 R4, RZ, RZ, 0x1 ;  /* 0x00000001ff047424 */ /* 0x000fe200078e00ff */
[----:B--2---:R-:W-:-:S05]  /*0460*/  IADD3 R8, P0, R2, R37, RZ ;  /* 0x0000002502087210 */ /* 0x004fca0007f1e0ff */
[----:B------:R-:W-:-:S08]  /*0470*/  IMAD.X R9, R3, 0x1, R38, P0 ;  /* 0x0000000103097824 */ /* 0x000fd000000e0626 */
[----:B------:R-:W2:Y:S01]  /*0480*/  LDG.E.64.SYS R2, [R8] ;  /* 0x0000000008027381 */ /* 0x000ea200001eeb00 */
[----:B0-----:R-:W0:-:S08]  /*0490*/  DFMA R10, -R16, R4, 1 ;  /* 0x3ff00000100a742b */ /* 0x001e100000000104 */
[----:B0-----:R-:W0:-:S08]  /*04a0*/  DFMA R10, R10, R10, R10 ;  /* 0x0000000a0a0a722b */ /* 0x001e10000000000a */
[----:B0-----:R-:W0:-:S08]  /*04b0*/  DFMA R10, R4, R10, R4 ;  /* 0x0000000a040a722b */ /* 0x001e100000000004 */
[----:B0-----:R-:W0:-:S08]  /*04c0*/  DFMA R4, -R16, R10, 1 ;  /* 0x3ff000001004742b */ /* 0x001e10000000010a */
[----:B0-----:R-:W-:Y:S01]  /*04d0*/  DFMA R10, R10, R4, R10 ;  /* 0x000000040a0a722b */ /* 0x001fe2000000000a */
[----:B---3--:R-:W-:Y:S01]  /*04e0*/  IADD3 R32, P1, R6, R37, RZ ;  /* 0x0000002506207210 */ /* 0x008fe20007f3e0ff */
[----:B------:R-:W-:Y:S01]  /*04f0*/  BMOV.32.CLEAR RZ, B6 ;  /* 0x0000000006ff7355 */ /* 0x000fe20000100000 */
[----:B------:R-:W-:Y:S03]  /*0500*/  BSSY B6, `(.L_x_116) ;  /* 0x0000011000067945 */ /* 0x000fe60003800000 */
[----:B------:R-:W-:Y:S01]  /*0510*/  IMAD.X R33, R7, 0x1, R38, P1 ;  /* 0x0000000107217824 */ /* 0x000fe200008e0626 */
[----:B--2---:R-:W0:-:S08]  /*0520*/  DMUL R2, R22, R2 ;  /* 0x0000000216027228 */ /* 0x004e100000000000 */
[----:B0-----:R-:W0:-:S08]  /*0530*/  DMUL R4, R10, R2 ;  /* 0x000000020a047228 */ /* 0x001e100000000000 */
[----:B0-----:R-:W0:-:S08]  /*0540*/  DFMA R8, -R16, R4, R2 ;  /* 0x000000041008722b */ /* 0x001e100000000102 */
[----:B0-----:R-:W0:Y:S01]  /*0550*/  DFMA R4, R10, R8, R4 ;  /* 0x000000080a04722b */ /* 0x001e220000000004 */
[----:B------:R-:W-:-:S08]  /*0560*/  FSETP.GEU.AND P2, PT, |R3|, 6.5827683646048100446e-37, PT ;  /* 0x036000000300780b */ /* 0x000fd00003f4e200 */
[----:B0-----:R-:W-:-:S05]  /*0570*/  FFMA R0, RZ, R17, R5 ;  /* 0x00000011ff007223 */ /* 0x001fca0000000005 */
[----:B------:R-:W-:-:S12]  /*0580*/  FSETP.GT.AND P0, PT, |R0|, 1.469367938527859385e-39, PT ;  /* 0x001000000000780b */ /* 0x000fd80003f04200 */
[----:B------:R-:W-:Y:S05]  /*0590*/  @P0 BRA P2, `(.L_x_5) ;  /* 0x0000007000000947 */ /* 0x000fea0001000000 */
[----:B------:R-:W-:Y:S01]  /*05a0*/  IMAD.MOV.U32 R4, RZ, RZ, R2 ;  /* 0x000000ffff047224 */ /* 0x000fe200078e0002 */
[----:B------:R-:W-:Y:S01]  /*05b0*/  MOV R6, R16 ;  /* 0x0000001000067202 */ /* 0x000fe20000000f00 */
[----:B------:R-:W-:Y:S01]  /*05c0*/  IMAD.MOV.U32 R5, RZ, RZ, R3 ;  /* 0x000000ffff057224 */ /* 0x000fe200078e0003 */
[----:B------:R-:W-:Y:S01]  /*05d0*/  MOV R20, 32@lo((_28header_files_timple_solver_c_update_velocity_implicit_vectorised_573_gpu + .L_x_5@srel)) ;  /* 0x0000000000147802 */ /* 0x000fe20000000f00 */
[----:B------:R-:W-:Y:S01]  /*05e0*/  IMAD.MOV.U32 R7, RZ, RZ, R17 ;  /* 0x000000ffff077224 */ /* 0x000fe200078e0011 */
[----:B------:R-:W-:-:S06]  /*05f0*/  MOV R21, 32@hi((_28header_files_timple_solver_c_update_velocity_implicit_vectorised_573_gpu + .L_x_5@srel)) ;  /* 0x0000000000157802 */ /* 0x000fcc0000000f00 */
[----:B------:R-:W-:Y:S05]  /*0600*/  CALL.ABS.NOINC `(__cuda_sm20_div_rn_f64_full) ;  /* 0x0000000000007943 */ /* 0x000fea0003c00000 */
.L_x_5:
[----:B------:R-:W-:Y:S05]  /*0610*/  BSYNC B6 ;  /* 0x0000000000067941 */ /* 0x000fea0003800000 */
.L_x_116:
[----:B------:R-:W2:Y:S04]  /*0620*/  LDG.E.64.CONSTANT.SYS R6, [R18+0x90] ;  /* 0x0000900012067381 */ /* 0x000ea800001e6b00 */
[----:B------:R-:W3:Y:S01]  /*0630*/  LDG.E.64.SYS R2, [R32] ;  /* 0x0000000020027381 */ /* 0x000ee200001eeb00 */
[----:B------:R-:W0:Y:S01]  /*0640*/  MUFU.RCP64H R11, R17 ;  /* 0x00000011000b7308 */ /* 0x000e220000001800 */
[----:B------:R-:W-:Y:S01]  /*0650*/  IMAD.MOV.U32 R10, RZ, RZ, 0x1 ;  /* 0x00000001ff0a7424 */ /* 0x000fe200078e00ff */
[----:B--2---:R-:W-:Y:S01]  /*0660*/  IADD3 R8, P0, R6, R37, RZ ;  /* 0x0000002506087210 */ /* 0x004fe20007f1e0ff */
[----:B---3--:R-:W1:-:S04]  /*0670*/  DADD R2, R2, -R4 ;  /* 0x0000000002027229 */ /* 0x008e480000000804 */
[----:B------:R-:W-:Y:S02]  /*0680*/  IMAD.X R9, R7, 0x1, R38, P0 ;  /* 0x0000000107097824 */ /* 0x000fe400000e0626 */
[----:B------:R-:W2:Y:S04]  /*0690*/  LDG.E.64.CONSTANT.SYS R6, [R18+0x10] ;  /* 0x0000100012067381 */ /* 0x000ea800001e6b00 */
[----:B-1----:R1:W-:Y:S04]  /*06a0*/  STG.E.64.SYS [R32], R2 ;  /* 0x0000000220007386 */ /* 0x0023e8000010eb00 */
[----:B------:R-:W3:Y:S01]  /*06b0*/  LDG.E.64.SYS R4, [R8] ;  /* 0x0000000008047381 */ /* 0x000ee200001eeb00 */
[----:B0-----:R-:W0:-:S08]  /*06c0*/  DFMA R12, -R16, R10, 1 ;  /* 0x3ff00000100c742b */ /* 0x001e10000000010a */
[----:B0-----:R-:W0:-:S08]  /*06d0*/  DFMA R12, R12, R12, R12 ;  /* 0x0000000c0c0c722b */ /* 0x001e10000000000c */
[----:B0-----:R-:W0:-:S08]  /*06e0*/  DFMA R12, R10, R12, R10 ;  /* 0x0000000c0a0c722b */ /* 0x001e10000000000a */
[----:B0-----:R-:W0:-:S08]  /*06f0*/  DFMA R10, -R16, R12, 1 ;  /* 0x3ff00000100a742b */ /* 0x001e10000000010c */
[----:B0-----:R-:W-:Y:S01]  /*0700*/  DFMA R10, R12, R10, R12 ;  /* 0x0000000a0c0a722b */ /* 0x001fe2000000000c */
[----:B------:R-:W-:Y:S01]  /*0710*/  BMOV.32.CLEAR RZ, B6 ;  /* 0x0000000006ff7355 */ /* 0x000fe20000100000 */
[----:B------:R-:W-:Y:S02]  /*0720*/  BSSY B6, `(.L_x_117) ;  /* 0x0000012000067945 */ /* 0x000fe40003800000 */
[----:B---3--:R-:W0:-:S08]  /*0730*/  DMUL R22, R22, R4 ;  /* 0x0000000416167228 */ /* 0x008e100000000000 */
[----:B0-----:R-:W1:-:S08]  /*0740*/  DMUL R4, R10, R22 ;  /* 0x000000160a047228 */ /* 0x001e500000000000 */
[----:B-1----:R-:W0:-:S08]  /*0750*/  DFMA R2, -R16, R4, R22 ;  /* 0x000000041002722b */ /* 0x002e100000000116 */
[----:B0-----:R-:W0:Y:S01]  /*0760*/  DFMA R4, R10, R2, R4 ;  /* 0x000000020a04722b */ /* 0x001e220000000004 */
[----:B------:R-:W-:-:S08]  /*0770*/  FSETP.GEU.AND P2, PT, |R23|, 6.5827683646048100446e-37, PT ;  /* 0x036000001700780b */ /* 0x000fd00003f4e200 */
[----:B0-----:R-:W-:-:S05]  /*0780*/  FFMA R0, RZ, R17, R5 ;  /* 0x00000011ff007223 */ /* 0x001fca0000000005 */
[----:B------:R-:W-:Y:S02]  /*0790*/  FSETP.GT.AND P0, PT, |R0|, 1.469367938527859385e-39, PT ;  /* 0x001000000000780b */ /* 0x000fe40003f04200 */
[----:B--2---:R-:W-:-:S05]  /*07a0*/  IADD3 R32, P1, R6, R37, RZ ;  /* 0x0000002506207210 */ /* 0x004fca0007f3e0ff */
[----:B------:R-:W-:-:S05]  /*07b0*/  IMAD.X R33, R7, 0x1, R38, P1 ;  /* 0x0000000107217824 */ /* 0x000fca00008e0626 */
        /* <DEDUP_REMOVED lines=8> */
.L_x_6:
[----:B------:R-:W-:Y:S05]  /*0840*/  BSYNC B6 ;  /* 0x0000000000067941 */ /* 0x000fea0003800000 */
.L_x_117:
        /* <DEDUP_REMOVED lines=13> */
.L_x_114:
[----:B------:R-:W-:Y:S05]  /*0920*/  BSYNC B7 ;  /* 0x0000000000077941 */ /* 0x000fea0003800000 */
.L_x_113:
[----:B------:R-:W-:Y:S02]  /*0930*/  ISETP.NE.AND P0, PT, R40, RZ, PT ;  /* 0x000000ff2800720c */ /* 0x000fe40003f05270 */
[----:B------:R-:W-:-:S10]  /*0940*/  IADD3 R36, R36, UR38, RZ ;  /* 0x0000002624247c10 */ /* 0x000fd4000fffe0ff */
[----:B------:R-:W-:Y:S05]  /*0950*/  @P0 BRA `(.L_x_118) ;  /* 0xfffff74000000947 */ /* 0x000fea000383ffff */
[----:B------:R-:W-:Y:S05]  /*0960*/  EXIT ;  /* 0x000000000000794d */ /* 0x000fea0003800000 */
.L_x_119:
[----:B------:R-:W-:-:S00]  /*0970*/  BRA `(.L_x_119) ;  /* 0xfffffff000007947 */ /* 0x000fc0000383ffff */
.L_x_678:


//--------------------- .text._28header_files_timple_solver_c_prolongate_corrections_vectorised_2d_559_gpu --------------------------
	.section	.text._28header_files_timple_solver_c_prolongate_corrections_vectorised_2d_559_gpu,"ax",@progbits
	.sectioninfo	@"SHI_REGISTERS=10"
	.align	128
        .global         _28header_files_timple_solver_c_prolongate_corrections_vectorised_2d_559_gpu
        .type           _28header_files_timple_solver_c_prolongate_corrections_vectorised_2d_559_gpu,@function
        .size           _28header_files_timple_solver_c_prolongate_corrections_vectorised_2d_559_gpu,(.L_x_679 - _28header_files_timple_solver_c_prolongate_corrections_vectorised_2d_559_gpu)
        .other          _28header_files_timple_solver_c_prolongate_corrections_vectorised_2d_559_gpu,@"STO_CUDA_ENTRY STV_DEFAULT"
_28header_files_timple_solver_c_prolongate_corrections_vectorised_2d_559_gpu:
.text._28header_files_timple_solver_c_prolongate_corrections_vectorised_2d_559_gpu:
[----:B------:R-:W-:Y:S02]  /*0000*/  MOV R1, c[0x0][0x28] ;  /* 0x00000a0000017a02 */ /* 0x000fe40000000f00 */
[----:B------:R-:W-:Y:S02]  /*0010*/  ULDC.64 UR4, c[0x0][0x160] ;  /* 0x0000580000047ab9 */ /* 0x000fe40000000a00 */
[----:B------:R-:W2:Y:S02]  /*0020*/  LDG.E.CONSTANT.SYS R0, [UR4+0xfc] ;  /* 0x0000fc04ff007981 */ /* 0x000ea4000c1e6900 */
[----:B--2---:R-:W-:-:S12]  /*0030*/  ISETP.GE.AND P0, PT, R0, 0x1, PT ;  /* 0x000000010000780c */ /* 0x004fd80003f06270 */
[----:B------:R-:W-:Y:S05]  /*0040*/  @!P0 EXIT ;  /* 0x000000000000894d */ /* 0x000fea0003800000 */
[----:B------:R-:W0:Y:S01]  /*0050*/  S2R R2, SR_CTAID.X ;  /* 0x0000000000027919 */ /* 0x000e220000002500 */
[----:B------:R-:W-:Y:S01]  /*0060*/  MOV R6, R0 ;  /* 0x0000000000067202 */ /* 0x000fe20000000f00 */
[----:B------:R-:W-:Y:S02]  /*0070*/  ULDC UR4, c[0x0][0xc] ;  /* 0x0000030000047ab9 */ /* 0x000fe40000000800 */
[----:B------:R-:W0:Y:S01]  /*0080*/  S2R R3, SR_TID.X ;  /* 0x0000000000037919 */ /* 0x000e220000002100 */
[----:B------:R-:W-:Y:S01]  /*0090*/  USHF.L.U32 UR4, UR4, 0x7, URZ ;  /* 0x0000000704047899 */ /* 0x000fe2000800063f */
[----:B0-----:R-:W-:-:S05]  /*00a0*/  IMAD R7, R2, 0x80, R3 ;  /* 0x0000008002077824 */ /* 0x001fca00078e0203 */
.L_x_120:
[----:B------:R-:W-:-:S12]  /*00b0*/  ISETP.GT.AND P0, PT, R0, R7, PT ;  /* 0x000000070000720c */ /* 0x000fd80003f04270 */
[----:B------:R-:W-:Y:S02]  /*00c0*/  @P0 IMAD.MOV.U32 R2, RZ, RZ, c[0x0][0x168] ;  /* 0x00005a00ff020624 */ /* 0x000fe400078e00ff */
[----:B------:R-:W-:-:S08]  /*00d0*/  @P0 IMAD.MOV.U32 R3, RZ, RZ, c[0x0][0x16c] ;  /* 0x00005b00ff030624 */ /* 0x000fd000078e00ff */
[----:B------:R-:W2:Y:S01]  /*00e0*/  @P0 LDG.E.64.CONSTANT.SYS R2, [R2+0x58] ;  /* 0x0000580002020381 */ /* 0x000ea200001e6b00 */
[----:B------:R-:W-:Y:S02]  /*00f0*/  @P0 SHF.R.S64 R5, RZ, 0x1d, R7 ;  /* 0x0000001dff050819 */ /* 0x000fe40000001007 */
[----:B------:R-:W-:Y:S02]  /*0100*/  IADD3 R6, R6, -UR4, RZ ;  /* 0x8000000406067c10 */ /* 0x000fe4000fffe0ff */
[----:B--2---:R-:W-:-:S04]  /*0110*/  @P0 IADD3 R4, P1, R2, R5, RZ ;  /* 0x0000000502040210 */ /* 0x004fc80007f3e0ff */
[C---:B------:R-:W-:Y:S02]  /*0120*/  @P0 LEA.HI.X.SX32 R5, R7.reuse, R3, 0x3, P1 ;  /* 0x0000000307050211 */ /* 0x040fe400008f1eff */
[----:B------:R-:W-:-:S06]  /*0130*/  IADD3 R7, R7, UR4, RZ ;  /* 0x0000000407077c10 */ /* 0x000fcc000fffe0ff */
[----:B------:R0:W-:Y:S01]  /*0140*/  @P0 STG.E.64.SYS [R4], RZ ;  /* 0x000000ff04000386 */ /* 0x0001e2000010eb00 */
[----:B------:R-:W-:-:S12]  /*0150*/  ISETP.GT.AND P0, PT, R6, RZ, PT ;  /* 0x000000ff0600720c */ /* 0x000fd80003f04270 */
[----:B0-----:R-:W-:Y:S05]  /*0160*/  @P0 BRA `(.L_x_120) ;  /* 0xffffff4000000947 */ /* 0x001fea000383ffff */
[----:B------:R-:W-:Y:S05]  /*0170*/  EXIT ;  /* 0x000000000000794d */ /* 0x000fea0003800000 */
.L_x_121:
        /* <DEDUP_REMOVED lines=8> */
.L_x_679:


//--------------------- .text._28header_files_timple_solver_c_prolongate_corrections_vectorised_2d_546_gpu --------------------------
	.section	.text._28header_files_timple_solver_c_prolongate_corrections_vectorised_2d_546_gpu,"ax",@progbits
	.sectioninfo	@"SHI_REGISTERS=88"
	.align	128
        .global         _28header_files_timple_solver_c_prolongate_corrections_vectorised_2d_546_gpu
        .type           _28header_files_timple_solver_c_prolongate_corrections_vectorised_2d_546_gpu,@function
        .size           _28header_files_timple_solver_c_prolongate_corrections_vectorised_2d_546_gpu,(.L_x_680 - _28header_files_timple_solver_c_prolongate_corrections_vectorised_2d_546_gpu)
        .other          _28header_files_timple_solver_c_prolongate_corrections_vectorised_2d_546_gpu,@"STO_CUDA_ENTRY STV_DEFAULT"
_28header_files_timple_solver_c_prolongate_corrections_vectorised_2d_546_gpu:
.text._28header_files_timple_solver_c_prolongate_corrections_vectorised_2d_546_gpu:
[----:B------:R-:W-:Y:S02]  /*0000*/  MOV R1, c[0x0][0x28] ;  /* 0x00000a0000017a02 */ /* 0x000fe40000000f00 */
[----:B------:R-:W-:Y:S02]  /*0010*/  ULDC.64 UR6, c[0x0][0x168] ;  /* 0x00005a0000067ab9 */ /* 0x000fe40000000a00 */
[----:B------:R-:W2:Y:S02]  /*0020*/  LDG.E.CONSTANT.SYS R0, [UR6+0xfc] ;  /* 0x0000fc06ff007981 */ /* 0x000ea4000c1e6900 */
[----:B--2---:R-:W-:-:S12]  /*0030*/  ISETP.GE.AND P0, PT, R0, 0x1, PT ;  /* 0x000000010000780c */ /* 0x004fd80003f06270 */
[----:B------:R-:W-:Y:S05]  /*0040*/  @!P0 EXIT ;  /* 0x000000000000894d */ /* 0x000fea0003800000 */
        /* <DEDUP_REMOVED lines=8> */
[C---:B------:R-:W-:Y:S01]  /*00d0*/  LOP3.LUT R79, R74.reuse, 0x3, RZ, 0xc0, !PT ;  /* 0x000000034a4f7812 */ /* 0x040fe200078ec0ff */
[----:B------:R-:W-:Y:S01]  /*00e0*/  IMAD.MOV.U32 R75, RZ, RZ, R0 ;  /* 0x000000ffff4b7224 */ /* 0x000fe200078e0000 */
[C---:B------:R-:W-:Y:S02]  /*00f0*/  IADD3 R72, R74.reuse, -0x2, RZ ;  /* 0xfffffffe4a487810 */ /* 0x040fe40007ffe0ff */
[----:B------:R-:W-:Y:S02]  /*0100*/  IADD3 R74, R74, -0x3, RZ ;  /* 0xfffffffd4a4a7810 */ /* 0x000fe40007ffe0ff */
.L_x_130:
[----:B------:R-:W-:Y:S01]  /*0110*/  ISETP.GT.AND P0, PT, R0, R73, PT ;  /* 0x000000490000720c */ /* 0x000fe20003f04270 */
[----:B------:R-:W-:Y:S01]  /*0120*/  BMOV.32.CLEAR RZ, B0 ;  /* 0x0000000000ff7355 */ /* 0x000fe20000100000 */
[----:B------:R-:W-:Y:S01]  /*0130*/  IADD3 R75, R75, -UR4, RZ ;  /* 0x800000044b4b7c10 */ /* 0x000fe2000fffe0ff */
[----:B------:R-:W-:Y:S03]  /*0140*/  BSSY B0, `(.L_x_123) ;  /* 0x00000fd000007945 */ /* 0x000fe60003800000 */
[----:B------:R-:W-:-:S06]  /*0150*/  ISETP.GT.AND P1, PT, R75, RZ, PT ;  /* 0x000000ff4b00720c */ /* 0x000fcc0003f24270 */
[----:B0-----:R-:W-:Y:S05]  /*0160*/  @!P0 BRA `(.L_x_124) ;  /* 0x00000fa000008947 */ /* 0x001fea0003800000 */
[----:B------:R-:W2:Y:S01]  /*0170*/  LDG.E.64.CONSTANT.SYS R2, [UR6+0x160] ;  /* 0x00016006ff027981 */ /* 0x000ea2000c1e6b00 */
[----:B------:R-:W-:Y:S02]  /*0180*/  SHF.R.S32.HI R5, RZ, 0x1f, R73 ;  /* 0x0000001fff057819 */ /* 0x000fe40000011449 */
[----:B--2---:R-:W-:-:S05]  /*0190*/  IADD3 R2, P0, R2, R73, RZ ;  /* 0x0000004902027210 */ /* 0x004fca0007f1e0ff */
[----:B------:R-:W-:-:S08]  /*01a0*/  IMAD.X R3, R5, 0x1, R3, P0 ;  /* 0x0000000105037824 */ /* 0x000fd000000e0603 */
[----:B------:R-:W2:Y:S02]  /*01b0*/  LDG.E.U8.SYS R2, [R2] ;  /* 0x0000000002027381 */ /* 0x000ea400001ee100 */
[----:B--2---:R-:W-:-:S12]  /*01c0*/  ISETP.NE.AND P0, PT, R2, RZ, PT ;  /* 0x000000ff0200720c */ /* 0x004fd80003f05270 */
[----:B------:R-:W-:Y:S05]  /*01d0*/  @P0 BRA `(.L_x_124) ;  /* 0x00000f3000000947 */ /* 0x000fea0003800000 */
[----:B------:R-:W2:Y:S01]  /*01e0*/  LDG.E.64.CONSTANT.SYS R2, [UR6+0x190] ;  /* 0x00019006ff027981 */ /* 0x000ea2000c1e6b00 */
[----:B------:R-:W-:-:S04]  /*01f0*/  SHF.R.S64 R9, RZ, 0x1e, R73 ;  /* 0x0000001eff097819 */ /* 0x000fc80000001049 */
[----:B--2---:R-:W-:-:S04]  /*0200*/  IADD3 R8, P0, R2, R9, RZ ;  /* 0x0000000902087210 */ /* 0x004fc80007f1e0ff */
[----:B------:R-:W-:Y:S02]  /*0210*/  LEA.HI.X.SX32 R9, R73, R3, 0x2, P0 ;  /* 0x0000000349097211 */ /* 0x000fe400000f16ff */
[----:B------:R-:W5:Y:S06]  /*0220*/  LDG.E.64.CONSTANT.SYS R2, [UR6+0x1d0] ;  /* 0x0001d006ff027981 */ /* 0x000f6c000c1e6b00 */
[----:B------:R-:W2:Y:S01]  /*0230*/  LDG.E.SYS R8, [R8] ;  /* 0x0000000008087381 */ /* 0x000ea200001ee900 */
[----:B------:R-:W-:Y:S01]  /*0240*/  ISETP.NE.AND P2, PT, R79, RZ, PT ;  /* 0x000000ff4f00720c */ /* 0x000fe20003f45270 */
[----:B------:R-:W-:Y:S01]  /*0250*/  IMAD.MOV.U32 R10, RZ, RZ, c[0x0][0x160] ;  /* 0x00005800ff0a7624 */ /* 0x000fe200078e00ff */
[----:B------:R-:W-:Y:S01]  /*0260*/  ULDC.64 UR8, c[0x0][0x178] ;  /* 0x00005e0000087ab9 */ /* 0x000fe20000000a00 */
[----:B------:R-:W-:Y:S01]  /*0270*/  IMAD R21, R73, c[0x0][0x188], RZ ;  /* 0x0000620049157a24 */ /* 0x000fe200078e02ff */
[----:B------:R-:W-:Y:S01]  /*0280*/  ULDC.64 UR10, c[0x0][0x180] ;  /* 0x00006000000a7ab9 */ /* 0x000fe20000000a00 */
[----:B------:R-:W5:Y:S01]  /*0290*/  LDG.E.64.CONSTANT.SYS R4, [UR8+0x58] ;  /* 0x00005808ff047981 */ /* 0x000f62000c1e6b00 */
[----:B------:R-:W-:-:S03]  /*02a0*/  IADD3 R11, R10, -0x1, RZ ;  /* 0xffffffff0a0b7810 */ /* 0x000fc60007ffe0ff */
[----:B------:R-:W5:Y:S01]  /*02b0*/  LDG.E.64.CONSTANT.SYS R6, [UR10+0x188] ;  /* 0x0001880aff067981 */ /* 0x000f62000c1e6b00 */
[----:B------:R-:W-:Y:S01]  /*02c0*/  ISETP.GE.U32.AND P0, PT, R11, 0x3, PT ;  /* 0x000000030b00780c */ /* 0x000fe20003f06070 */
[----:B------:R-:W-:Y:S01]  /*02d0*/  IMAD.MOV.U32 R78, RZ, RZ, c[0x0][0x160] ;  /* 0x00005800ff4e7624 */ /* 0x000fe200078e00ff */
[----:B------:R-:W-:Y:S01]  /*02e0*/  CS2R R66, SRZ ;  /* 0x0000000000427805 */ /* 0x000fe2000001ff00 */
[----:B------:R-:W-:Y:S02]  /*02f0*/  IMAD.MOV.U32 R77, RZ, RZ, R21 ;  /* 0x000000ffff4d7224 */ /* 0x000fe400078e0015 */
[----:B--2---:R-:W-:-:S04]  /*0300*/  IMAD R23, R8, c[0x0][0x188], RZ ;  /* 0x0000620008177a24 */ /* 0x004fc800078e02ff */
[----:B------:R-:W-:Y:S01]  /*0310*/  IMAD.MOV.U32 R76, RZ, RZ, R23 ;  /* 0x000000ffff4c7224 */ /* 0x000fe200078e0017 */
[----:B------:R-:W-:Y:S05]  /*0320*/  @!P2 BRA `(.L_x_125) ;  /* 0x000001e00000a947 */ /* 0x000fea0003800000 */
[----:B-----5:R-:W-:-:S08]  /*0330*/  IMAD.WIDE R16, R23, 0x4, R6 ;  /* 0x0000000417107825 */ /* 0x020fd000078e0206 */
[----:B------:R-:W2:Y:S01]  /*0340*/  LDG.E.SYS R9, [R16] ;  /* 0x0000000010097381 */ /* 0x000ea200001ee900 */
[----:B------:R-:W-:-:S08]  /*0350*/  IMAD.WIDE R18, R21, 0x8, R2 ;  /* 0x0000000815127825 */ /* 0x000fd000078e0202 */
[----:B------:R-:W3:Y:S01]  /*0360*/  LDG.E.64.SYS R66, [R18] ;  /* 0x0000000012427381 */ /* 0x000ee200001eeb00 */
[----:B--2---:R-:W-:-:S08]  /*0370*/  IMAD.WIDE R8, R9, 0x8, R4 ;  /* 0x0000000809087825 */ /* 0x004fd000078e0204 */
[----:B------:R-:W3:Y:S01]  /*0380*/  LDG.E.64.SYS R8, [R8] ;  /* 0x0000000008087381 */ /* 0x000ee200001eeb00 */
[----:B------:R-:W-:Y:S02]  /*0390*/  ISETP.NE.AND P2, PT, R79, 0x1, PT ;  /* 0x000000014f00780c */ /* 0x000fe40003f45270 */
[----:B------:R-:W-:Y:S02]  /*03a0*/  IADD3 R78, R10, -0x1, RZ ;  /* 0xffffffff0a4e7810 */ /* 0x000fe40007ffe0ff */
[----:B------:R-:W-:Y:S02]  /*03b0*/  IADD3 R76, R23, 0x1, RZ ;  /* 0x00000001174c7810 */ /* 0x000fe40007ffe0ff */
[----:B------:R-:W-:Y:S01]  /*03c0*/  IADD3 R77, R21, 0x1, RZ ;  /* 0x00000001154d7810 */ /* 0x000fe20007ffe0ff */
[----:B---3--:R0:W1:-:S05]  /*03d0*/  DFMA R66, R66, R8, RZ ;  /* 0x000000084242722b */ /* 0x00804a00000000ff */
[----:B------:R-:W-:Y:S05]  /*03e0*/  @!P2 BRA `(.L_x_125) ;  /* 0x000001200000a947 */ /* 0x000fea0003800000 */
[----:B------:R-:W-:Y:S01]  /*03f0*/  ISETP.NE.AND P2, PT, R79, 0x2, PT ;  /* 0x000000024f00780c */ /* 0x000fe20003f45270 */
[----:B0-----:R-:W2:Y:S04]  /*0400*/  LDG.E.SYS R9, [R16+0x4] ;  /* 0x0000040010097381 */ /* 0x001ea800001ee900 */
[----:B------:R-:W3:Y:S07]  /*0410*/  LDG.E.64.SYS R10, [R18+0x8] ;  /* 0x00000800120a7381 */ /* 0x000eee00001eeb00 */
[----:B------:R-:W4:Y:S04]  /*0420*/  @P2 LDG.E.SYS R13, [R16+0x8] ;  /* 0x00000800100d2381 */ /* 0x000f2800001ee900 */
[----:B------:R-:W5:Y:S01]  /*0430*/  @P2 LDG.E.64.SYS R14, [R18+0x10] ;  /* 0x00001000120e2381 */ /* 0x000f6200001eeb00 */
[----:B--2---:R-:W-:-:S08]  /*0440*/  IMAD.WIDE R8, R9, 0x8, R4 ;  /* 0x0000000809087825 */ /* 0x004fd000078e0204 */
[----:B------:R-:W3:Y:S01]  /*0450*/  LDG.E.64.SYS R8, [R8] ;  /* 0x0000000008087381 */ /* 0x000ee200001eeb00 */
[----:B----4-:R-:W-:-:S08]  /*0460*/  @P2 IMAD.WIDE R12, R13, 0x8, R4 ;  /* 0x000000080d0c2825 */ /* 0x010fd000078e0204 */
[----:B------:R-:W5:Y:S01]  /*0470*/  @P2 LDG.E.64.SYS R12, [R12] ;  /* 0x000000000c0c2381 */ /* 0x000f6200001eeb00 */
[----:B------:R-:W-:Y:S01]  /*0480*/  IMAD.MOV.U32 R20, RZ, RZ, c[0x0][0x188] ;  /* 0x00006200ff147624 */ /* 0x000fe200078e00ff */
[----:B------:R-:W-:Y:S02]  /*0490*/  MOV R78, R72 ;  /* 0x00000048004e7202 */ /* 0x000fe40000000f00 */
[----:B------:R-:W-:Y:S01]  /*04a0*/  IADD3 R76, R23, 0x2, RZ ;  /* 0x00000002174c7810 */ /* 0x000fe20007ffe0ff */
[----:B------:R-:W-:Y:S02]  /*04b0*/  IMAD R77, R73, R20, 0x2 ;  /* 0x00000002494d7424 */ /* 0x000fe400078e0214 */
[----:B------:R-:W-:Y:S01]  /*04c0*/  @P2 IMAD.MOV.U32 R78, RZ, RZ, R74 ;  /* 0x000000ffff4e2224 */ /* 0x000fe200078e004a */
[----:B------:R-:W-:Y:S02]  /*04d0*/  @P2 IADD3 R76, R23, 0x3, RZ ;  /* 0x00000003174c2810 */ /* 0x000fe40007ffe0ff */
[----:B------:R-:W-:Y:S01]  /*04e0*/  @P2 IADD3 R77, R21, 0x3, RZ ;  /* 0x00000003154d2810 */ /* 0x000fe20007ffe0ff */
[----:B-1-3--:R-:W5:-:S08]  /*04f0*/  DFMA R66, R10, R8, R66 ;  /* 0x000000080a42722b */ /* 0x00af500000000042 */
[----:B-----5:R0:W1:-:S04]  /*0500*/  @P2 DFMA R66, R14, R12, R66 ;  /* 0x0000000c0e42222b */ /* 0x0200480000000042 */
.L_x_125:
[----:B------:R-:W-:Y:S05]  /*0510*/  @!P0 BRA `(.L_x_126) ;  /* 0x00000b7000008947 */ /* 0x000fea0003800000 */
[----:B------:R-:W-:Y:S02]  /*0520*/  ISETP.GT.AND P2, PT, R78, 0xc, PT ;  /* 0x0000000c4e00780c */ /* 0x000fe40003f44270 */
[----:B------:R-:W-:Y:S02]  /*0530*/  IADD3 R76, R76, 0x3, RZ ;  /* 0x000000034c4c7810 */ /* 0x000fe40007ffe0ff */
[----:B------:R-:W-:-:S08]  /*0540*/  PLOP3.LUT P0, PT, PT, PT, PT, 0x80, 0x0 ;  /* 0x000000000000781c */ /* 0x000fd00003f0f070 */
[----:B------:R-:W-:Y:S05]  /*0550*/  @!P2 BRA `(.L_x_127) ;  /* 0x000006500000a947 */ /* 0x000fea0003800000 */
[----:B------:R-:W-:Y:S02]  /*0560*/  PLOP3.LUT P0, PT, PT, PT, PT, 0x8, 0x0 ;  /* 0x000000000000781c */ /* 0x000fe40003f0e170 */
.L_x_128:
[----:B0-----:R-:W-:-:S05]  /*0570*/  IADD3 R9, R76, -0x3, RZ ;  /* 0xfffffffd4c097810 */ /* 0x001fca0007ffe0ff */
[----:B-----5:R-:W-:-:S08]  /*0580*/  IMAD.WIDE R8, R9, 0x4, R6 ;  /* 0x0000000409087825 */ /* 0x020fd000078e0206 */
[----:B------:R0:W2:Y:S04]  /*0590*/  LDG.E.SYS R65, [R8] ;  /* 0x0000000008417381 */ /* 0x0000a800001ee900 */
[----:B------:R0:W3:Y:S01]  /*05a0*/  LDG.E.SYS R61, [R8+0x4] ;  /* 0x00000400083d7381 */ /* 0x0000e200001ee900 */
[----:B------:R-:W-:-:S03]  /*05b0*/  IADD3 R21, R76, 0x1, RZ ;  /* 0x000000014c157810 */ /* 0x000fc60007ffe0ff */
[----:B------:R0:W4:Y:S02]  /*05c0*/  LDG.E.SYS R57, [R8+0x8] ;  /* 0x0000080008397381 */ /* 0x00012400001ee900 */
[----:B------:R-:W-:Y:S02]  /*05d0*/  IMAD.WIDE R20, R21, 0x4, R6 ;  /* 0x0000000415147825 */ /* 0x000fe400078e0206 */
[----:B------:R0:W4:Y:S06]  /*05e0*/  LDG.E.SYS R53, [R8+0xc] ;  /* 0x00000c0008357381 */ /* 0x00012c00001ee900 */
[----:B-1----:R1:W4:Y:S04]  /*05f0*/  LDG.E.SYS R49, [R20] ;  /* 0x0000000014317381 */ /* 0x00232800001ee900 */
[----:B------:R1:W4:Y:S01]  /*0600*/  LDG.E.SYS R45, [R20+0x4] ;  /* 0x00000400142d7381 */ /* 0x00032200001ee900 */
[----:B------:R-:W-:-:S03]  /*0610*/  IADD3 R25, R76, 0x5, RZ ;  /* 0x000000054c197810 */ /* 0x000fc60007ffe0ff */
[----:B------:R1:W4:Y:S02]  /*0620*/  LDG.E.SYS R41, [R20+0x8] ;  /* 0x0000080014297381 */ /* 0x00032400001ee900 */
[----:B------:R-:W-:Y:S02]  /*0630*/  IMAD.WIDE R24, R25, 0x4, R6 ;  /* 0x0000000419187825 */ /* 0x000fe400078e0206 */
[----:B------:R1:W4:Y:S06]  /*0640*/  LDG.E.SYS R37, [R20+0xc] ;  /* 0x00000c0014257381 */ /* 0x00032c00001ee900 */
[----:B------:R-:W4:Y:S04]  /*0650*/  LDG.E.SYS R33, [R24] ;  /* 0x0000000018217381 */ /* 0x000f2800001ee900 */
[----:B------:R-:W4:Y:S01]  /*0660*/  LDG.E.SYS R19, [R24+0x4] ;  /* 0x0000040018137381 */ /* 0x000f2200001ee900 */
[----:B------:R-:W-:-:S03]  /*0670*/  IADD3 R27, R76, 0x9, RZ ;  /* 0x000000094c1b7810 */ /* 0x000fc60007ffe0ff */
[----:B------:R-:W4:Y:S02]  /*0680*/  LDG.E.SYS R17, [R24+0x8] ;  /* 0x0000080018117381 */ /* 0x000f2400001ee900 */
[----:B------:R-:W-:Y:S02]  /*0690*/  IMAD.WIDE R26, R27, 0x4, R6 ;  /* 0x000000041b1a7825 */ /* 0x000fe400078e0206 */
[----:B------:R0:W4:Y:S06]  /*06a0*/  LDG.E.SYS R15, [R24+0xc] ;  /* 0x00000c00180f7381 */ /* 0x00012c00001ee900 */
[----:B------:R1:W4:Y:S04]  /*06b0*/  LDG.E.SYS R13, [R26] ;  /* 0x000000001a0d7381 */ /* 0x00032800001ee900 */
[----:B------:R1:W4:Y:S04]  /*06c0*/  LDG.E.SYS R11, [R26+0x4] ;  /* 0x000004001a0b7381 */ /* 0x00032800001ee900 */
[----:B0-----:R0:W4:Y:S04]  /*06d0*/  LDG.E.SYS R9, [R26+0x8] ;  /* 0x000008001a097381 */ /* 0x00112800001ee900 */
[----:B------:R0:W4:Y:S01]  /*06e0*/  LDG.E.SYS R81, [R26+0xc] ;  /* 0x00000c001a517381 */ /* 0x00012200001ee900 */
[----:B------:R-:W-:-:S08]  /*06f0*/  IMAD.WIDE R22, R77, 0x8, R2 ;  /* 0x000000084d167825 */ /* 0x000fd000078e0202 */
[----:B------:R0:W4:Y:S04]  /*0700*/  LDG.E.64.SYS R62, [R22] ;  /* 0x00000000163e7381 */ /* 0x00012800001eeb00 */
[----:B------:R0:W4:Y:S01]  /*0710*/  LDG.E.64.SYS R58, [R22+0x8] ;  /* 0x00000800163a7381 */ /* 0x00012200001eeb00 */
[----:B-1----:R-:W-:-:S03]  /*0720*/  IADD3 R21, R77, 0x4, RZ ;  /* 0x000000044d157810 */ /* 0x002fc60007ffe0ff */
[----:B------:R1:W4:Y:S02]  /*0730*/  LDG.E.64.SYS R54, [R22+0x10] ;  /* 0x0000100016367381 */ /* 0x00032400001eeb00 */
[----:B------:R-:W-:Y:S02]  /*0740*/  IMAD.WIDE R20, R21, 0x8, R2 ;  /* 0x0000000815147825 */ /* 0x000fe400078e0202 */
[----:B------:R1:W4:Y:S06]  /*0750*/  LDG.E.64.SYS R50, [R22+0x18] ;  /* 0x0000180016327381 */ /* 0x00032c00001eeb00 */
[----:B------:R0:W4:Y:S04]  /*0760*/  LDG.E.64.SYS R46, [R20] ;  /* 0x00000000142e7381 */ /* 0x00012800001eeb00 */
[----:B------:R0:W4:Y:S01]  /*0770*/  LDG.E.64.SYS R42, [R20+0x8] ;  /* 0x00000800142a7381 */ /* 0x00012200001eeb00 */
[----:B------:R-:W-:-:S03]  /*0780*/  IADD3 R71, R77, 0x8, RZ ;  /* 0x000000084d477810 */ /* 0x000fc60007ffe0ff */
[----:B------:R0:W4:Y:S02]  /*0790*/  LDG.E.64.SYS R38, [R20+0x10] ;  /* 0x0000100014267381 */ /* 0x00012400001eeb00 */
[----:B------:R-:W-:Y:S02]  /*07a0*/  IMAD.WIDE R70, R71, 0x8, R2 ;  /* 0x0000000847467825 */ /* 0x000fe400078e0202 */
[----:B------:R0:W4:Y:S06]  /*07b0*/  LDG.E.64.SYS R34, [R20+0x18] ;  /* 0x0000180014227381 */ /* 0x00012c00001eeb00 */
[----:B------:R2:W4:Y:S04]  /*07c0*/  LDG.E.64.SYS R30, [R70] ;  /* 0x00000000461e7381 */ /* 0x00052800001eeb00 */
[----:B0-----:R0:W4:Y:S01]  /*07d0*/  LDG.E.64.SYS R26, [R70+0x8] ;  /* 0x00000800461a7381 */ /* 0x00112200001eeb00 */
[----:B------:R-:W-:-:S03]  /*07e0*/  IADD3 R69, R77, 0xc, RZ ;  /* 0x0000000c4d457810 */ /* 0x000fc60007ffe0ff */
[----:B-1----:R0:W4:Y:S02]  /*07f0*/  LDG.E.64.SYS R22, [R70+0x10] ;  /* 0x0000100046167381 */ /* 0x00212400001eeb00 */
[----:B------:R-:W-:-:S08]  /*0800*/  IMAD.WIDE R68, R69, 0x8, R2 ;  /* 0x0000000845447825 */ /* 0x000fd000078e0202 */
[----:B------:R-:W4:Y:S01]  /*0810*/  LDG.E.64.SYS R82, [R68+0x18] ;  /* 0x0000180044527381 */ /* 0x000f2200001eeb00 */
[----:B--2---:R-:W-:-:S04]  /*0820*/  IMAD.WIDE R64, R65, 0x8, R4 ;  /* 0x0000000841407825 */ /* 0x004fc800078e0204 */
[----:B---3--:R-:W-:-:S04]  /*0830*/  IMAD.WIDE R60, R61, 0x8, R4 ;  /* 0x000000083d3c7825 */ /* 0x008fc800078e0204 */
[----:B------:R-:W2:Y:S01]  /*0840*/  LDG.E.64.SYS R64, [R64] ;  /* 0x0000000040407381 */ /* 0x000ea200001eeb00 */
[----:B----4-:R-:W-:-:S03]  /*0850*/  IMAD.WIDE R56, R57, 0x8, R4 ;  /* 0x0000000839387825 */ /* 0x010fc600078e0204 */
[----:B------:R-:W3:Y:S01]  /*0860*/  LDG.E.64.SYS R60, [R60] ;  /* 0x000000003c3c7381 */ /* 0x000ee200001eeb00 */
[----:B------:R-:W-:-:S04]  /*0870*/  IMAD.WIDE R52, R53, 0x8, R4 ;  /* 0x0000000835347825 */ /* 0x000fc800078e0204 */
[----:B------:R-:W4:Y:S01]  /*0880*/  LDG.E.64.SYS R56, [R56] ;  /* 0x0000000038387381 */ /* 0x000f2200001eeb00 */
[----:B------:R-:W-:-:S03]  /*0890*/  IMAD.WIDE R48, R49, 0x8, R4 ;  /* 0x0000000831307825 */ /* 0x000fc600078e0204 */
[----:B------:R-:W4:Y:S01]  /*08a0*/  LDG.E.64.SYS R52, [R52] ;  /* 0x0000000034347381 */ /* 0x000f2200001eeb00 */
        /* <DEDUP_REMOVED lines=8> */
[----:B------:R-:W-:-:S03]  /*0930*/  IMAD.WIDE R28, R19, 0x8, R4 ;  /* 0x00000008131c7825 */ /* 0x000fc600078e0204 */
[----:B------:R0:W4:Y:S04]  /*0940*/  LDG.E.64.SYS R18, [R70+0x18] ;  /* 0x0000180046127381 */ /* 0x00012800001eeb00 */
[----:B------:R-:W4:Y:S01]  /*0950*/  LDG.E.64.SYS R32, [R32] ;  /* 0x0000000020207381 */ /* 0x000f2200001eeb00 */
[----:B------:R-:W-:-:S03]  /*0960*/  IMAD.WIDE R24, R17, 0x8, R4 ;  /* 0x0000000811187825 */ /* 0x000fc600078e0204 */
[----:B------:R-:W4:Y:S01]  /*0970*/  LDG.E.64.SYS R28, [R28] ;  /* 0x000000001c1c7381 */ /* 0x000f2200001eeb00 */
[----:B------:R-:W-:-:S03]  /*0980*/  IMAD.WIDE R20, R15, 0x8, R4 ;  /* 0x000000080f147825 */ /* 0x000fc600078e0204 */
[----:B------:R-:W4:Y:S04]  /*0990*/  LDG.E.64.SYS R14, [R68] ;  /* 0x00000000440e7381 */ /* 0x000f2800001eeb00 */
[----:B------:R-:W4:Y:S01]  /*09a0*/  LDG.E.64.SYS R24, [R24] ;  /* 0x0000000018187381 */ /* 0x000f2200001eeb00 */
[----:B------:R-:W-:-:S03]  /*09b0*/  IMAD.WIDE R16, R13, 0x8, R4 ;  /* 0x000000080d107825 */ /* 0x000fc600078e0204 */
[----:B------:R-:W4:Y:S01]  /*09c0*/  LDG.E.64.SYS R20, [R20] ;  /* 0x0000000014147381 */ /* 0x000f2200001eeb00 */
[----:B------:R-:W-:-:S03]  /*09d0*/  IMAD.WIDE R12, R11, 0x8, R4 ;  /* 0x000000080b0c7825 */ /* 0x000fc600078e0204 */
[----:B------:R-:W4:Y:S04]  /*09e0*/  LDG.E.64.SYS R10, [R68+0x8] ;  /* 0x00000800440a7381 */ /* 0x000f2800001eeb00 */
[----:B------:R-:W4:Y:S01]  /*09f0*/  LDG.E.64.SYS R16, [R16] ;  /* 0x0000000010107381 */ /* 0x000f2200001eeb00 */
[----:B------:R-:W-:-:S03]  /*0a00*/  IMAD.WIDE R84, R9, 0x8, R4 ;  /* 0x0000000809547825 */ /* 0x000fc600078e0204 */
[----:B------:R-:W4:Y:S01]  /*0a10*/  LDG.E.64.SYS R12, [R12] ;  /* 0x000000000c0c7381 */ /* 0x000f2200001eeb00 */
[----:B------:R-:W-:-:S03]  /*0a20*/  IMAD.WIDE R80, R81, 0x8, R4 ;  /* 0x0000000851507825 */ /* 0x000fc600078e0204 */
[----:B------:R-:W4:Y:S04]  /*0a30*/  LDG.E.64.SYS R8, [R68+0x10] ;  /* 0x0000100044087381 */ /* 0x000f2800001eeb00 */
[----:B0-----:R-:W4:Y:S04]  /*0a40*/  LDG.E.64.SYS R70, [R84] ;  /* 0x0000000054467381 */ /* 0x001f2800001eeb00 */
[----:B------:R-:W4:Y:S01]  /*0a50*/  LDG.E.64.SYS R80, [R80] ;  /* 0x0000000050507381 */ /* 0x000f2200001eeb00 */
[----:B------:R-:W-:-:S04]  /*0a60*/  IADD3 R78, R78, -0x10, RZ ;  /* 0xfffffff04e4e7810 */ /* 0x000fc80007ffe0ff */
[----:B------:R-:W-:Y:S02]  /*0a70*/  ISETP.GT.AND P2, PT, R78, 0xc, PT ;  /* 0x0000000c4e00780c */ /* 0x000fe40003f44270 */
[----:B------:R-:W-:Y:S02]  /*0a80*/  IADD3 R77, R77, 0x10, RZ ;  /* 0x000000104d4d7810 */ /* 0x000fe40007ffe0ff */
[----:B------:R-:W-:Y:S01]  /*0a90*/  IADD3 R76, R76, 0x10, RZ ;  /* 0x000000104c4c7810 */ /* 0x000fe20007ffe0ff */
[----:B--2---:R-:W3:-:S08]  /*0aa0*/  DFMA R62, R62, R64, R66 ;  /* 0x000000403e3e722b */ /* 0x004ed00000000042 */
[----:B---3--:R-:W4:-:S08]  /*0ab0*/  DFMA R58, R58, R60, R62 ;  /* 0x0000003c3a3a722b */ /* 0x008f10000000003e */
[----:B----4-:R-:W0:-:S08]  /*0ac0*/  DFMA R54, R54, R56, R58 ;  /* 0x000000383636722b */ /* 0x010e10000000003a */
        /* <DEDUP_REMOVED lines=14> */
.L_x_127:
[----:B------:R-:W-:-:S12]  /*0bb0*/  ISETP.GT.AND P2, PT, R78, 0x4, PT ;  /* 0x000000044e00780c */ /* 0x000fd80003f44270 */
[----:B------:R-:W-:Y:S05]  /*0bc0*/  @!P2 BRA `(.L_x_129) ;  /* 0x000003300000a947 */ /* 0x000fea0003800000 */
[----:B------:R-:W-:-:S05]  /*0bd0*/  IADD3 R11, R76, -0x3, RZ ;  /* 0xfffffffd4c0b7810 */ /* 0x000fca0007ffe0ff */
[----:B-----5:R-:W-:-:S08]  /*0be0*/  IMAD.WIDE R10, R11, 0x4, R6 ;  /* 0x000000040b0a7825 */ /* 0x020fd000078e0206 */
[----:B0-----:R0:W2:Y:S04]  /*0bf0*/  LDG.E.SYS R13, [R10] ;  /* 0x000000000a0d7381 */ /* 0x0010a800001ee900 */
[----:B------:R0:W3:Y:S01]  /*0c00*/  LDG.E.SYS R17, [R10+0x4] ;  /* 0x000004000a117381 */ /* 0x0000e200001ee900 */
[----:B------:R-:W-:-:S03]  /*0c10*/  IADD3 R25, R76, 0x1, RZ ;  /* 0x000000014c197810 */ /* 0x000fc60007ffe0ff */
[----:B------:R0:W4:Y:S02]  /*0c20*/  LDG.E.SYS R19, [R10+0x8] ;  /* 0x000008000a137381 */ /* 0x00012400001ee900 */
[----:B------:R-:W-:Y:S02]  /*0c30*/  IMAD.WIDE R24, R25, 0x4, R6 ;  /* 0x0000000419187825 */ /* 0x000fe400078e0206 */
[----:B------:R0:W4:Y:S06]  /*0c40*/  LDG.E.SYS R23, [R10+0xc] ;  /* 0x00000c000a177381 */ /* 0x00012c00001ee900 */
[----:B------:R1:W4:Y:S04]  /*0c50*/  LDG.E.SYS R27, [R24] ;  /* 0x00000000181b7381 */ /* 0x00032800001ee900 */
[----:B------:R1:W4:Y:S04]  /*0c60*/  LDG.E.SYS R33, [R24+0x4] ;  /* 0x0000040018217381 */ /* 0x00032800001ee900 */
[----:B------:R1:W4:Y:S04]  /*0c70*/  LDG.E.SYS R37, [R24+0x8] ;  /* 0x0000080018257381 */ /* 0x00032800001ee900 */
[----:B------:R1:W4:Y:S01]  /*0c80*/  LDG.E.SYS R41, [R24+0xc] ;  /* 0x00000c0018297381 */ /* 0x00032200001ee900 */
[----:B------:R-:W-:-:S08]  /*0c90*/  IMAD.WIDE R14, R77, 0x8, R2 ;  /* 0x000000084d0e7825 */ /* 0x000fd000078e0202 */
[----:B------:R1:W4:Y:S04]  /*0ca0*/  LDG.E.64.SYS R8, [R14] ;  /* 0x000000000e087381 */ /* 0x00032800001eeb00 */
[----:B0-----:R0:W4:Y:S01]  /*0cb0*/  LDG.E.64.SYS R10, [R14+0x8] ;  /* 0x000008000e0a7381 */ /* 0x00112200001eeb00 */
[----:B------:R-:W-:-:S03]  /*0cc0*/  IADD3 R29, R77, 0x4, RZ ;  /* 0x000000044d1d7810 */ /* 0x000fc60007ffe0ff */
[----:B------:R0:W4:Y:S02]  /*0cd0*/  LDG.E.64.SYS R20, [R14+0x10] ;  /* 0x000010000e147381 */ /* 0x00012400001eeb00 */
[----:B------:R-:W-:Y:S02]  /*0ce0*/  IMAD.WIDE R28, R29, 0x8, R2 ;  /* 0x000000081d1c7825 */ /* 0x000fe400078e0202 */
[----:B-1----:R0:W4:Y:S06]  /*0cf0*/  LDG.E.64.SYS R24, [R14+0x18] ;  /* 0x000018000e187381 */ /* 0x00212c00001eeb00 */
[----:B------:R-:W4:Y:S04]  /*0d00*/  LDG.E.64.SYS R30, [R28] ;  /* 0x000000001c1e7381 */ /* 0x000f2800001eeb00 */
        /* <DEDUP_REMOVED lines=15> */
[----:B0-----:R-:W-:-:S03]  /*0e00*/  IMAD.WIDE R14, R41, 0x8, R4 ;  /* 0x00000008290e7825 */ /* 0x001fc600078e0204 */
[----:B------:R-:W4:Y:S04]  /*0e10*/  LDG.E.64.SYS R40, [R28+0x18] ;  /* 0x000018001c287381 */ /* 0x000f2800001eeb00 */
[----:B------:R-:W4:Y:S04]  /*0e20*/  LDG.E.64.SYS R36, [R36] ;  /* 0x0000000024247381 */ /* 0x000f2800001eeb00 */
[----:B------:R-:W4:Y:S01]  /*0e30*/  LDG.E.64.SYS R14, [R14] ;  /* 0x000000000e0e7381 */ /* 0x000f2200001eeb00 */
[----:B------:R-:W-:Y:S02]  /*0e40*/  PLOP3.LUT P0, PT, PT, PT, PT, 0x8, 0x0 ;  /* 0x000000000000781c */ /* 0x000fe40003f0e170 */
[----:B------:R-:W-:-:S02]  /*0e50*/  IADD3 R78, R78, -0x8, RZ ;  /* 0xfffffff84e4e7810 */ /* 0x000fc40007ffe0ff */
        /* <DEDUP_REMOVED lines=9> */
[----:B0-----:R0:W1:-:S04]  /*0ef0*/  DFMA R66, R40, R14, R8 ;  /* 0x0000000e2842722b */ /* 0x0010480000000008 */
.L_x_129:
[----:B------:R-:W-:-:S12]  /*0f00*/  ISETP.GT.OR P0, PT, R78, RZ, P0 ;  /* 0x000000ff4e00720c */ /* 0x000fd80000704670 */
[----:B------:R-:W-:Y:S05]  /*0f10*/  @!P0 BRA `(.L_x_126) ;  /* 0x0000017000008947 */ /* 0x000fea0003800000 */
[----:B0-----:R-:W-:-:S05]  /*0f20*/  IADD3 R9, R76, -0x3, RZ ;  /* 0xfffffffd4c097810 */ /* 0x001fca0007ffe0ff */
[----:B-----5:R-:W-:-:S08]  /*0f30*/  IMAD.WIDE R6, R9, 0x4, R6 ;  /* 0x0000000409067825 */ /* 0x020fd000078e0206 */
[----:B------:R0:W2:Y:S04]  /*0f40*/  LDG.E.SYS R11, [R6] ;  /* 0x00000000060b7381 */ /* 0x0000a800001ee900 */
[----:B------:R0:W3:Y:S04]  /*0f50*/  LDG.E.SYS R13, [R6+0x4] ;  /* 0x00000400060d7381 */ /* 0x0000e800001ee900 */
[----:B------:R0:W4:Y:S04]  /*0f60*/  LDG.E.SYS R17, [R6+0x8] ;  /* 0x0000080006117381 */ /* 0x00012800001ee900 */
[----:B------:R0:W4:Y:S01]  /*0f70*/  LDG.E.SYS R19, [R6+0xc] ;  /* 0x00000c0006137381 */ /* 0x00012200001ee900 */
[----:B------:R-:W-:-:S08]  /*0f80*/  IMAD.WIDE R8, R77, 0x8, R2 ;  /* 0x000000084d087825 */ /* 0x000fd000078e0202 */
[----:B------:R-:W4:Y:S04]  /*0f90*/  LDG.E.64.SYS R14, [R8+0x8] ;  /* 0x00000800080e7381 */ /* 0x000f2800001eeb00 */
[----:B0-----:R-:W4:Y:S01]  /*0fa0*/  LDG.E.64.SYS R6, [R8+0x18] ;  /* 0x0000180008067381 */ /* 0x001f2200001eeb00 */
[----:B--2---:R-:W-:-:S03]  /*0fb0*/  IMAD.WIDE R2, R11, 0x8, R4 ;  /* 0x000000080b027825 */ /* 0x004fc600078e0204 */
[----:B------:R-:W2:Y:S01]  /*0fc0*/  LDG.E.64.SYS R10, [R8] ;  /* 0x00000000080a7381 */ /* 0x000ea200001eeb00 */
[----:B---3--:R-:W-:-:S04]  /*0fd0*/  IMAD.WIDE R12, R13, 0x8, R4 ;  /* 0x000000080d0c7825 */ /* 0x008fc800078e0204 */
[----:B------:R-:W2:Y:S01]  /*0fe0*/  LDG.E.64.SYS R2, [R2] ;  /* 0x0000000002027381 */ /* 0x000ea200001eeb00 */
[----:B----4-:R-:W-:-:S03]  /*0ff0*/  IMAD.WIDE R16, R17, 0x8, R4 ;  /* 0x0000000811107825 */ /* 0x010fc600078e0204 */
[----:B------:R-:W3:Y:S01]  /*1000*/  LDG.E.64.SYS R12, [R12] ;  /* 0x000000000c0c7381 */ /* 0x000ee200001eeb00 */
[----:B------:R-:W-:-:S03]  /*1010*/  IMAD.WIDE R18, R19, 0x8, R4 ;  /* 0x0000000813127825 */ /* 0x000fc600078e0204 */
[----:B------:R-:W4:Y:S04]  /*1020*/  LDG.E.64.SYS R4, [R8+0x10] ;  /* 0x0000100008047381 */ /* 0x000f2800001eeb00 */
[----:B------:R-:W4:Y:S04]  /*1030*/  LDG.E.64.SYS R16, [R16] ;  /* 0x0000000010107381 */ /* 0x000f2800001eeb00 */
[----:B------:R-:W4:Y:S01]  /*1040*/  LDG.E.64.SYS R18, [R18] ;  /* 0x0000000012127381 */ /* 0x000f2200001eeb00 */
[----:B-12---:R-:W3:-:S08]  /*1050*/  DFMA R10, R10, R2, R66 ;  /* 0x000000020a0a722b */ /* 0x006ed00000000042 */
[----:B---3--:R-:W4:-:S08]  /*1060*/  DFMA R10, R14, R12, R10 ;  /* 0x0000000c0e0a722b */ /* 0x008f10000000000a */
[----:B----4-:R-:W0:-:S08]  /*1070*/  DFMA R4, R4, R16, R10 ;  /* 0x000000100404722b */ /* 0x010e10000000000a */
[----:B0-----:R0:W1:-:S04]  /*1080*/  DFMA R66, R6, R18, R4 ;  /* 0x000000120642722b */ /* 0x0010480000000004 */
.L_x_126:
[----:B------:R-:W-:Y:S02]  /*1090*/  ULDC.64 UR8, c[0x0][0x170] ;  /* 0x00005c0000087ab9 */ /* 0x000fe40000000a00 */
[----:B-----5:R-:W2:Y:S01]  /*10a0*/  LDG.E.64.CONSTANT.SYS R2, [UR8+0x58] ;  /* 0x00005808ff027981 */ /* 0x020ea2000c1e6b00 */
[----:B0-----:R-:W-:-:S04]  /*10b0*/  SHF.R.S64 R5, RZ, 0x1d, R73 ;  /* 0x0000001dff057819 */ /* 0x001fc80000001049 */
[----:B--2---:R-:W-:-:S04]  /*10c0*/  IADD3 R2, P0, R2, R5, RZ ;  /* 0x0000000502027210 */ /* 0x004fc80007f1e0ff */
[----:B------:R-:W-:-:S08]  /*10d0*/  LEA.HI.X.SX32 R3, R73, R3, 0x3, P0 ;  /* 0x0000000349037211 */ /* 0x000fd000000f1eff */
[----:B------:R-:W2:Y:S02]  /*10e0*/  LDG.E.64.SYS R4, [R2] ;  /* 0x0000000002047381 */ /* 0x000ea400001eeb00 */
[----:B-12---:R-:W0:-:S09]  /*10f0*/  DADD R4, R4, R66 ;  /* 0x0000000004047229 */ /* 0x006e120000000042 */
[----:B0-----:R0:W-:Y:S02]  /*1100*/  STG.E.64.SYS [R2], R4 ;  /* 0x0000000402007386 */ /* 0x0011e4000010eb00 */
.L_x_124:
[----:B------:R-:W-:Y:S05]  /*1110*/  BSYNC B0 ;  /* 0x0000000000007941 */ /* 0x000fea0003800000 */
.L_x_123:
[----:B------:R-:W-:Y:S01]  /*1120*/  IADD3 R73, R73, UR4, RZ ;  /* 0x0000000449497c10 */ /* 0x000fe2000fffe0ff */
[----:B------:R-:W-:Y:S05]  /*1130*/  @P1 BRA `(.L_x_130) ;  /* 0xffffefd000001947 */ /* 0x000fea000383ffff */
[----:B------:R-:W-:Y:S05]  /*1140*/  EXIT ;  /* 0x000000000000794d */ /* 0x000fea0003800000 */
.L_x_122:
[----:B------:R-:W-:Y:S02]  /*1150*/  MOV R6, R0 ;  /* 0x0000000000067202 */ /* 0x000fe40000000f00 */
.L_x_133:
        /* <DEDUP_REMOVED lines=13> */
[----:B------:R-:W-:Y:S02]  /*1230*/  ULDC.64 UR8, c[0x0][0x170] ;  /* 0x00005c0000087ab9 */ /* 0x000fe40000000a00 */
[----:B------:R-:W2:Y:S01]  /*1240*/  LDG.E.64.CONSTANT.SYS R2, [UR8+0x58] ;  /* 0x00005808ff027981 */ /* 0x000ea2000c1e6b00 */
[----:B------:R-:W-:-:S04]  /*1250*/  SHF.R.S64 R5, RZ, 0x1d, R73 ;  /* 0x0000001dff057819 */ /* 0x000fc80000001049 */
[----:B--2---:R-:W-:-:S04]  /*1260*/  IADD3 R2, P1, R2, R5, RZ ;  /* 0x0000000502027210 */ /* 0x004fc80007f3e0ff */
[----:B------:R-:W-:-:S08]  /*1270*/  LEA.HI.X.SX32 R3, R73, R3, 0x3, P1 ;  /* 0x0000000349037211 */ /* 0x000fd000008f1eff */
[----:B------:R-:W2:Y:S02]  /*1280*/  LDG.E.64.SYS R4, [R2] ;  /* 0x0000000002047381 */ /* 0x000ea400001eeb00 */
[----:B--2---:R-:W0:-:S09]  /*1290*/  DADD R4, RZ, R4 ;  /* 0x00000000ff047229 */ /* 0x004e120000000004 */
[----:B0-----:R0:W-:Y:S02]  /*12a0*/  STG.E.64.SYS [R2], R4 ;  /* 0x0000000402007386 */ /* 0x0011e4000010eb00 */
.L_x_132:
[----:B------:R-:W-:Y:S05]  /*12b0*/  BSYNC B0 ;  /* 0x0000000000007941 */ /* 0x000fea0003800000 */
.L_x_131:
[----:B------:R-:W-:Y:S01]  /*12c0*/  IADD3 R73, R73, UR4, RZ ;  /* 0x0000000449497c10 */ /* 0x000fe2000fffe0ff */
[----:B------:R-:W-:Y:S05]  /*12d0*/  @P0 BRA `(.L_x_133) ;  /* 0xfffffe8000000947 */ /* 0x000fea000383ffff */
[----:B------:R-:W-:Y:S05]  /*12e0*/  EXIT ;  /* 0x000000000000794d */ /* 0x000fea0003800000 */
.L_x_134:
[----:B------:R-:W-:-:S00]  /*12f0*/  BRA `(.L_x_134) ;  /* 0xfffffff000007947 */ /* 0x000fc0000383ffff */
.L_x_680:


//--------------------- .text._28header_files_timple_solver_c_prolongate_corrections_vectorised_534_gpu --------------------------
	.section	.text._28header_files_timple_solver_c_prolongate_corrections_vectorised_534_gpu,"ax",@progbits
	.sectioninfo	@"SHI_REGISTERS=10"
	.align	128
        .global         _28header_files_timple_solver_c_prolongate_corrections_vectorised_534_gpu
        .type           _28header_files_timple_solver_c_prolongate_corrections_vectorised_534_gpu,@function
        .size           _28header_files_timple_solver_c_prolongate_corrections_vectorised_534_gpu,(.L_x_681 - _28header_files_timple_solver_c_prolongate_corrections_vectorised_534_gpu)
        .other          _28header_files_timple_solver_c_prolongate_corrections_vectorised_534_gpu,@"STO_CUDA_ENTRY STV_DEFAULT"
_28header_files_timple_solver_c_prolongate_corrections_vectorised_534_gpu:
.text._28header_files_timple_solver_c_prolongate_corrections_vectorised_534_gpu:
        /* <DEDUP_REMOVED lines=11> */
.L_x_135:
        /* <DEDUP_REMOVED lines=13> */
.L_x_136:
        /* <DEDUP_REMOVED lines=8> */
.L_x_681:


//--------------------- .text._28header_files_timple_solver_c_prolongate_corrections_vectorised_520_gpu --------------------------
	.section	.text._28header_files_timple_solver_c_prolongate_corrections_vectorised_520_gpu,"ax",@progbits
	.sectioninfo	@"SHI_REGISTERS=88"
	.align	128
        .global         _28header_files_timple_solver_c_prolongate_corrections_vectorised_520_gpu
        .type           _28header_files_timple_solver_c_prolongate_corrections_vectorised_520_gpu,@function
        .size           _28header_files_timple_solver_c_prolongate_corrections_vectorised_520_gpu,(.L_x_682 - _28header_files_timple_solver_c_prolongate_corrections_vectorised_520_gpu)
        .other          _28header_files_timple_solver_c_prolongate_corrections_vectorised_520_gpu,@"STO_CUDA_ENTRY STV_DEFAULT"
_28header_files_timple_solver_c_prolongate_corrections_vectorised_520_gpu:
.text._28header_files_timple_solver_c_prolongate_corrections_vectorised_520_gpu:
        /* <DEDUP_REMOVED lines=17> */
.L_x_145:
        /* <DEDUP_REMOVED lines=55> */
[----:B------:R-:W-:Y:S01]  /*0480*/  IMAD.MOV.U32 R76, RZ, RZ, 0x2 ;  /* 0x00000002ff4c7424 */ /* 0x000fe200078e00ff */
[----:B------:R-:W-:Y:S02]  /*0490*/  MOV R78, R72 ;  /* 0x00000048004e7202 */ /* 0x000fe40000000f00 */
[----:B------:R-:W-:Y:S01]  /*04a0*/  IADD3 R77, R23, 0x2, RZ ;  /* 0x00000002174d7810 */ /* 0x000fe20007ffe0ff */
[----:B------:R-:W-:Y:S02]  /*04b0*/  IMAD R76, R73, c[0x0][0x188], R76 ;  /* 0x00006200494c7a24 */ /* 0x000fe400078e024c */
[----:B------:R-:W-:Y:S01]  /*04c0*/  @P2 IMAD.MOV.U32 R78, RZ, RZ, R74 ;  /* 0x000000ffff4e2224 */ /* 0x000fe200078e004a */
[----:B------:R-:W-:Y:S02]  /*04d0*/  @P2 IADD3 R77, R23, 0x3, RZ ;  /* 0x00000003174d2810 */ /* 0x000fe40007ffe0ff */
[----:B------:R-:W-:Y:S01]  /*04e0*/  @P2 IADD3 R76, R21, 0x3, RZ ;  /* 0x00000003154c2810 */ /* 0x000fe20007ffe0ff */
[----:B-1-3--:R-:W5:-:S08]  /*04f0*/  DFMA R66, R10, R8, R66 ;  /* 0x000000080a42722b */ /* 0x00af500000000042 */
[----:B-----5:R0:W1:-:S04]  /*0500*/  @P2 DFMA R66, R14, R12, R66 ;  /* 0x0000000c0e42222b */ /* 0x0200480000000042 */
.L_x_140:
[----:B------:R-:W-:Y:S05]  /*0510*/  @!P0 BRA `(.L_x_141) ;  /* 0x00000b7000008947 */ /* 0x000fea0003800000 */
[----:B------:R-:W-:Y:S02]  /*0520*/  ISETP.GT.AND P2, PT, R78, 0xc, PT ;  /* 0x0000000c4e00780c */ /* 0x000fe40003f44270 */
[----:B------:R-:W-:Y:S02]  /*0530*/  IADD3 R76, R76, 0x3, RZ ;  /* 0x000000034c4c7810 */ /* 0x000fe40007ffe0ff */
[----:B------:R-:W-:-:S08]  /*0540*/  PLOP3.LUT P0, PT, PT, PT, PT, 0x80, 0x0 ;  /* 0x000000000000781c */ /* 0x000fd00003f0f070 */
[----:B------:R-:W-:Y:S05]  /*0550*/  @!P2 BRA `(.L_x_142) ;  /* 0x000006500000a947 */ /* 0x000fea0003800000 */
[----:B------:R-:W-:Y:S02]  /*0560*/  PLOP3.LUT P0, PT, PT, PT, PT, 0x8, 0x0 ;  /* 0x000000000000781c */ /* 0x000fe40003f0e170 */
.L_x_143:
[----:B0----5:R-:W-:-:S08]  /*0570*/  IMAD.WIDE R8, R77, 0x4, R6 ;  /* 0x000000044d087825 */ /* 0x021fd000078e0206 */
        /* <DEDUP_REMOVED lines=22> */
[----:B------:R-:W-:-:S05]  /*06e0*/  IADD3 R23, R76, -0x3, RZ ;  /* 0xfffffffd4c177810 */ /* 0x000fca0007ffe0ff */
        /* <DEDUP_REMOVED lines=76> */
.L_x_142:
[----:B------:R-:W-:-:S12]  /*0bb0*/  ISETP.GT.AND P2, PT, R78, 0x4, PT ;  /* 0x000000044e00780c */ /* 0x000fd80003f44270 */
[----:B------:R-:W-:Y:S05]  /*0bc0*/  @!P2 BRA `(.L_x_144) ;  /* 0x000003300000a947 */ /* 0x000fea0003800000 */
        /* <DEDUP_REMOVED lines=11> */
[----:B------:R-:W-:-:S05]  /*0c80*/  IADD3 R15, R76, -0x3, RZ ;  /* 0xfffffffd4c0f7810 */ /* 0x000fca0007ffe0ff */
[----:B------:R-:W-:-:S08]  /*0c90*/  IMAD.WIDE R14, R15, 0x8, R2 ;  /* 0x000000080f0e7825 */ /* 0x000fd000078e0202 */
[----:B------:R1:W4:Y:S04]  /*0ca0*/  LDG.E.64.SYS R8, [R14] ;  /* 0x000000000e087381 */ /* 0x00032800001eeb00 */
[----:B0-----:R0:W4:Y:S01]  /*0cb0*/  LDG.E.64.SYS R10, [R14+0x8] ;  /* 0x000008000e0a7381 */ /* 0x00112200001eeb00 */
[----:B------:R-:W-:-:S03]  /*0cc0*/  IADD3 R29, R76, 0x1, RZ ;  /* 0x000000014c1d7810 */ /* 0x000fc60007ffe0ff */
[----:B-1----:R0:W4:Y:S02]  /*0cd0*/  LDG.E.64.SYS R20, [R14+0x10] ;  /* 0x000010000e147381 */ /* 0x00212400001eeb00 */
[----:B------:R-:W-:Y:S02]  /*0ce0*/  IMAD.WIDE R28, R29, 0x8, R2 ;  /* 0x000000081d1c7825 */ /* 0x000fe400078e0202 */
[----:B------:R0:W4:Y:S06]  /*0cf0*/  LDG.E.64.SYS R24, [R14+0x18] ;  /* 0x000018000e187381 */ /* 0x00012c00001eeb00 */
[----:B------:R-:W4:Y:S04]  /*0d00*/  LDG.E.64.SYS R30, [R28] ;  /* 0x000000001c1e7381 */ /* 0x000f2800001eeb00 */
[----:B------:R-:W4:Y:S04]  /*0d10*/  LDG.E.64.SYS R34, [R28+0x8] ;  /* 0x000008001c227381 */ /* 0x000f2800001eeb00 */
[----:B------:R-:W4:Y:S04]  /*0d20*/  LDG.E.64.SYS R38, [R28+0x10] ;  /* 0x000010001c267381 */ /* 0x000f2800001eeb00 */
[----:B0-----:R-:W4:Y:S01]  /*0d30*/  LDG.E.64.SYS R14, [R28+0x18] ;  /* 0x000018001c0e7381 */ /* 0x001f2200001eeb00 */
        /* <DEDUP_REMOVED lines=14> */
[----:B------:R-:W4:Y:S04]  /*0e20*/  LDG.E.64.SYS R36, [R36] ;  /* 0x0000000024247381 */ /* 0x000f2800001eeb00 */
[----:B------:R-:W4:Y:S01]  /*0e30*/  LDG.E.64.SYS R40, [R40] ;  /* 0x0000000028287381 */ /* 0x000f2200001eeb00 */
[----:B------:R-:W-:Y:S02]  /*0e40*/  PLOP3.LUT P0, PT, PT, PT, PT, 0x8, 0x0 ;  /* 0x000000000000781c */ /* 0x000fe40003f0e170 */
[----:B------:R-:W-:Y:S02]  /*0e50*/  IADD3 R78, R78, -0x8, RZ ;  /* 0xfffffff84e4e7810 */ /* 0x000fe40007ffe0ff */
        /* <DEDUP_REMOVED lines=10> */
.L_x_144:
[----:B------:R-:W-:-:S12]  /*0f00*/  ISETP.GT.OR P0, PT, R78, RZ, P0 ;  /* 0x000000ff4e00720c */ /* 0x000fd80000704670 */
[----:B------:R-:W-:Y:S05]  /*0f10*/  @!P0 BRA `(.L_x_141) ;  /* 0x0000017000008947 */ /* 0x000fea0003800000 */
[----:B-----5:R-:W-:-:S08]  /*0f20*/  IMAD.WIDE R6, R77, 0x4, R6 ;  /* 0x000000044d067825 */ /* 0x020fd000078e0206 */
[----:B------:R2:W3:Y:S04]  /*0f30*/  LDG.E.SYS R11, [R6] ;  /* 0x00000000060b7381 */ /* 0x0004e800001ee900 */
[----:B0-----:R2:W4:Y:S04]  /*0f40*/  LDG.E.SYS R13, [R6+0x4] ;  /* 0x00000400060d7381 */ /* 0x00152800001ee900 */
[----:B------:R2:W4:Y:S04]  /*0f50*/  LDG.E.SYS R17, [R6+0x8] ;  /* 0x0000080006117381 */ /* 0x00052800001ee900 */
[----:B------:R2:W4:Y:S01]  /*0f60*/  LDG.E.SYS R19, [R6+0xc] ;  /* 0x00000c0006137381 */ /* 0x00052200001ee900 */
[----:B------:R-:W-:-:S05]  /*0f70*/  IADD3 R9, R76, -0x3, RZ ;  /* 0xfffffffd4c097810 */ /* 0x000fca0007ffe0ff */
[----:B------:R-:W-:-:S08]  /*0f80*/  IMAD.WIDE R8, R9, 0x8, R2 ;  /* 0x0000000809087825 */ /* 0x000fd000078e0202 */
[----:B------:R-:W4:Y:S04]  /*0f90*/  LDG.E.64.SYS R14, [R8+0x8] ;  /* 0x00000800080e7381 */ /* 0x000f2800001eeb00 */
[----:B--2---:R-:W2:Y:S01]  /*0fa0*/  LDG.E.64.SYS R6, [R8+0x18] ;  /* 0x0000180008067381 */ /* 0x004ea200001eeb00 */
[----:B---3--:R-:W-:-:S03]  /*0fb0*/  IMAD.WIDE R2, R11, 0x8, R4 ;  /* 0x000000080b027825 */ /* 0x008fc600078e0204 */
[----:B------:R-:W3:Y:S01]  /*0fc0*/  LDG.E.64.SYS R10, [R8] ;  /* 0x00000000080a7381 */ /* 0x000ee200001eeb00 */
[----:B----4-:R-:W-:-:S04]  /*0fd0*/  IMAD.WIDE R12, R13, 0x8, R4 ;  /* 0x000000080d0c7825 */ /* 0x010fc800078e0204 */
[----:B------:R-:W3:Y:S01]  /*0fe0*/  LDG.E.64.SYS R2, [R2] ;  /* 0x0000000002027381 */ /* 0x000ee200001eeb00 */
[----:B------:R-:W-:-:S03]  /*0ff0*/  IMAD.WIDE R16, R17, 0x8, R4 ;  /* 0x0000000811107825 */ /* 0x000fc600078e0204 */
[----:B------:R-:W4:Y:S01]  /*1000*/  LDG.E.64.SYS R12, [R12] ;  /* 0x000000000c0c7381 */ /* 0x000f2200001eeb00 */
[----:B------:R-:W-:-:S03]  /*1010*/  IMAD.WIDE R18, R19, 0x8, R4 ;  /* 0x0000000813127825 */ /* 0x000fc600078e0204 */
[----:B------:R-:W2:Y:S04]  /*1020*/  LDG.E.64.SYS R4, [R8+0x10] ;  /* 0x0000100008047381 */ /* 0x000ea800001eeb00 */
[----:B------:R-:W2:Y:S04]  /*1030*/  LDG.E.64.SYS R16, [R16] ;  /* 0x0000000010107381 */ /* 0x000ea800001eeb00 */
[----:B------:R-:W2:Y:S01]  /*1040*/  LDG.E.64.SYS R18, [R18] ;  /* 0x0000000012127381 */ /* 0x000ea200001eeb00 */
[----:B-1-3--:R-:W4:-:S08]  /*1050*/  DFMA R10, R10, R2, R66 ;  /* 0x000000020a0a722b */ /* 0x00af100000000042 */
[----:B----4-:R-:W2:-:S08]  /*1060*/  DFMA R10, R14, R12, R10 ;  /* 0x0000000c0e0a722b */ /* 0x010e90000000000a */
[----:B--2---:R-:W0:-:S08]  /*1070*/  DFMA R4, R4, R16, R10 ;  /* 0x000000100404722b */ /* 0x004e10000000000a */
[----:B0-----:R0:W1:-:S04]  /*1080*/  DFMA R66, R6, R18, R4 ;  /* 0x000000120642722b */ /* 0x0010480000000004 */
.L_x_141:
        /* <DEDUP_REMOVED lines=8> */
.L_x_139:
[----:B------:R-:W-:Y:S05]  /*1110*/  BSYNC B0 ;  /* 0x0000000000007941 */ /* 0x000fea0003800000 */
.L_x_138:
[----:B------:R-:W-:Y:S01]  /*1120*/  IADD3 R73, R73, UR4, RZ ;  /* 0x0000000449497c10 */ /* 0x000fe2000fffe0ff */
[----:B------:R-:W-:Y:S05]  /*1130*/  @P1 BRA `(.L_x_145) ;  /* 0xffffefd000001947 */ /* 0x000fea000383ffff */
[----:B------:R-:W-:Y:S05]  /*1140*/  EXIT ;  /* 0x000000000000794d */ /* 0x000fea0003800000 */
.L_x_137:
[----:B------:R-:W-:Y:S02]  /*1150*/  MOV R6, R0 ;  /* 0x0000000000067202 */ /* 0x000fe40000000f00 */
.L_x_148:
        /* <DEDUP_REMOVED lines=21> */
.L_x_147:
[----:B------:R-:W-:Y:S05]  /*12b0*/  BSYNC B0 ;  /* 0x0000000000007941 */ /* 0x000fea0003800000 */
.L_x_146:
[----:B------:R-:W-:Y:S01]  /*12c0*/  IADD3 R73, R73, UR4, RZ ;  /* 0x0000000449497c10 */ /* 0x000fe2000fffe0ff */
[----:B------:R-:W-:Y:S05]  /*12d0*/  @P0 BRA `(.L_x_148) ;  /* 0xfffffe8000000947 */ /* 0x000fea000383ffff */
[----:B------:R-:W-:Y:S05]  /*12e0*/  EXIT ;  /* 0x000000000000794d */ /* 0x000fea0003800000 */
.L_x_149:
[----:B------:R-:W-:-:S00]  /*12f0*/  BRA `(.L_x_149) ;  /* 0xfffffff000007947 */ /* 0x000fc0000383ffff */
.L_x_682:


//--------------------- .text._28header_files_timple_solver_c_restrict_residuals_vectorised_2d_503_gpu --------------------------
	.section	.text._28header_files_timple_solver_c_restrict_residuals_vectorised_2d_503_gpu,"ax",@progbits
	.sectioninfo	@"SHI_REGISTERS=90"
	.align	128
        .global         _28header_files_timple_solver_c_restrict_residuals_vectorised_2d_503_gpu
        .type           _28header_files_timple_solver_c_restrict_residuals_vectorised_2d_503_gpu,@function
        .size           _28header_files_timple_solver_c_restrict_residuals_vectorised_2d_503_gpu,(.L_x_683 - _28header_files_timple_solver_c_restrict_residuals_vectorised_2d_503_gpu)
        .other          _28header_files_timple_solver_c_restrict_residuals_vectorised_2d_503_gpu,@"STO_CUDA_ENTRY STV_DEFAULT"
_28header_files_timple_solver_c_restrict_residuals_vectorised_2d_503_gpu:
.text._28header_files_timple_solver_c_restrict_residuals_vectorised_2d_503_gpu:
        /* <DEDUP_REMOVED lines=11> */
.L_x_158:
        /* <DEDUP_REMOVED lines=10> */
[----:B------:R-:W2:Y:S01]  /*0150*/  LDG.E.U8.SYS R2, [R2] ;  /* 0x0000000002027381 */ /* 0x000ea200001ee100 */
[----:B------:R-:W-:Y:S01]  /*0160*/  BMOV.32.CLEAR RZ, B1 ;  /* 0x0000000001ff7355 */ /* 0x000fe20000100000 */
[----:B------:R-:W-:Y:S01]  /*0170*/  BSSY B1, `(.L_x_152) ;  /* 0x00000f1000017945 */ /* 0x000fe20003800000 */
[----:B------:R-:W-:Y:S01]  /*0180*/  CS2R R8, SRZ ;  /* 0x0000000000087805 */ /* 0x000fe2000001ff00 */
[----:B--2---:R-:W-:-:S12]  /*0190*/  ISETP.NE.AND P0, PT, R2, RZ, PT ;  /* 0x000000ff0200720c */ /* 0x004fd80003f05270 */
[----:B------:R-:W-:Y:S05]  /*01a0*/  @P0 BRA `(.L_x_153) ;  /* 0x00000ed000000947 */ /* 0x000fea0003800000 */
[----:B------:R-:W-:Y:S01]  /*01b0*/  ULDC.64 UR8, c[0x0][0x168] ;  /* 0x00005a0000087ab9 */ /* 0x000fe20000000a00 */
[----:B------:R-:W2:Y:S04]  /*01c0*/  LDG.E.64.CONSTANT.SYS R2, [UR6+0x198] ;  /* 0x00019806ff027981 */ /* 0x000ea8000c1e6b00 */
[----:B------:R-:W3:Y:S01]  /*01d0*/  LDG.E.U16.CONSTANT.SYS R4, [UR8+0x11a] ;  /* 0x00011a08ff047981 */ /* 0x000ee2000c1e6500 */
[----:B------:R-:W-:Y:S02]  /*01e0*/  SHF.R.S64 R11, RZ, 0x1e, R57 ;  /* 0x0000001eff0b7819 */ /* 0x000fe40000001039 */
[----:B---3--:R-:W-:-:S04]  /*01f0*/  PRMT R22, R4, 0x9910, RZ ;  /* 0x0000991004167816 */ /* 0x008fc800000000ff */
[----:B------:R-:W-:Y:S02]  /*0200*/  ISETP.GE.AND P0, PT, R22, 0x1, PT ;  /* 0x000000011600780c */ /* 0x000fe40003f06270 */
[----:B--2---:R-:W-:-:S04]  /*0210*/  IADD3 R10, P2, R2, R11, RZ ;  /* 0x0000000b020a7210 */ /* 0x004fc80007f5e0ff */
[----:B------:R-:W-:-:S06]  /*0220*/  LEA.HI.X.SX32 R11, R57, R3, 0x2, P2 ;  /* 0x00000003390b7211 */ /* 0x000fcc00010f16ff */
[----:B------:R-:W-:Y:S05]  /*0230*/  @!P0 BRA `(.L_x_153) ;  /* 0x00000e4000008947 */ /* 0x000fea0003800000 */
[----:B------:R-:W2:Y:S01]  /*0240*/  LDG.E.SYS R10, [R10] ;  /* 0x000000000a0a7381 */ /* 0x000ea200001ee900 */
[----:B------:R-:W-:-:S03]  /*0250*/  ULDC.64 UR10, c[0x0][0x178] ;  /* 0x00005e00000a7ab9 */ /* 0x000fc60000000a00 */
[----:B------:R-:W5:Y:S01]  /*0260*/  LDG.E.64.CONSTANT.SYS R4, [UR6+0x1c8] ;  /* 0x0001c806ff047981 */ /* 0x000f62000c1e6b00 */
[C---:B------:R-:W-:Y:S01]  /*0270*/  LOP3.LUT P2, R13, R22.reuse, 0x3, RZ, 0xc0, !PT ;  /* 0x00000003160d7812 */ /* 0x040fe2000784c0ff */
[----:B------:R-:W-:Y:S01]  /*0280*/  IMAD R23, R57, c[0x0][0x180], RZ ;  /* 0x0000600039177a24 */ /* 0x000fe200078e02ff */
[----:B------:R-:W-:Y:S01]  /*0290*/  IADD3 R12, R22, -0x1, RZ ;  /* 0xffffffff160c7810 */ /* 0x000fe20007ffe0ff */
[----:B------:R-:W5:Y:S01]  /*02a0*/  LDG.E.64.CONSTANT.SYS R2, [UR8+0x188] ;  /* 0x00018808ff027981 */ /* 0x000f62000c1e6b00 */
[----:B------:R-:W-:-:S03]  /*02b0*/  IMAD.MOV.U32 R58, RZ, RZ, R22 ;  /* 0x000000ffff3a7224 */ /* 0x000fc600078e0016 */
[----:B------:R-:W5:Y:S01]  /*02c0*/  LDG.E.64.CONSTANT.SYS R6, [UR10+0x60] ;  /* 0x0000600aff067981 */ /* 0x000f62000c1e6b00 */
[----:B------:R-:W-:Y:S01]  /*02d0*/  ISETP.GE.U32.AND P0, PT, R12, 0x3, PT ;  /* 0x000000030c00780c */ /* 0x000fe20003f06070 */
[----:B------:R-:W-:Y:S01]  /*02e0*/  CS2R R8, SRZ ;  /* 0x0000000000087805 */ /* 0x000fe2000001ff00 */
[----:B------:R-:W-:Y:S01]  /*02f0*/  MOV R59, R23 ;  /* 0x00000017003b7202 */ /* 0x000fe20000000f00 */
        /* <DEDUP_REMOVED lines=10> */
[----:B------:R-:W-:Y:S02]  /*03a0*/  MOV R58, R12 ;  /* 0x0000000c003a7202 */ /* 0x000fe40000000f00 */
        /* <DEDUP_REMOVED lines=13> */
[----:B------:R-:W-:Y:S02]  /*0480*/  IADD3 R60, R25, 0x2, RZ ;  /* 0x00000002193c7810 */ /* 0x000fe40007ffe0ff */
[----:B------:R-:W-:Y:S02]  /*0490*/  IADD3 R59, R23, 0x2, RZ ;  /* 0x00000002173b7810 */ /* 0x000fe40007ffe0ff */
[C---:B------:R-:W-:Y:S02]  /*04a0*/  IADD3 R58, R22.reuse, -0x2, RZ ;  /* 0xfffffffe163a7810 */ /* 0x040fe40007ffe0ff */
[----:B------:R-:W-:Y:S02]  /*04b0*/  @P2 IADD3 R60, R25, 0x3, RZ ;  /* 0x00000003193c2810 */ /* 0x000fe40007ffe0ff */
[----:B------:R-:W-:Y:S02]  /*04c0*/  @P2 IADD3 R59, R23, 0x3, RZ ;  /* 0x00000003173b2810 */ /* 0x000fe40007ffe0ff */
[----:B------:R-:W-:Y:S01]  /*04d0*/  @P2 IADD3 R58, R22, -0x3, RZ ;  /* 0xfffffffd163a2810 */ /* 0x000fe20007ffe0ff */
[----:B-1-3--:R-:W5:-:S08]  /*04e0*/  DFMA R8, R12, R10, R8 ;  /* 0x0000000a0c08722b */ /* 0x00af500000000008 */
[----:B-----5:R0:W1:-:S04]  /*04f0*/  @P2 DFMA R8, R16, R14, R8 ;  /* 0x0000000e1008222b */ /* 0x0200480000000008 */
.L_x_154:
[----:B------:R-:W-:Y:S05]  /*0500*/  @!P0 BRA `(.L_x_153) ;  /* 0x00000b7000008947 */ /* 0x000fea0003800000 */
[----:B------:R-:W-:Y:S02]  /*0510*/  ISETP.GT.AND P2, PT, R58, 0xc, PT ;  /* 0x0000000c3a00780c */ /* 0x000fe40003f44270 */
[----:B------:R-:W-:Y:S02]  /*0520*/  IADD3 R60, R60, 0x3, RZ ;  /* 0x000000033c3c7810 */ /* 0x000fe40007ffe0ff */
[----:B------:R-:W-:-:S08]  /*0530*/  PLOP3.LUT P0, PT, PT, PT, PT, 0x80, 0x0 ;  /* 0x000000000000781c */ /* 0x000fd00003f0f070 */
[----:B------:R-:W-:Y:S05]  /*0540*/  @!P2 BRA `(.L_x_155) ;  /* 0x000006500000a947 */ /* 0x000fea0003800000 */
[----:B------:R-:W-:Y:S02]  /*0550*/  PLOP3.LUT P0, PT, PT, PT, PT, 0x8, 0x0 ;  /* 0x000000000000781c */ /* 0x000fe40003f0e170 */
.L_x_156:
[----:B0-----:R-:W-:-:S05]  /*0560*/  IADD3 R11, R60, -0x3, RZ ;  /* 0xfffffffd3c0b7810 */ /* 0x001fca0007ffe0ff */
[----:B-----5:R-:W-:-:S08]  /*0570*/  IMAD.WIDE R10, R11, 0x4, R2 ;  /* 0x000000040b0a7825 */ /* 0x020fd000078e0202 */
[----:B------:R-:W2:Y:S04]  /*0580*/  LDG.E.SYS R15, [R10] ;  /* 0x000000000a0f7381 */ /* 0x000ea800001ee900 */
[----:B------:R2:W3:Y:S01]  /*0590*/  LDG.E.SYS R19, [R10+0x4] ;  /* 0x000004000a137381 */ /* 0x0004e200001ee900 */
[----:B------:R-:W-:-:S03]  /*05a0*/  IADD3 R13, R60, 0x1, RZ ;  /* 0x000000013c0d7810 */ /* 0x000fc60007ffe0ff */
[----:B------:R2:W4:Y:S02]  /*05b0*/  LDG.E.SYS R21, [R10+0x8] ;  /* 0x000008000a157381 */ /* 0x00052400001ee900 */
[----:B------:R-:W-:Y:S02]  /*05c0*/  IMAD.WIDE R12, R13, 0x4, R2 ;  /* 0x000000040d0c7825 */ /* 0x000fe400078e0202 */
[----:B------:R2:W4:Y:S06]  /*05d0*/  LDG.E.SYS R23, [R10+0xc] ;  /* 0x00000c000a177381 */ /* 0x00052c00001ee900 */
[----:B------:R0:W4:Y:S04]  /*05e0*/  LDG.E.SYS R35, [R12] ;  /* 0x000000000c237381 */ /* 0x00012800001ee900 */
[----:B------:R0:W4:Y:S01]  /*05f0*/  LDG.E.SYS R31, [R12+0x4] ;  /* 0x000004000c1f7381 */ /* 0x00012200001ee900 */
[----:B------:R-:W-:-:S03]  /*0600*/  IADD3 R17, R60, 0x5, RZ ;  /* 0x000000053c117810 */ /* 0x000fc60007ffe0ff */
[----:B------:R0:W4:Y:S02]  /*0610*/  LDG.E.SYS R39, [R12+0x8] ;  /* 0x000008000c277381 */ /* 0x00012400001ee900 */
[----:B------:R-:W-:Y:S02]  /*0620*/  IMAD.WIDE R16, R17, 0x4, R2 ;  /* 0x0000000411107825 */ /* 0x000fe400078e0202 */
[----:B------:R0:W4:Y:S06]  /*0630*/  LDG.E.SYS R41, [R12+0xc] ;  /* 0x00000c000c297381 */ /* 0x00012c00001ee900 */
[----:B-1----:R1:W4:Y:S04]  /*0640*/  LDG.E.SYS R65, [R16] ;  /* 0x0000000010417381 */ /* 0x00232800001ee900 */
[----:B------:R1:W4:Y:S04]  /*0650*/  LDG.E.SYS R45, [R16+0x4] ;  /* 0x00000400102d7381 */ /* 0x00032800001ee900 */
[----:B------:R1:W4:Y:S01]  /*0660*/  LDG.E.SYS R49, [R16+0x8] ;  /* 0x0000080010317381 */ /* 0x00032200001ee900 */
[----:B------:R-:W-:-:S03]  /*0670*/  IADD3 R27, R60, 0x9, RZ ;  /* 0x000000093c1b7810 */ /* 0x000fc60007ffe0ff */
[----:B------:R1:W4:Y:S02]  /*0680*/  LDG.E.SYS R53, [R16+0xc] ;  /* 0x00000c0010357381 */ /* 0x00032400001ee900 */
[----:B------:R-:W-:-:S08]  /*0690*/  IMAD.WIDE R26, R27, 0x4, R2 ;  /* 0x000000041b1a7825 */ /* 0x000fd000078e0202 */
[----:B------:R0:W4:Y:S04]  /*06a0*/  LDG.E.SYS R63, [R26] ;  /* 0x000000001a3f7381 */ /* 0x00012800001ee900 */
[----:B------:R0:W4:Y:S04]  /*06b0*/  LDG.E.SYS R67, [R26+0x4] ;  /* 0x000004001a437381 */ /* 0x00012800001ee900 */
[----:B------:R0:W4:Y:S04]  /*06c0*/  LDG.E.SYS R71, [R26+0x8] ;  /* 0x000008001a477381 */ /* 0x00012800001ee900 */
[----:B------:R0:W4:Y:S01]  /*06d0*/  LDG.E.SYS R61, [R26+0xc] ;  /* 0x00000c001a3d7381 */ /* 0x00012200001ee900 */
[----:B------:R-:W-:-:S08]  /*06e0*/  IMAD.WIDE R24, R59, 0x8, R4 ;  /* 0x000000083b187825 */ /* 0x000fd000078e0204 */
[----:B0-----:R0:W4:Y:S04]  /*06f0*/  LDG.E.64.SYS R12, [R24] ;  /* 0x00000000180c7381 */ /* 0x00112800001eeb00 */
[----:B-1----:R0:W4:Y:S01]  /*0700*/  LDG.E.64.SYS R16, [R24+0x8] ;  /* 0x0000080018107381 */ /* 0x00212200001eeb00 */
[----:B------:R-:W-:-:S03]  /*0710*/  IADD3 R55, R59, 0x4, RZ ;  /* 0x000000043b377810 */ /* 0x000fc60007ffe0ff */
[----:B------:R0:W4:Y:S02]  /*0720*/  LDG.E.64.SYS R36, [R24+0x18] ;  /* 0x0000180018247381 */ /* 0x00012400001eeb00 */
[----:B------:R-:W-:-:S08]  /*0730*/  IMAD.WIDE R54, R55, 0x8, R4 ;  /* 0x0000000837367825 */ /* 0x000fd000078e0204 */
[----:B------:R1:W4:Y:S04]  /*0740*/  LDG.E.64.SYS R32, [R54] ;  /* 0x0000000036207381 */ /* 0x00032800001eeb00 */
[----:B------:R1:W4:Y:S01]  /*0750*/  LDG.E.64.SYS R28, [R54+0x8] ;  /* 0x00000800361c7381 */ /* 0x00032200001eeb00 */
[----:B------:R-:W-:-:S05]  /*0760*/  IADD3 R75, R59, 0x8, RZ ;  /* 0x000000083b4b7810 */ /* 0x000fca0007ffe0ff */
[----:B------:R-:W-:-:S08]  /*0770*/  IMAD.WIDE R74, R75, 0x8, R4 ;  /* 0x000000084b4a7825 */ /* 0x000fd000078e0204 */
[----:B------:R0:W4:Y:S04]  /*0780*/  LDG.E.64.SYS R42, [R74] ;  /* 0x000000004a2a7381 */ /* 0x00012800001eeb00 */
[----:B------:R0:W4:Y:S01]  /*0790*/  LDG.E.64.SYS R46, [R74+0x8] ;  /* 0x000008004a2e7381 */ /* 0x00012200001eeb00 */
[----:B------:R-:W-:-:S03]  /*07a0*/  IADD3 R81, R59, 0xc, RZ ;  /* 0x0000000c3b517810 */ /* 0x000fc60007ffe0ff */
[----:B------:R0:W4:Y:S02]  /*07b0*/  LDG.E.64.SYS R50, [R74+0x10] ;  /* 0x000010004a327381 */ /* 0x00012400001eeb00 */
[----:B------:R-:W-:-:S04]  /*07c0*/  IMAD.WIDE R80, R81, 0x8, R4 ;  /* 0x0000000851507825 */ /* 0x000fc800078e0204 */
[----:B--2---:R-:W-:-:S04]  /*07d0*/  IMAD.WIDE R10, R15, 0x8, R6 ;  /* 0x000000080f0a7825 */ /* 0x004fc800078e0206 */
[----:B---3--:R-:W-:-:S04]  /*07e0*/  IMAD.WIDE R14, R19, 0x8, R6 ;  /* 0x00000008130e7825 */ /* 0x008fc800078e0206 */
[----:B------:R-:W2:Y:S01]  /*07f0*/  LDG.E.64.SYS R10, [R10] ;  /* 0x000000000a0a7381 */ /* 0x000ea200001eeb00 */
[----:B----4-:R-:W-:-:S03]  /*0800*/  IMAD.WIDE R18, R21, 0x8, R6 ;  /* 0x0000000815127825 */ /* 0x010fc600078e0206 */
[----:B------:R-:W3:Y:S01]  /*0810*/  LDG.E.64.SYS R14, [R14] ;  /* 0x000000000e0e7381 */ /* 0x000ee200001eeb00 */
[----:B------:R-:W-:-:S03]  /*0820*/  IMAD.WIDE R22, R23, 0x8, R6 ;  /* 0x0000000817167825 */ /* 0x000fc600078e0206 */
[----:B------:R0:W4:Y:S04]  /*0830*/  LDG.E.64.SYS R20, [R24+0x10] ;  /* 0x0000100018147381 */ /* 0x00012800001eeb00 */
[----:B------:R-:W4:Y:S01]  /*0840*/  LDG.E.64.SYS R18, [R18] ;  /* 0x0000000012127381 */ /* 0x000f2200001eeb00 */
[----:B------:R-:W-:-:S03]  /*0850*/  IMAD.WIDE R34, R35, 0x8, R6 ;  /* 0x0000000823227825 */ /* 0x000fc600078e0206 */
[----:B------:R-:W4:Y:S01]  /*0860*/  LDG.E.64.SYS R22, [R22] ;  /* 0x0000000016167381 */ /* 0x000f2200001eeb00 */
[----:B------:R-:W-:-:S03]  /*0870*/  IMAD.WIDE R30, R31, 0x8, R6 ;  /* 0x000000081f1e7825 */ /* 0x000fc600078e0206 */
[----:B0-----:R1:W4:Y:S04]  /*0880*/  LDG.E.64.SYS R24, [R54+0x10] ;  /* 0x0000100036187381 */ /* 0x00132800001eeb00 */
        /* <DEDUP_REMOVED lines=9> */
[----:B-1----:R0:W4:Y:S04]  /*0920*/  LDG.E.64.SYS R54, [R74+0x18] ;  /* 0x000018004a367381 */ /* 0x00212800001eeb00 */
[----:B------:R1:W4:Y:S01]  /*0930*/  LDG.E.64.SYS R44, [R64] ;  /* 0x00000000402c7381 */ /* 0x00032200001eeb00 */
[----:B------:R-:W-:-:S03]  /*0940*/  IMAD.WIDE R76, R49, 0x8, R6 ;  /* 0x00000008314c7825 */ /* 0x000fc600078e0206 */
[----:B------:R0:W4:Y:S01]  /*0950*/  LDG.E.64.SYS R48, [R68] ;  /* 0x0000000044307381 */ /* 0x00012200001eeb00 */
[----:B------:R-:W-:-:S04]  /*0960*/  IMAD.WIDE R78, R53, 0x8, R6 ;  /* 0x00000008354e7825 */ /* 0x000fc800078e0206 */
[----:B------:R0:W4:Y:S01]  /*0970*/  LDG.E.64.SYS R52, [R76] ;  /* 0x000000004c347381 */ /* 0x00012200001eeb00 */
[----:B------:R-:W-:-:S03]  /*0980*/  IMAD.WIDE R82, R63, 0x8, R6 ;  /* 0x000000083f527825 */ /* 0x000fc600078e0206 */
[----:B-1----:R1:W4:Y:S01]  /*0990*/  LDG.E.64.SYS R64, [R78] ;  /* 0x000000004e407381 */ /* 0x00232200001eeb00 */
[----:B------:R-:W-:-:S03]  /*09a0*/  IMAD.WIDE R72, R67, 0x8, R6 ;  /* 0x0000000843487825 */ /* 0x000fc600078e0206 */
[----:B------:R-:W4:Y:S04]  /*09b0*/  LDG.E.64.SYS R62, [R80] ;  /* 0x00000000503e7381 */ /* 0x000f2800001eeb00 */
[----:B0-----:R-:W4:Y:S01]  /*09c0*/  LDG.E.64.SYS R68, [R82] ;  /* 0x0000000052447381 */ /* 0x001f2200001eeb00 */
[----:B------:R-:W-:-:S03]  /*09d0*/  IMAD.WIDE R84, R71, 0x8, R6 ;  /* 0x0000000847547825 */ /* 0x000fc600078e0206 */
[----:B------:R-:W4:Y:S04]  /*09e0*/  LDG.E.64.SYS R66, [R80+0x8] ;  /* 0x0000080050427381 */ /* 0x000f2800001eeb00 */
[----:B------:R-:W4:Y:S01]  /*09f0*/  LDG.E.64.SYS R72, [R72] ;  /* 0x0000000048487381 */ /* 0x000f2200001eeb00 */
[----:B------:R-:W-:-:S03]  /*0a00*/  IMAD.WIDE R86, R61, 0x8, R6 ;  /* 0x000000083d567825 */ /* 0x000fc600078e0206 */
[----:B------:R-:W4:Y:S04]  /*0a10*/  LDG.E.64.SYS R70, [R80+0x10] ;  /* 0x0000100050467381 */ /* 0x000f2800001eeb00 */
[----:B------:R-:W4:Y:S04]  /*0a20*/  LDG.E.64.SYS R74, [R84] ;  /* 0x00000000544a7381 */ /* 0x000f2800001eeb00 */
[----:B------:R-:W4:Y:S04]  /*0a30*/  LDG.E.64.SYS R76, [R80+0x18] ;  /* 0x00001800504c7381 */ /* 0x000f2800001eeb00 */
[----:B-1----:R-:W4:Y:S01]  /*0a40*/  LDG.E.64.SYS R78, [R86] ;  /* 0x00000000564e7381 */ /* 0x002f2200001eeb00 */
        /* <DEDUP_REMOVED lines=21> */
.L_x_155:
[----:B------:R-:W-:-:S12]  /*0ba0*/  ISETP.GT.AND P2, PT, R58, 0x4, PT ;  /* 0x000000043a00780c */ /* 0x000fd80003f44270 */
[----:B------:R-:W-:Y:S05]  /*0bb0*/  @!P2 BRA `(.L_x_157) ;  /* 0x000003300000a947 */ /* 0x000fea0003800000 */
        /* <DEDUP_REMOVED lines=51> */
.L_x_157:
        /* <DEDUP_REMOVED lines=25> */
.L_x_153:
[----:B------:R-:W-:Y:S05]  /*1080*/  BSYNC B1 ;  /* 0x0000000000017941 */ /* 0x000fea0003800000 */
.L_x_152:
[----:B------:R-:W-:Y:S02]  /*1090*/  ULDC.64 UR8, c[0x0][0x170] ;  /* 0x00005c0000087ab9 */ /* 0x000fe40000000a00 */
[----:B0----5:R-:W2:Y:S01]  /*10a0*/  LDG.E.64.CONSTANT.SYS R2, [UR8+0x68] ;  /* 0x00006808ff027981 */ /* 0x021ea2000c1e6b00 */
[----:B------:R-:W-:-:S04]  /*10b0*/  SHF.R.S64 R5, RZ, 0x1d, R57 ;  /* 0x0000001dff057819 */ /* 0x000fc80000001039 */
[----:B--2---:R-:W-:-:S04]  /*10c0*/  IADD3 R2, P0, R2, R5, RZ ;  /* 0x0000000502027210 */ /* 0x004fc80007f1e0ff */
[----:B------:R-:W-:-:S08]  /*10d0*/  LEA.HI.X.SX32 R3, R57, R3, 0x3, P0 ;  /* 0x0000000339037211 */ /* 0x000fd000000f1eff */
[----:B-1----:R0:W-:Y:S02]  /*10e0*/  STG.E.64.SYS [R2], R8 ;  /* 0x0000000802007386 */ /* 0x0021e4000010eb00 */
.L_x_151:
[----:B------:R-:W-:Y:S05]  /*10f0*/  BSYNC B0 ;  /* 0x0000000000007941 */ /* 0x000fea0003800000 */
.L_x_150:
[----:B------:R-:W-:Y:S01]  /*1100*/  IADD3 R57, R57, UR4, RZ ;  /* 0x0000000439397c10 */ /* 0x000fe2000fffe0ff */
[----:B------:R-:W-:Y:S05]  /*1110*/  @P1 BRA `(.L_x_158) ;  /* 0xffffef9000001947 */ /* 0x000fea000383ffff */
[----:B------:R-:W-:Y:S05]  /*1120*/  EXIT ;  /* 0x000000000000794d */ /* 0x000fea0003800000 */
.L_x_159:
[----:B------:R-:W-:-:S00]  /*1130*/  BRA `(.L_x_159) ;  /* 0xfffffff000007947 */ /* 0x000fc0000383ffff */
[----:B------:R-:W-:-:S00]  /*1140*/  NOP ;  /* 0x0000000000007918 */ /* 0x000fc00000000000 */
[----:B------:R-:W-:-:S00]  /*1150*/  NOP ;  /* 0x0000000000007918 */ /* 0x000fc00000000000 */
[----:B------:R-:W-:-:S00]  /*1160*/  NOP ;  /* 0x0000000000007918 */ /* 0x000fc00000000000 */
[----:B------:R-:W-:-:S00]  /*1170*/  NOP ;  /* 0x0000000000007918 */ /* 0x000fc00000000000 */
.L_x_683:


//--------------------- .text._28header_files_timple_solver_c_restrict_residuals_vectorised_484_gpu --------------------------
	.section	.text._28header_files_timple_solver_c_restrict_residuals_vectorised_484_gpu,"ax",@progbits
	.sectioninfo	@"SHI_REGISTERS=90"
	.align	128
        .global         _28header_files_timple_solver_c_restrict_residuals_vectorised_484_gpu
        .type           _28header_files_timple_solver_c_restrict_residuals_vectorised_484_gpu,@function
        .size           _28header_files_timple_solver_c_restrict_residuals_vectorised_484_gpu,(.L_x_684 - _28header_files_timple_solver_c_restrict_residuals_vectorised_484_gpu)
        .other          _28header_files_timple_solver_c_restrict_residuals_vectorised_484_gpu,@"STO_CUDA_ENTRY STV_DEFAULT"
_28header_files_timple_solver_c_restrict_residuals_vectorised_484_gpu:
.text._28header_files_timple_solver_c_restrict_residuals_vectorised_484_gpu:
        /* <DEDUP_REMOVED lines=11> */
.L_x_168:
        /* <DEDUP_REMOVED lines=69> */
.L_x_164:
[----:B------:R-:W-:Y:S05]  /*0500*/  @!P0 BRA `(.L_x_163) ;  /* 0x00000b7000008947 */ /* 0x000fea0003800000 */
[----:B------:R-:W-:Y:S02]  /*0510*/  ISETP.GT.AND P2, PT, R58, 0xc, PT ;  /* 0x0000000c3a00780c */ /* 0x000fe40003f44270 */
[----:B------:R-:W-:Y:S02]  /*0520*/  IADD3 R60, R60, 0x3, RZ ;  /* 0x000000033c3c7810 */ /* 0x000fe40007ffe0ff */
[----:B------:R-:W-:-:S08]  /*0530*/  PLOP3.LUT P0, PT, PT, PT, PT, 0x80, 0x0 ;  /* 0x000000000000781c */ /* 0x000fd00003f0f070 */
[----:B------:R-:W-:Y:S05]  /*0540*/  @!P2 BRA `(.L_x_165) ;  /* 0x000006500000a947 */ /* 0x000fea0003800000 */
[----:B------:R-:W-:Y:S02]  /*0550*/  PLOP3.LUT P0, PT, PT, PT, PT, 0x8, 0x0 ;  /* 0x000000000000781c */ /* 0x000fe40003f0e170 */
.L_x_166:
        /* <DEDUP_REMOVED lines=100> */
.L_x_165:
        /* <DEDUP_REMOVED lines=53> */
.L_x_167:
        /* <DEDUP_REMOVED lines=25> */
.L_x_163:
[----:B------:R-:W-:Y:S05]  /*1080*/  BSYNC B1 ;  /* 0x0000000000017941 */ /* 0x000fea0003800000 */
.L_x_162:
[----:B------:R-:W-:Y:S02]  /*1090*/  ULDC.64 UR8, c[0x0][0x170] ;  /* 0x00005c0000087ab9 */ /* 0x000fe40000000a00 */
[----:B0----5:R-:W2:Y:S01]  /*10a0*/  LDG.E.64.CONSTANT.SYS R2, [UR8+0x68] ;  /* 0x00006808ff027981 */ /* 0x021ea2000c1e6b00 */
[----:B------:R-:W-:-:S04]  /*10b0*/  SHF.R.S64 R5, RZ, 0x1d, R57 ;  /* 0x0000001dff057819 */ /* 0x000fc80000001039 */
[----:B--2---:R-:W-:-:S04]  /*10c0*/  IADD3 R2, P0, R2, R5, RZ ;  /* 0x0000000502027210 */ /* 0x004fc80007f1e0ff */
[----:B------:R-:W-:-:S08]  /*10d0*/  LEA.HI.X.SX32 R3, R57, R3, 0x3, P0 ;  /* 0x0000000339037211 */ /* 0x000fd000000f1eff */
[----:B-1----:R0:W-:Y:S02]  /*10e0*/  STG.E.64.SYS [R2], R8 ;  /* 0x0000000802007386 */ /* 0x0021e4000010eb00 */
.L_x_161:
[----:B------:R-:W-:Y:S05]  /*10f0*/  BSYNC B0 ;  /* 0x0000000000007941 */ /* 0x000fea0003800000 */
.L_x_160:
[----:B------:R-:W-:Y:S01]  /*1100*/  IADD3 R57, R57, UR4, RZ ;  /* 0x0000000439397c10 */ /* 0x000fe2000fffe0ff */
[----:B------:R-:W-:Y:S05]  /*1110*/  @P1 BRA `(.L_x_168) ;  /* 0xffffef9000001947 */ /* 0x000fea000383ffff */
[----:B------:R-:W-:Y:S05]  /*1120*/  EXIT ;  /* 0x000000000000794d */ /* 0x000fea0003800000 */
.L_x_169:
[----:B------:R-:W-:-:S00]  /*1130*/  BRA `(.L_x_169) ;  /* 0xfffffff000007947 */ /* 0x000fc0000383ffff */
[----:B------:R-:W-:-:S00]  /*1140*/  NOP ;  /* 0x0000000000007918 */ /* 0x000fc00000000000 */
[----:B------:R-:W-:-:S00]  /*1150*/  NOP ;  /* 0x0000000000007918 */ /* 0x000fc00000000000 */
[----:B------:R-:W-:-:S00]  /*1160*/  NOP ;  /* 0x0000000000007918 */ /* 0x000fc00000000000 */
[----:B------:R-:W-:-:S00]  /*1170*/  NOP ;  /* 0x0000000000007918 */ /* 0x000fc00000000000 */
.L_x_684:


//--------------------- .text._28header_files_timple_solver_c_calculate_residuals_vectorised_2d_464_gpu --------------------------
	.section	.text._28header_files_timple_solver_c_calculate_residuals_vectorised_2d_464_gpu,"ax",@progbits
	.sectioninfo	@"SHI_REGISTERS=92"
	.align	128
        .global         _28header_files_timple_solver_c_calculate_residuals_vectorised_2d_464_gpu
        .type           _28header_files_timple_solver_c_calculate_residuals_vectorised_2d_464_gpu,@function
        .size           _28header_files_timple_solver_c_calculate_residuals_vectorised_2d_464_gpu,(.L_x_685 - _28header_files_timple_solver_c_calculate_residuals_vectorised_2d_464_gpu)
        .other          _28header_files_timple_solver_c_calculate_residuals_vectorised_2d_464_gpu,@"STO_CUDA_ENTRY STV_DEFAULT"
_28header_files_timple_solver_c_calculate_residuals_vectorised_2d_464_gpu:
.text._28header_files_timple_solver_c_calculate_residuals_vectorised_2d_464_gpu:
        /* <DEDUP_REMOVED lines=14> */
[----:B------:R-:W-:Y:S01]  /*00e0*/  IMAD.MOV.U32 R71, RZ, RZ, R0 ;  /* 0x000000ffff477224 */ /* 0x000fe200078e0000 */
[----:B------:R-:W-:Y:S02]  /*00f0*/  IADD3 R70, R70, -0x3, RZ ;  /* 0xfffffffd46467810 */ /* 0x000fe40007ffe0ff */
.L_x_179:
        /* <DEDUP_REMOVED lines=11> */
[----:B------:R-:W-:Y:S02]  /*01b0*/  IMAD.MOV.U32 R2, RZ, RZ, c[0x0][0x170] ;  /* 0x00005c00ff027624 */ /* 0x000fe400078e00ff */
[----:B------:R-:W-:Y:S01]  /*01c0*/  IMAD.MOV.U32 R3, RZ, RZ, c[0x0][0x174] ;  /* 0x00005d00ff037624 */ /* 0x000fe200078e00ff */
[----:B--2---:R-:W-:-:S12]  /*01d0*/  ISETP.NE.AND P0, PT, R4, RZ, PT ;  /* 0x000000ff0400720c */ /* 0x004fd80003f05270 */
[----:B------:R-:W-:Y:S05]  /*01e0*/  @!P0 BRA `(.L_x_173) ;  /* 0x0000006000008947 */ /* 0x000fea0003800000 */
[----:B------:R-:W2:Y:S01]  /*01f0*/  LDG.E.64.CONSTANT.SYS R2, [R2+0x60] ;  /* 0x0000600002027381 */ /* 0x000ea200001e6b00 */
[----:B------:R-:W-:-:S04]  /*0200*/  SHF.R.S64 R5, RZ, 0x1d, R69 ;  /* 0x0000001dff057819 */ /* 0x000fc80000001045 */
[----:B--2---:R-:W-:-:S04]  /*0210*/  IADD3 R4, P0, R2, R5, RZ ;  /* 0x0000000502047210 */ /* 0x004fc80007f1e0ff */
[----:B------:R-:W-:-:S08]  /*0220*/  LEA.HI.X.SX32 R5, R69, R3, 0x3, P0 ;  /* 0x0000000345057211 */ /* 0x000fd000000f1eff */
[----:B------:R0:W-:Y:S01]  /*0230*/  STG.E.64.SYS [R4], RZ ;  /* 0x000000ff04007386 */ /* 0x0001e2000010eb00 */
[----:B------:R-:W-:Y:S05]  /*0240*/  BRA `(.L_x_172) ;  /* 0x00000e4000007947 */ /* 0x000fea0003800000 */
.L_x_173:
[----:B------:R0:W5:Y:S04]  /*0250*/  LDG.E.64.CONSTANT.SYS R4, [R2+0x58] ;  /* 0x0000580002047381 */ /* 0x00016800001e6b00 */
[----:B------:R-:W5:Y:S04]  /*0260*/  LDG.E.64.CONSTANT.SYS R6, [UR6+0x188] ;  /* 0x00018806ff067981 */ /* 0x000f68000c1e6b00 */
[----:B------:R-:W5:Y:S01]  /*0270*/  LDG.E.64.CONSTANT.SYS R8, [UR6+0x1c0] ;  /* 0x0001c006ff087981 */ /* 0x000f62000c1e6b00 */
[----:B------:R-:W-:Y:S01]  /*0280*/  IMAD.MOV.U32 R15, RZ, RZ, c[0x0][0x160] ;  /* 0x00005800ff0f7624 */ /* 0x000fe200078e00ff */
[----:B------:R-:W-:Y:S01]  /*0290*/  MOV R72, c[0x0][0x160] ;  /* 0x0000580000487a02 */ /* 0x000fe20000000f00 */
[----:B------:R-:W-:-:S03]  /*02a0*/  IMAD R25, R69, c[0x0][0x178], RZ ;  /* 0x00005e0045197a24 */ /* 0x000fc600078e02ff */
[C---:B------:R-:W-:Y:S01]  /*02b0*/  LOP3.LUT P2, R14, R15.reuse, 0x3, RZ, 0xc0, !PT ;  /* 0x000000030f0e7812 */ /* 0x040fe2000784c0ff */
[----:B------:R-:W-:Y:S01]  /*02c0*/  IMAD.MOV.U32 R73, RZ, RZ, R25 ;  /* 0x000000ffff497224 */ /* 0x000fe200078e0019 */
[----:B------:R-:W-:-:S04]  /*02d0*/  IADD3 R10, R15, -0x1, RZ ;  /* 0xffffffff0f0a7810 */ /* 0x000fc80007ffe0ff */
[----:B------:R-:W-:Y:S02]  /*02e0*/  ISETP.GE.U32.AND P0, PT, R10, 0x3, PT ;  /* 0x000000030a00780c */ /* 0x000fe40003f06070 */
[----:B------:R-:W-:-:S04]  /*02f0*/  CS2R R10, SRZ ;  /* 0x00000000000a7805 */ /* 0x000fc8000001ff00 */
[----:B------:R-:W-:Y:S06]  /*0300*/  @!P2 BRA `(.L_x_174) ;  /* 0x000001b00000a947 */ /* 0x000fec0003800000 */
[----:B0----5:R-:W-:-:S08]  /*0310*/  IMAD.WIDE R20, R25, 0x4, R6 ;  /* 0x0000000419147825 */ /* 0x021fd000078e0206 */
[----:B------:R-:W2:Y:S01]  /*0320*/  LDG.E.SYS R13, [R20] ;  /* 0x00000000140d7381 */ /* 0x000ea200001ee900 */
[----:B------:R-:W-:-:S08]  /*0330*/  IMAD.WIDE R22, R25, 0x8, R8 ;  /* 0x0000000819167825 */ /* 0x000fd000078e0208 */
[----:B------:R-:W3:Y:S01]  /*0340*/  LDG.E.64.SYS R10, [R22] ;  /* 0x00000000160a7381 */ /* 0x000ee200001eeb00 */
[----:B--2---:R-:W-:-:S08]  /*0350*/  IMAD.WIDE R12, R13, 0x8, R4 ;  /* 0x000000080d0c7825 */ /* 0x004fd000078e0204 */
[----:B------:R-:W3:Y:S01]  /*0360*/  LDG.E.64.SYS R12, [R12] ;  /* 0x000000000c0c7381 */ /* 0x000ee200001eeb00 */
[----:B------:R-:W-:Y:S02]  /*0370*/  ISETP.NE.AND P2, PT, R14, 0x1, PT ;  /* 0x000000010e00780c */ /* 0x000fe40003f45270 */
[----:B------:R-:W-:Y:S02]  /*0380*/  IADD3 R72, R15, -0x1, RZ ;  /* 0xffffffff0f487810 */ /* 0x000fe40007ffe0ff */
[----:B------:R-:W-:Y:S01]  /*0390*/  IADD3 R73, R25, 0x1, RZ ;  /* 0x0000000119497810 */ /* 0x000fe20007ffe0ff */
[----:B---3--:R0:W1:-:S07]  /*03a0*/  DFMA R10, R10, R12, RZ ;  /* 0x0000000c0a0a722b */ /* 0x00804e00000000ff */
        /* <DEDUP_REMOVED lines=10> */
[----:B------:R-:W-:Y:S02]  /*0450*/  MOV R24, c[0x0][0x178] ;  /* 0x00005e0000187a02 */ /* 0x000fe40000000f00 */
[----:B------:R-:W-:-:S03]  /*0460*/  MOV R72, R68 ;  /* 0x0000004400487202 */ /* 0x000fc60000000f00 */
[----:B------:R-:W-:Y:S01]  /*0470*/  IMAD R73, R69, R24, 0x2 ;  /* 0x0000000245497424 */ /* 0x000fe200078e0218 */
[----:B------:R-:W-:-:S04]  /*0480*/  @P2 MOV R72, R70 ;  /* 0x0000004600482202 */ /* 0x000fc80000000f00 */
[----:B------:R-:W-:Y:S01]  /*0490*/  @P2 IADD3 R73, R25, 0x3, RZ ;  /* 0x0000000319492810 */ /* 0x000fe20007ffe0ff */
[----:B-1-3--:R-:W5:-:S08]  /*04a0*/  DFMA R10, R14, R12, R10 ;  /* 0x0000000c0e0a722b */ /* 0x00af50000000000a */
[----:B-----5:R0:W1:-:S04]  /*04b0*/  @P2 DFMA R10, R18, R16, R10 ;  /* 0x00000010120a222b */ /* 0x020048000000000a */
.L_x_174:
[----:B0-----:R-:W-:Y:S05]  /*04c0*/  @!P0 BRA `(.L_x_175) ;  /* 0x00000b1000008947 */ /* 0x001fea0003800000 */
[----:B------:R-:W-:Y:S02]  /*04d0*/  ISETP.GT.AND P2, PT, R72, 0xc, PT ;  /* 0x0000000c4800780c */ /* 0x000fe40003f44270 */
[----:B------:R-:W-:Y:S02]  /*04e0*/  IADD3 R73, R73, 0x3, RZ ;  /* 0x0000000349497810 */ /* 0x000fe40007ffe0ff */
[----:B------:R-:W-:-:S08]  /*04f0*/  PLOP3.LUT P0, PT, PT, PT, PT, 0x80, 0x0 ;  /* 0x000000000000781c */ /* 0x000fd00003f0f070 */
[----:B------:R-:W-:Y:S05]  /*0500*/  @!P2 BRA `(.L_x_176) ;  /* 0x000006100000a947 */ /* 0x000fea0003800000 */
[----:B------:R-:W-:Y:S02]  /*0510*/  PLOP3.LUT P0, PT, PT, PT, PT, 0x8, 0x0 ;  /* 0x000000000000781c */ /* 0x000fe40003f0e170 */
.L_x_177:
[----:B------:R-:W-:-:S05]  /*0520*/  IADD3 R39, R73, -0x3, RZ ;  /* 0xfffffffd49277810 */ /* 0x000fca0007ffe0ff */
[----:B0----5:R-:W-:-:S08]  /*0530*/  IMAD.WIDE R12, R39, 0x4, R6 ;  /* 0x00000004270c7825 */ /* 0x021fd000078e0206 */
[----:B------:R0:W2:Y:S04]  /*0540*/  LDG.E.SYS R19, [R12] ;  /* 0x000000000c137381 */ /* 0x0000a800001ee900 */
        /* <DEDUP_REMOVED lines=22> */
[----:B0-----:R0:W4:Y:S04]  /*06b0*/  LDG.E.64.SYS R12, [R38] ;  /* 0x00000000260c7381 */ /* 0x00112800001eeb00 */
[----:B-1----:R0:W4:Y:S01]  /*06c0*/  LDG.E.64.SYS R16, [R38+0x8] ;  /* 0x0000080026107381 */ /* 0x00212200001eeb00 */
[----:B------:R-:W-:-:S03]  /*06d0*/  IMAD.WIDE R56, R57, 0x8, R8 ;  /* 0x0000000839387825 */ /* 0x000fc600078e0208 */
[----:B------:R0:W4:Y:S05]  /*06e0*/  LDG.E.64.SYS R24, [R38+0x18] ;  /* 0x0000180026187381 */ /* 0x00012a00001eeb00 */
[----:B------:R1:W4:Y:S04]  /*06f0*/  LDG.E.64.SYS R28, [R56] ;  /* 0x00000000381c7381 */ /* 0x00032800001eeb00 */
[----:B------:R1:W4:Y:S04]  /*0700*/  LDG.E.64.SYS R32, [R56+0x8] ;  /* 0x0000080038207381 */ /* 0x00032800001eeb00 */
[----:B------:R1:W4:Y:S01]  /*0710*/  LDG.E.64.SYS R36, [R56+0x10] ;  /* 0x0000100038247381 */ /* 0x00032200001eeb00 */
[----:B------:R-:W-:-:S03]  /*0720*/  IMAD.WIDE R80, R81, 0x8, R8 ;  /* 0x0000000851507825 */ /* 0x000fc600078e0208 */
[----:B------:R1:W4:Y:S05]  /*0730*/  LDG.E.64.SYS R40, [R56+0x18] ;  /* 0x0000180038287381 */ /* 0x00032a00001eeb00 */
[----:B------:R0:W4:Y:S04]  /*0740*/  LDG.E.64.SYS R44, [R80] ;  /* 0x00000000502c7381 */ /* 0x00012800001eeb00 */
[----:B------:R0:W4:Y:S01]  /*0750*/  LDG.E.64.SYS R48, [R80+0x8] ;  /* 0x0000080050307381 */ /* 0x00012200001eeb00 */
[----:B------:R-:W-:-:S03]  /*0760*/  IMAD.WIDE R66, R67, 0x8, R8 ;  /* 0x0000000843427825 */ /* 0x000fc600078e0208 */
[----:B-1----:R1:W4:Y:S01]  /*0770*/  LDG.E.64.SYS R56, [R80+0x18] ;  /* 0x0000180050387381 */ /* 0x00232200001eeb00 */
[----:B--2---:R-:W-:-:S04]  /*0780*/  IMAD.WIDE R14, R19, 0x8, R4 ;  /* 0x00000008130e7825 */ /* 0x004fc800078e0204 */
[--C-:B---3--:R-:W-:Y:S02]  /*0790*/  IMAD.WIDE R18, R21, 0x8, R4.reuse ;  /* 0x0000000815127825 */ /* 0x108fe400078e0204 */
[----:B------:R0:W2:Y:S04]  /*07a0*/  LDG.E.64.SYS R20, [R38+0x10] ;  /* 0x0000100026147381 */ /* 0x0000a800001eeb00 */
[----:B------:R-:W3:Y:S01]  /*07b0*/  LDG.E.64.SYS R14, [R14] ;  /* 0x000000000e0e7381 */ /* 0x000ee200001eeb00 */
[----:B----4-:R-:W-:-:S03]  /*07c0*/  IMAD.WIDE R22, R23, 0x8, R4 ;  /* 0x0000000817167825 */ /* 0x010fc600078e0204 */
[----:B------:R-:W4:Y:S01]  /*07d0*/  LDG.E.64.SYS R18, [R18] ;  /* 0x0000000012127381 */ /* 0x000f2200001eeb00 */
[----:B------:R-:W-:-:S04]  /*07e0*/  IMAD.WIDE R26, R27, 0x8, R4 ;  /* 0x000000081b1a7825 */ /* 0x000fc800078e0204 */
[----:B------:R-:W2:Y:S01]  /*07f0*/  LDG.E.64.SYS R22, [R22] ;  /* 0x0000000016167381 */ /* 0x000ea200001eeb00 */
[----:B------:R-:W-:-:S03]  /*0800*/  IMAD.WIDE R30, R31, 0x8, R4 ;  /* 0x000000081f1e7825 */ /* 0x000fc600078e0204 */
[----:B------:R-:W2:Y:S01]  /*0810*/  LDG.E.64.SYS R26, [R26] ;  /* 0x000000001a1a7381 */ /* 0x000ea200001eeb00 */
[----:B------:R-:W-:-:S04]  /*0820*/  IMAD.WIDE R34, R35, 0x8, R4 ;  /* 0x0000000823227825 */ /* 0x000fc800078e0204 */
[----:B------:R-:W2:Y:S01]  /*0830*/  LDG.E.64.SYS R30, [R30] ;  /* 0x000000001e1e7381 */ /* 0x000ea200001eeb00 */
[----:B------:R-:W-:-:S03]  /*0840*/  IMAD.WIDE R52, R53, 0x8, R4 ;  /* 0x0000000835347825 */ /* 0x000fc600078e0204 */
[----:B------:R-:W2:Y:S01]  /*0850*/  LDG.E.64.SYS R34, [R34] ;  /* 0x0000000022227381 */ /* 0x000ea200001eeb00 */
[----:B------:R-:W-:-:S04]  /*0860*/  IMAD.WIDE R42, R43, 0x8, R4 ;  /* 0x000000082b2a7825 */ /* 0x000fc800078e0204 */
[----:B0-----:R0:W2:Y:S01]  /*0870*/  LDG.E.64.SYS R38, [R52] ;  /* 0x0000000034267381 */ /* 0x0010a200001eeb00 */
[----:B------:R-:W-:-:S03]  /*0880*/  IMAD.WIDE R60, R61, 0x8, R4 ;  /* 0x000000083d3c7825 */ /* 0x000fc600078e0204 */
[----:B------:R-:W2:Y:S01]  /*0890*/  LDG.E.64.SYS R42, [R42] ;  /* 0x000000002a2a7381 */ /* 0x000ea200001eeb00 */
[----:B------:R-:W-:-:S04]  /*08a0*/  IMAD.WIDE R64, R47, 0x8, R4 ;  /* 0x000000082f407825 */ /* 0x000fc800078e0204 */
[----:B------:R1:W2:Y:S01]  /*08b0*/  LDG.E.64.SYS R46, [R60] ;  /* 0x000000003c2e7381 */ /* 0x0002a200001eeb00 */
[----:B------:R-:W-:-:S03]  /*08c0*/  IMAD.WIDE R82, R51, 0x8, R4 ;  /* 0x0000000833527825 */ /* 0x000fc600078e0204 */
[----:B------:R1:W2:Y:S01]  /*08d0*/  LDG.E.64.SYS R50, [R64] ;  /* 0x0000000040327381 */ /* 0x0002a200001eeb00 */
[----:B------:R-:W-:-:S03]  /*08e0*/  IMAD.WIDE R84, R55, 0x8, R4 ;  /* 0x0000000837547825 */ /* 0x000fc600078e0204 */
[----:B0-----:R0:W2:Y:S04]  /*08f0*/  LDG.E.64.SYS R52, [R80+0x10] ;  /* 0x0000100050347381 */ /* 0x0010a800001eeb00 */
[----:B------:R0:W2:Y:S01]  /*0900*/  LDG.E.64.SYS R54, [R82] ;  /* 0x0000000052367381 */ /* 0x0000a200001eeb00 */
[----:B------:R-:W-:-:S03]  /*0910*/  IMAD.WIDE R86, R59, 0x8, R4 ;  /* 0x000000083b567825 */ /* 0x000fc600078e0204 */
[----:B------:R-:W2:Y:S01]  /*0920*/  LDG.E.64.SYS R58, [R84] ;  /* 0x00000000543a7381 */ /* 0x000ea200001eeb00 */
[----:B------:R-:W-:-:S03]  /*0930*/  IMAD.WIDE R76, R63, 0x8, R4 ;  /* 0x000000083f4c7825 */ /* 0x000fc600078e0204 */
[----:B-1----:R-:W2:Y:S04]  /*0940*/  LDG.E.64.SYS R60, [R66] ;  /* 0x00000000423c7381 */ /* 0x002ea800001eeb00 */
[----:B------:R-:W2:Y:S01]  /*0950*/  LDG.E.64.SYS R62, [R86] ;  /* 0x00000000563e7381 */ /* 0x000ea200001eeb00 */
[----:B------:R-:W-:-:S03]  /*0960*/  IMAD.WIDE R88, R75, 0x8, R4 ;  /* 0x000000084b587825 */ /* 0x000fc600078e0204 */
[----:B------:R-:W2:Y:S04]  /*0970*/  LDG.E.64.SYS R64, [R66+0x8] ;  /* 0x0000080042407381 */ /* 0x000ea800001eeb00 */
[----:B------:R-:W2:Y:S01]  /*0980*/  LDG.E.64.SYS R76, [R76] ;  /* 0x000000004c4c7381 */ /* 0x000ea200001eeb00 */
[----:B0-----:R-:W-:-:S03]  /*0990*/  IMAD.WIDE R82, R79, 0x8, R4 ;  /* 0x000000084f527825 */ /* 0x001fc600078e0204 */
[----:B------:R-:W2:Y:S04]  /*09a0*/  LDG.E.64.SYS R74, [R66+0x10] ;  /* 0x00001000424a7381 */ /* 0x000ea800001eeb00 */
[----:B------:R-:W2:Y:S04]  /*09b0*/  LDG.E.64.SYS R78, [R88] ;  /* 0x00000000584e7381 */ /* 0x000ea800001eeb00 */
[----:B------:R-:W2:Y:S04]  /*09c0*/  LDG.E.64.SYS R80, [R66+0x18] ;  /* 0x0000180042507381 */ /* 0x000ea800001eeb00 */
[----:B------:R-:W2:Y:S01]  /*09d0*/  LDG.E.64.SYS R82, [R82] ;  /* 0x0000000052527381 */ /* 0x000ea200001eeb00 */
[----:B------:R-:W-:-:S04]  /*09e0*/  IADD3 R72, R72, -0x10, RZ ;  /* 0xfffffff048487810 */ /* 0x000fc80007ffe0ff */
[----:B------:R-:W-:Y:S02]  /*09f0*/  ISETP.GT.AND P2, PT, R72, 0xc, PT ;  /* 0x0000000c4800780c */ /* 0x000fe40003f44270 */
[----:B------:R-:W-:Y:S01]  /*0a00*/  IADD3 R73, R73, 0x10, RZ ;  /* 0x0000001049497810 */ /* 0x000fe20007ffe0ff */
[----:B---3--:R-:W4:-:S08]  /*0a10*/  DFMA R12, R12, R14, R10 ;  /* 0x0000000e0c0c722b */ /* 0x008f10000000000a */
[----:B----4-:R-:W2:-:S08]  /*0a20*/  DFMA R12, R16, R18, R12 ;  /* 0x00000012100c722b */ /* 0x010e90000000000c */
[----:B--2---:R-:W0:-:S08]  /*0a30*/  DFMA R12, R20, R22, R12 ;  /* 0x00000016140c722b */ /* 0x004e10000000000c */
        /* <DEDUP_REMOVED lines=14> */
.L_x_176:
[----:B------:R-:W-:-:S12]  /*0b20*/  ISETP.GT.AND P2, PT, R72, 0x4, PT ;  /* 0x000000044800780c */ /* 0x000fd80003f44270 */
[----:B------:R-:W-:Y:S05]  /*0b30*/  @!P2 BRA `(.L_x_178) ;  /* 0x000003100000a947 */ /* 0x000fea0003800000 */
        /* <DEDUP_REMOVED lines=14> */
[----:B0-----:R0:W4:Y:S04]  /*0c20*/  LDG.E.64.SYS R12, [R16+0x8] ;  /* 0x00000800100c7381 */ /* 0x00112800001eeb00 */
[----:B------:R0:W4:Y:S01]  /*0c30*/  LDG.E.64.SYS R24, [R16+0x10] ;  /* 0x0000100010187381 */ /* 0x00012200001eeb00 */
[----:B------:R-:W-:-:S03]  /*0c40*/  IMAD.WIDE R32, R33, 0x8, R8 ;  /* 0x0000000821207825 */ /* 0x000fc600078e0208 */
[----:B-1----:R0:W4:Y:S05]  /*0c50*/  LDG.E.64.SYS R28, [R16+0x18] ;  /* 0x00001800101c7381 */ /* 0x00212a00001eeb00 */
        /* <DEDUP_REMOVED lines=31> */
.L_x_178:
        /* <DEDUP_REMOVED lines=25> */
.L_x_175:
[----:B0----5:R-:W2:Y:S01]  /*0fe0*/  LDG.E.64.CONSTANT.SYS R4, [R2+0x68] ;  /* 0x0000680002047381 */ /* 0x021ea200001e6b00 */
[--C-:B------:R-:W-:Y:S02]  /*0ff0*/  SHF.R.S64 R13, RZ, 0x1d, R69.reuse ;  /* 0x0000001dff0d7819 */ /* 0x100fe40000001045 */
[----:B------:R-:W-:Y:S01]  /*1000*/  SHF.R.S32.HI R15, RZ, 0x1d, R69 ;  /* 0x0000001dff0f7819 */ /* 0x000fe20000011445 */
[----:B------:R-:W3:Y:S01]  /*1010*/  LDG.E.64.CONSTANT.SYS R8, [R2+0x60] ;  /* 0x0000600002087381 */ /* 0x000ee200001e6b00 */
[----:B--2---:R-:W-:-:S05]  /*1020*/  IADD3 R6, P0, R4, R13, RZ ;  /* 0x0000000d04067210 */ /* 0x004fca0007f1e0ff */
[----:B------:R-:W-:-:S08]  /*1030*/  IMAD.X R7, R5, 0x1, R15, P0 ;  /* 0x0000000105077824 */ /* 0x000fd000000e060f */
[----:B------:R-:W2:Y:S01]  /*1040*/  LDG.E.64.SYS R4, [R6] ;  /* 0x0000000006047381 */ /* 0x000ea200001eeb00 */
[----:B---3--:R-:W-:-:S05]  /*1050*/  IADD3 R8, P0, R8, R13, RZ ;  /* 0x0000000d08087210 */ /* 0x008fca0007f1e0ff */
[----:B------:R-:W-:Y:S01]  /*1060*/  IMAD.X R9, R9, 0x1, R15, P0 ;  /* 0x0000000109097824 */ /* 0x000fe200000e060f */
[----:B-12---:R-:W0:-:S09]  /*1070*/  DADD R4, R4, -R10 ;  /* 0x0000000004047229 */ /* 0x006e12000000080a */
[----:B0-----:R0:W-:Y:S02]  /*1080*/  STG.E.64.SYS [R8], R4 ;  /* 0x0000000408007386 */ /* 0x0011e4000010eb00 */
.L_x_172:
[----:B------:R-:W-:Y:S05]  /*1090*/  BSYNC B0 ;  /* 0x0000000000007941 */ /* 0x000fea0003800000 */
.L_x_171:
[----:B------:R-:W-:Y:S01]  /*10a0*/  IADD3 R69, R69, UR4, RZ ;  /* 0x0000000445457c10 */ /* 0x000fe2000fffe0ff */
[----:B------:R-:W-:Y:S05]  /*10b0*/  @P1 BRA `(.L_x_179) ;  /* 0xfffff04000001947 */ /* 0x000fea000383ffff */
[----:B------:R-:W-:Y:S05]  /*10c0*/  EXIT ;  /* 0x000000000000794d */ /* 0x000fea0003800000 */
.L_x_170:
[----:B------:R-:W-:Y:S02]  /*10d0*/  MOV R10, R0 ;  /* 0x00000000000a7202 */ /* 0x000fe40000000f00 */
.L_x_182:
        /* <DEDUP_REMOVED lines=11> */
[----:B------:R-:W-:-:S03]  /*1190*/  ULDC.64 UR8, c[0x0][0x170] ;  /* 0x00005c0000087ab9 */ /* 0x000fc60000000a00 */
[----:B------:R-:W3:Y:S01]  /*11a0*/  LDG.E.64.CONSTANT.SYS R8, [UR8+0x60] ;  /* 0x00006008ff087981 */ /* 0x000ee2000c1e6b00 */
[----:B--2---:R-:W-:-:S12]  /*11b0*/  ISETP.NE.AND P1, PT, R2, RZ, PT ;  /* 0x000000ff0200720c */ /* 0x004fd80003f25270 */
[----:B------:R-:W2:Y:S01]  /*11c0*/  @!P1 LDG.E.64.CONSTANT.SYS R6, [UR8+0x68] ;  /* 0x00006808ff069981 */ /* 0x000ea2000c1e6b00 */
[--C-:B------:R-:W-:Y:S02]  /*11d0*/  SHF.R.S64 R5, RZ, 0x1d, R69.reuse ;  /* 0x0000001dff057819 */ /* 0x100fe40000001045 */
[----:B------:R-:W-:Y:S02]  /*11e0*/  @!P1 SHF.R.S32.HI R11, RZ, 0x1d, R69 ;  /* 0x0000001dff0b9819 */ /* 0x000fe40000011445 */
[-C--:B---3--:R-:W-:Y:S02]  /*11f0*/  IADD3 R4, P2, R8, R5.reuse, RZ ;  /* 0x0000000508047210 */ /* 0x088fe40007f5e0ff */
[----:B--2---:R-:W-:Y:S02]  /*1200*/  @!P1 IADD3 R6, P3, R6, R5, RZ ;  /* 0x0000000506069210 */ /* 0x004fe40007f7e0ff */
[----:B------:R-:W-:-:S03]  /*1210*/  @P1 LEA.HI.X.SX32 R5, R69, R9, 0x3, P2 ;  /* 0x0000000945051211 */ /* 0x000fc600010f1eff */
[----:B------:R-:W-:-:S05]  /*1220*/  @!P1 IMAD.X R7, R7, 0x1, R11, P3 ;  /* 0x0000000107079824 */ /* 0x000fca00018e060b */
[----:B------:R0:W-:Y:S04]  /*1230*/  @P1 STG.E.64.SYS [R4], RZ ;  /* 0x000000ff04001386 */ /* 0x0001e8000010eb00 */
[----:B------:R-:W2:Y:S01]  /*1240*/  @!P1 LDG.E.64.SYS R2, [R6] ;  /* 0x0000000006029381 */ /* 0x000ea200001eeb00 */
[----:B------:R-:W-:Y:S02]  /*1250*/  @!P1 IMAD.X R9, R9, 0x1, R11, P2 ;  /* 0x0000000109099824 */ /* 0x000fe400010e060b */
[----:B------:R-:W-:-:S08]  /*1260*/  @!P1 IMAD.MOV.U32 R8, RZ, RZ, R4 ;  /* 0x000000ffff089224 */ /* 0x000fd000078e0004 */
[----:B--2---:R0:W-:Y:S02]  /*1270*/  @!P1 STG.E.64.SYS [R8], R2 ;  /* 0x0000000208009386 */ /* 0x0041e4000010eb00 */
.L_x_181:
[----:B------:R-:W-:Y:S05]  /*1280*/  BSYNC B0 ;  /* 0x0000000000007941 */ /* 0x000fea0003800000 */
.L_x_180:
[----:B------:R-:W-:Y:S01]  /*1290*/  IADD3 R69, R69, UR4, RZ ;  /* 0x0000000445457c10 */ /* 0x000fe2000fffe0ff */
[----:B------:R-:W-:Y:S05]  /*12a0*/  @P0 BRA `(.L_x_182) ;  /* 0xfffffe3000000947 */ /* 0x000fea000383ffff */
[----:B------:R-:W-:Y:S05]  /*12b0*/  EXIT ;  /* 0x000000000000794d */ /* 0x000fea0003800000 */
.L_x_183:
[----:B------:R-:W-:-:S00]  /*12c0*/  BRA `(.L_x_183) ;  /* 0xfffffff000007947 */ /* 0x000fc0000383ffff */
[----:B------:R-:W-:-:S00]  /*12d0*/  NOP ;  /* 0x0000000000007918 */ /* 0x000fc00000000000 */
[----:B------:R-:W-:-:S00]  /*12e0*/  NOP ;  /* 0x0000000000007918 */ /* 0x000fc00000000000 */
[----:B------:R-:W-:-:S00]  /*12f0*/  NOP ;  /* 0x0000000000007918 */ /* 0x000fc00000000000 */
.L_x_685:


//--------------------- .text._28header_files_timple_solver_c_calculate_residuals_vectorised_446_gpu --------------------------
	.section	.text._28header_files_timple_solver_c_calculate_residuals_vectorised_446_gpu,"ax",@progbits
	.sectioninfo	@"SHI_REGISTERS=90"
	.align	128
        .global         _28header_files_timple_solver_c_calculate_residuals_vectorised_446_gpu
        .type           _28header_files_timple_solver_c_calculate_residuals_vectorised_446_gpu,@function
        .size           _28header_files_timple_solver_c_calculate_residuals_vectorised_446_gpu,(.L_x_686 - _28header_files_timple_solver_c_calculate_residuals_vectorised_446_gpu)
        .other          _28header_files_timple_solver_c_calculate_residuals_vectorised_446_gpu,@"STO_CUDA_ENTRY STV_DEFAULT"
_28header_files_timple_solver_c_calculate_residuals_vectorised_446_gpu:
.text._28header_files_timple_solver_c_calculate_residuals_vectorised_446_gpu:
        /* <DEDUP_REMOVED lines=16> */
.L_x_192:
[----:B------:R-:W-:Y:S01]  /*0100*/  ISETP.GT.AND P0, PT, R0, R81, PT ;  /* 0x000000510000720c */ /* 0x000fe20003f04270 */
[----:B------:R-:W-:Y:S01]  /*0110*/  BMOV.32.CLEAR RZ, B0 ;  /* 0x0000000000ff7355 */ /* 0x000fe20000100000 */
[----:B------:R-:W-:Y:S01]  /*0120*/  IADD3 R83, R83, -UR4, RZ ;  /* 0x8000000453537c10 */ /* 0x000fe2000fffe0ff */
[----:B------:R-:W-:Y:S03]  /*0130*/  BSSY B0, `(.L_x_185) ;  /* 0x00000f1000007945 */ /* 0x000fe60003800000 */
[----:B------:R-:W-:-:S06]  /*0140*/  ISETP.GT.AND P1, PT, R83, RZ, PT ;  /* 0x000000ff5300720c */ /* 0x000fcc0003f24270 */
[----:B------:R-:W-:Y:S05]  /*0150*/  @!P0 BRA `(.L_x_186) ;  /* 0x00000ee000008947 */ /* 0x000fea0003800000 */
[----:B------:R-:W-:Y:S01]  /*0160*/  IMAD.MOV.U32 R2, RZ, RZ, c[0x0][0x170] ;  /* 0x00005c00ff027624 */ /* 0x000fe200078e00ff */
[----:B------:R-:W2:Y:S01]  /*0170*/  LDG.E.64.CONSTANT.SYS R6, [UR6+0x160] ;  /* 0x00016006ff067981 */ /* 0x000ea2000c1e6b00 */
[----:B------:R-:W-:-:S08]  /*0180*/  IMAD.MOV.U32 R3, RZ, RZ, c[0x0][0x174] ;  /* 0x00005d00ff037624 */ /* 0x000fd000078e00ff */
[----:B------:R-:W3:Y:S01]  /*0190*/  LDG.E.64.CONSTANT.SYS R4, [R2+0x60] ;  /* 0x0000600002047381 */ /* 0x000ee200001e6b00 */
[--C-:B------:R-:W-:Y:S02]  /*01a0*/  SHF.R.S64 R84, RZ, 0x1d, R81.reuse ;  /* 0x0000001dff547819 */ /* 0x100fe40000001051 */
[--C-:B------:R-:W-:Y:S02]  /*01b0*/  SHF.R.S32.HI R85, RZ, 0x1d, R81.reuse ;  /* 0x0000001dff557819 */ /* 0x100fe40000011451 */
[----:B------:R-:W-:Y:S02]  /*01c0*/  SHF.R.S32.HI R9, RZ, 0x1f, R81 ;  /* 0x0000001fff097819 */ /* 0x000fe40000011451 */
[----:B--2---:R-:W-:Y:S02]  /*01d0*/  IADD3 R6, P2, R6, R81, RZ ;  /* 0x0000005106067210 */ /* 0x004fe40007f5e0ff */
[----:B---3--:R-:W-:-:S03]  /*01e0*/  IADD3 R4, P0, R4, R84, RZ ;  /* 0x0000005404047210 */ /* 0x008fc60007f1e0ff */
[----:B------:R-:W-:Y:S02]  /*01f0*/  IMAD.X R7, R9, 0x1, R7, P2 ;  /* 0x0000000109077824 */ /* 0x000fe400010e0607 */
[----:B------:R-:W-:-:S08]  /*0200*/  IMAD.X R5, R5, 0x1, R85, P0 ;  /* 0x0000000105057824 */ /* 0x000fd000000e0655 */
[----:B------:R0:W-:Y:S04]  /*0210*/  STG.E.64.SYS [R4], RZ ;  /* 0x000000ff04007386 */ /* 0x0001e8000010eb00 */
[----:B------:R-:W2:Y:S02]  /*0220*/  LDG.E.U8.SYS R6, [R6] ;  /* 0x0000000006067381 */ /* 0x000ea400001ee100 */
[----:B--2---:R-:W-:-:S12]  /*0230*/  ISETP.NE.AND P0, PT, R6, RZ, PT ;  /* 0x000000ff0600720c */ /* 0x004fd80003f05270 */
[----:B------:R-:W-:Y:S05]  /*0240*/  @P0 BRA `(.L_x_186) ;  /* 0x00000df000000947 */ /* 0x000fea0003800000 */
[----:B0-----:R0:W5:Y:S04]  /*0250*/  LDG.E.64.CONSTANT.SYS R6, [R2+0x58] ;  /* 0x0000580002067381 */ /* 0x00116800001e6b00 */
        /* <DEDUP_REMOVED lines=38> */
.L_x_187:
[----:B0-----:R-:W-:Y:S05]  /*04c0*/  @!P0 BRA `(.L_x_188) ;  /* 0x00000b1000008947 */ /* 0x001fea0003800000 */
[----:B------:R-:W-:Y:S02]  /*04d0*/  ISETP.GT.AND P2, PT, R86, 0xc, PT ;  /* 0x0000000c5600780c */ /* 0x000fe40003f44270 */
[----:B------:R-:W-:Y:S02]  /*04e0*/  IADD3 R87, R87, 0x3, RZ ;  /* 0x0000000357577810 */ /* 0x000fe40007ffe0ff */
[----:B------:R-:W-:-:S08]  /*04f0*/  PLOP3.LUT P0, PT, PT, PT, PT, 0x80, 0x0 ;  /* 0x000000000000781c */ /* 0x000fd00003f0f070 */
[----:B------:R-:W-:Y:S05]  /*0500*/  @!P2 BRA `(.L_x_189) ;  /* 0x000006100000a947 */ /* 0x000fea0003800000 */
[----:B------:R-:W-:Y:S02]  /*0510*/  PLOP3.LUT P0, PT, PT, PT, PT, 0x8, 0x0 ;  /* 0x000000000000781c */ /* 0x000fe40003f0e170 */
.L_x_190:
        /* <DEDUP_REMOVED lines=36> */
[----:B------:R-:W-:-:S04]  /*0760*/  IMAD.WIDE R76, R77, 0x8, R10 ;  /* 0x000000084d4c7825 */ /* 0x000fc800078e020a */
        /* <DEDUP_REMOVED lines=17> */
[----:B------:R0:W2:Y:S01]  /*0880*/  LDG.E.64.SYS R44, [R58] ;  /* 0x000000003a2c7381 */ /* 0x0000a200001eeb00 */
[----:B------:R-:W-:-:S04]  /*0890*/  IMAD.WIDE R66, R49, 0x8, R6 ;  /* 0x0000000831427825 */ /* 0x000fc800078e0206 */
[----:B------:R1:W2:Y:S01]  /*08a0*/  LDG.E.64.SYS R48, [R62] ;  /* 0x000000003e307381 */ /* 0x0002a200001eeb00 */
[----:B------:R-:W-:-:S03]  /*08b0*/  IMAD.WIDE R70, R53, 0x8, R6 ;  /* 0x0000000835467825 */ /* 0x000fc600078e0206 */
[----:B------:R1:W2:Y:S01]  /*08c0*/  LDG.E.64.SYS R52, [R66] ;  /* 0x0000000042347381 */ /* 0x0002a200001eeb00 */
[----:B------:R-:W-:-:S03]  /*08d0*/  IMAD.WIDE R60, R61, 0x8, R6 ;  /* 0x000000083d3c7825 */ /* 0x000fc600078e0206 */
[----:B0-----:R0:W2:Y:S04]  /*08e0*/  LDG.E.64.SYS R54, [R78+0x10] ;  /* 0x000010004e367381 */ /* 0x0010a800001eeb00 */
[----:B-1----:R1:W2:Y:S01]  /*08f0*/  LDG.E.64.SYS R56, [R70] ;  /* 0x0000000046387381 */ /* 0x0022a200001eeb00 */
[----:B------:R-:W-:-:S03]  /*0900*/  IMAD.WIDE R64, R65, 0x8, R6 ;  /* 0x0000000841407825 */ /* 0x000fc600078e0206 */
[----:B------:R0:W2:Y:S04]  /*0910*/  LDG.E.64.SYS R58, [R78+0x18] ;  /* 0x000018004e3a7381 */ /* 0x0000a800001eeb00 */
[----:B------:R-:W2:Y:S01]  /*0920*/  LDG.E.64.SYS R60, [R60] ;  /* 0x000000003c3c7381 */ /* 0x000ea200001eeb00 */
[----:B------:R-:W-:-:S03]  /*0930*/  IMAD.WIDE R68, R69, 0x8, R6 ;  /* 0x0000000845447825 */ /* 0x000fc600078e0206 */
[----:B------:R-:W2:Y:S04]  /*0940*/  LDG.E.64.SYS R62, [R76] ;  /* 0x000000004c3e7381 */ /* 0x000ea800001eeb00 */
[----:B------:R-:W2:Y:S01]  /*0950*/  LDG.E.64.SYS R64, [R64] ;  /* 0x0000000040407381 */ /* 0x000ea200001eeb00 */
[----:B------:R-:W-:-:S03]  /*0960*/  IMAD.WIDE R74, R75, 0x8, R6 ;  /* 0x000000084b4a7825 */ /* 0x000fc600078e0206 */
[----:B------:R-:W2:Y:S04]  /*0970*/  LDG.E.64.SYS R66, [R76+0x8] ;  /* 0x000008004c427381 */ /* 0x000ea800001eeb00 */
[----:B------:R-:W2:Y:S01]  /*0980*/  LDG.E.64.SYS R68, [R68] ;  /* 0x0000000044447381 */ /* 0x000ea200001eeb00 */
[----:B------:R-:W-:-:S03]  /*0990*/  IMAD.WIDE R72, R73, 0x8, R6 ;  /* 0x0000000849487825 */ /* 0x000fc600078e0206 */
[----:B-1----:R-:W2:Y:S04]  /*09a0*/  LDG.E.64.SYS R70, [R76+0x10] ;  /* 0x000010004c467381 */ /* 0x002ea800001eeb00 */
[----:B------:R-:W2:Y:S04]  /*09b0*/  LDG.E.64.SYS R74, [R74] ;  /* 0x000000004a4a7381 */ /* 0x000ea800001eeb00 */
[----:B0-----:R-:W2:Y:S04]  /*09c0*/  LDG.E.64.SYS R78, [R76+0x18] ;  /* 0x000018004c4e7381 */ /* 0x001ea800001eeb00 */
        /* <DEDUP_REMOVED lines=21> */
.L_x_189:
[----:B------:R-:W-:-:S12]  /*0b20*/  ISETP.GT.AND P2, PT, R86, 0x4, PT ;  /* 0x000000045600780c */ /* 0x000fd80003f44270 */
[----:B------:R-:W-:Y:S05]  /*0b30*/  @!P2 BRA `(.L_x_191) ;  /* 0x000003100000a947 */ /* 0x000fea0003800000 */
[----:B------:R-:W-:-:S05]  /*0b40*/  IADD3 R23, R87, -0x3, RZ ;  /* 0xfffffffd57177810 */ /* 0x000fca0007ffe0ff */
[----:B-----5:R-:W-:-:S08]  /*0b50*/  IMAD.WIDE R16, R23, 0x4, R8 ;  /* 0x0000000417107825 */ /* 0x020fd000078e0208 */
[----:B------:R2:W3:Y:S04]  /*0b60*/  LDG.E.SYS R19, [R16] ;  /* 0x0000000010137381 */ /* 0x0004e800001ee900 */
        /* <DEDUP_REMOVED lines=11> */
[----:B--2---:R0:W2:Y:S04]  /*0c20*/  LDG.E.64.SYS R16, [R22+0x8] ;  /* 0x0000080016107381 */ /* 0x0040a800001eeb00 */
[----:B------:R0:W2:Y:S01]  /*0c30*/  LDG.E.64.SYS R20, [R22+0x10] ;  /* 0x0000100016147381 */ /* 0x0000a200001eeb00 */
[----:B------:R-:W-:-:S03]  /*0c40*/  IMAD.WIDE R34, R35, 0x8, R10 ;  /* 0x0000000823227825 */ /* 0x000fc600078e020a */
[----:B------:R0:W2:Y:S05]  /*0c50*/  LDG.E.64.SYS R30, [R22+0x18] ;  /* 0x00001800161e7381 */ /* 0x0000aa00001eeb00 */
[----:B------:R-:W2:Y:S04]  /*0c60*/  LDG.E.64.SYS R36, [R34] ;  /* 0x0000000022247381 */ /* 0x000ea800001eeb00 */
[----:B------:R-:W2:Y:S04]  /*0c70*/  LDG.E.64.SYS R40, [R34+0x8] ;  /* 0x0000080022287381 */ /* 0x000ea800001eeb00 */
[----:B------:R-:W2:Y:S04]  /*0c80*/  LDG.E.64.SYS R44, [R34+0x10] ;  /* 0x00001000222c7381 */ /* 0x000ea800001eeb00 */
[----:B0-----:R-:W2:Y:S01]  /*0c90*/  LDG.E.64.SYS R22, [R34+0x18] ;  /* 0x0000180022167381 */ /* 0x001ea200001eeb00 */
[----:B---3--:R-:W-:-:S04]  /*0ca0*/  IMAD.WIDE R18, R19, 0x8, R6 ;  /* 0x0000000813127825 */ /* 0x008fc800078e0206 */
[----:B----4-:R-:W-:-:S04]  /*0cb0*/  IMAD.WIDE R24, R25, 0x8, R6 ;  /* 0x0000000819187825 */ /* 0x010fc800078e0206 */
[----:B------:R-:W3:Y:S01]  /*0cc0*/  LDG.E.64.SYS R18, [R18] ;  /* 0x0000000012127381 */ /* 0x000ee200001eeb00 */
[----:B------:R-:W-:-:S03]  /*0cd0*/  IMAD.WIDE R26, R27, 0x8, R6 ;  /* 0x000000081b1a7825 */ /* 0x000fc600078e0206 */
[----:B------:R-:W2:Y:S01]  /*0ce0*/  LDG.E.64.SYS R24, [R24] ;  /* 0x0000000018187381 */ /* 0x000ea200001eeb00 */
        /* <DEDUP_REMOVED lines=14> */
[----:B-1-3--:R-:W2:-:S08]  /*0dd0*/  DFMA R14, R14, R18, R12 ;  /* 0x000000120e0e722b */ /* 0x00ae90000000000c */
[----:B--2---:R-:W4:-:S08]  /*0de0*/  DFMA R14, R16, R24, R14 ;  /* 0x00000018100e722b */ /* 0x004f10000000000e */
[----:B----4-:R-:W0:-:S08]  /*0df0*/  DFMA R14, R20, R26, R14 ;  /* 0x0000001a140e722b */ /* 0x010e10000000000e */
[----:B0-----:R-:W0:-:S08]  /*0e00*/  DFMA R14, R30, R28, R14 ;  /* 0x0000001c1e0e722b */ /* 0x001e10000000000e */
[----:B0-----:R-:W0:-:S08]  /*0e10*/  DFMA R14, R36, R32, R14 ;  /* 0x00000020240e722b */ /* 0x001e10000000000e */
[----:B0-----:R-:W0:-:S08]  /*0e20*/  DFMA R14, R40, R38, R14 ;  /* 0x00000026280e722b */ /* 0x001e10000000000e */
[----:B0-----:R-:W0:-:S08]  /*0e30*/  DFMA R14, R44, R42, R14 ;  /* 0x0000002a2c0e722b */ /* 0x001e10000000000e */
[----:B0-----:R0:W1:-:S04]  /*0e40*/  DFMA R12, R22, R46, R14 ;  /* 0x0000002e160c722b */ /* 0x001048000000000e */
.L_x_191:
        /* <DEDUP_REMOVED lines=25> */
.L_x_188:
[----:B------:R-:W2:Y:S02]  /*0fe0*/  LDG.E.64.CONSTANT.SYS R2, [R2+0x68] ;  /* 0x0000680002027381 */ /* 0x000ea400001e6b00 */
[----:B--2---:R-:W-:-:S04]  /*0ff0*/  IADD3 R84, P0, R2, R84, RZ ;  /* 0x0000005402547210 */ /* 0x004fc80007f1e0ff */
[----:B------:R-:W-:-:S08]  /*1000*/  IADD3.X R85, R3, R85, RZ, P0, !PT ;  /* 0x0000005503557210 */ /* 0x000fd000007fe4ff */
[----:B0----5:R-:W2:Y:S02]  /*1010*/  LDG.E.64.SYS R6, [R84] ;  /* 0x0000000054067381 */ /* 0x021ea400001eeb00 */
[----:B-12---:R-:W0:-:S09]  /*1020*/  DADD R6, R6, -R12 ;  /* 0x0000000006067229 */ /* 0x006e12000000080c */
[----:B0-----:R0:W-:Y:S02]  /*1030*/  STG.E.64.SYS [R4], R6 ;  /* 0x0000000604007386 */ /* 0x0011e4000010eb00 */
.L_x_186:
[----:B0-----:R-:W-:Y:S05]  /*1040*/  BSYNC B0 ;  /* 0x0000000000007941 */ /* 0x001fea0003800000 */
.L_x_185:
[----:B------:R-:W-:Y:S01]  /*1050*/  IADD3 R81, R81, UR4, RZ ;  /* 0x0000000451517c10 */ /* 0x000fe2000fffe0ff */
[----:B------:R-:W-:Y:S05]  /*1060*/  @P1 BRA `(.L_x_192) ;  /* 0xfffff09000001947 */ /* 0x000fea000383ffff */
[----:B------:R-:W-:Y:S05]  /*1070*/  EXIT ;  /* 0x000000000000794d */ /* 0x000fea0003800000 */
.L_x_184:
[----:B------:R-:W-:Y:S02]  /*1080*/  MOV R8, R0 ;  /* 0x0000000000087202 */ /* 0x000fe40000000f00 */
.L_x_195:
        /* <DEDUP_REMOVED lines=21> */
[----:B0-----:R-:W2:Y:S02]  /*11e0*/  LDG.E.64.CONSTANT.SYS R6, [R6+0x68] ;  /* 0x0000680006067381 */ /* 0x001ea400001e6b00 */
[----:B--2---:R-:W-:-:S04]  /*11f0*/  IADD3 R2, P1, R6, R9, RZ ;  /* 0x0000000906027210 */ /* 0x004fc80007f3e0ff */
[----:B------:R-:W-:-:S08]  /*1200*/  IADD3.X R3, R7, R11, RZ, P1, !PT ;  /* 0x0000000b07037210 */ /* 0x000fd00000ffe4ff */
[----:B------:R-:W2:Y:S04]  /*1210*/  LDG.E.64.SYS R2, [R2] ;  /* 0x0000000002027381 */ /* 0x000ea800001eeb00 */
[----:B--2---:R0:W-:Y:S02]  /*1220*/  STG.E.64.SYS [R4], R2 ;  /* 0x0000000204007386 */ /* 0x0041e4000010eb00 */
.L_x_194:
[----:B0-----:R-:W-:Y:S05]  /*1230*/  BSYNC B0 ;  /* 0x0000000000007941 */ /* 0x001fea0003800000 */
.L_x_193:
[----:B------:R-:W-:Y:S01]  /*1240*/  IADD3 R81, R81, UR4, RZ ;  /* 0x0000000451517c10 */ /* 0x000fe2000fffe0ff */
[----:B------:R-:W-:Y:S05]  /*1250*/  @P0 BRA `(.L_x_195) ;  /* 0xfffffe3000000947 */ /* 0x000fea000383ffff */
[----:B------:R-:W-:Y:S05]  /*1260*/  EXIT ;  /* 0x000000000000794d */ /* 0x000fea0003800000 */
.L_x_196:
[----:B------:R-:W-:-:S00]  /*1270*/  BRA `(.L_x_196) ;  /* 0xfffffff000007947 */ /* 0x000fc0000383ffff */
.L_x_686:


//--------------------- .text._28header_files_timple_solver_c_relaxation_vectorised_2d_425_gpu --------------------------
	.section	.text._28header_files_timple_solver_c_relaxation_vectorised_2d_425_gpu,"ax",@progbits
	.sectioninfo	@"SHI_REGISTERS=92"
	.align	128
        .global         _28header_files_timple_solver_c_relaxation_vectorised_2d_425_gpu
        .type           _28header_files_timple_solver_c_relaxation_vectorised_2d_425_gpu,@function
        .size           _28header_files_timple_solver_c_relaxation_vectorised_2d_425_gpu,(.L_x_687 - _28header_files_timple_solver_c_relaxation_vectorised_2d_425_gpu)
        .other          _28header_files_timple_solver_c_relaxation_vectorised_2d_425_gpu,@"STO_CUDA_ENTRY STV_DEFAULT"
_28header_files_timple_solver_c_relaxation_vectorised_2d_425_gpu:
.text._28header_files_timple_solver_c_relaxation_vectorised_2d_425_gpu:
        /* <DEDUP_REMOVED lines=11> */
.L_x_205:
[----:B------:R-:W-:Y:S01]  /*00b0*/  ISETP.GT.AND P0, PT, R0, R69, PT ;  /* 0x000000450000720c */ /* 0x000fe20003f04270 */
[----:B------:R-:W-:Y:S01]  /*00c0*/  BMOV.32.CLEAR RZ, B0 ;  /* 0x0000000000ff7355 */ /* 0x000fe20000100000 */
[----:B------:R-:W-:Y:S01]  /*00d0*/  IADD3 R68, R68, -UR4, RZ ;  /* 0x8000000444447c10 */ /* 0x000fe2000fffe0ff */
[----:B------:R-:W-:Y:S03]  /*00e0*/  BSSY B0, `(.L_x_197) ;  /* 0x00000f6000007945 */ /* 0x000fe60003800000 */
[----:B------:R-:W-:-:S06]  /*00f0*/  ISETP.GT.AND P1, PT, R68, RZ, PT ;  /* 0x000000ff4400720c */ /* 0x000fcc0003f24270 */
[----:B01----:R-:W-:Y:S05]  /*0100*/  @!P0 BRA `(.L_x_198) ;  /* 0x00000f3000008947 */ /* 0x003fea0003800000 */
        /* <DEDUP_REMOVED lines=15> */
.L_x_199:
[----:B------:R-:W2:Y:S04]  /*0200*/  LDG.E.64.CONSTANT.SYS R4, [R2+0x68] ;  /* 0x0000680002047381 */ /* 0x000ea800001e6b00 */
[----:B------:R-:W3:Y:S01]  /*0210*/  LDG.E.U16.CONSTANT.SYS R6, [UR6+0x11a] ;  /* 0x00011a06ff067981 */ /* 0x000ee2000c1e6500 */
[--C-:B------:R-:W-:Y:S02]  /*0220*/  SHF.R.S64 R70, RZ, 0x1d, R69.reuse ;  /* 0x0000001dff467819 */ /* 0x100fe40000001045 */
[----:B------:R-:W-:Y:S02]  /*0230*/  SHF.R.S32.HI R71, RZ, 0x1d, R69 ;  /* 0x0000001dff477819 */ /* 0x000fe40000011445 */
[----:B--2---:R-:W-:-:S05]  /*0240*/  IADD3 R10, P0, R4, R70, RZ ;  /* 0x00000046040a7210 */ /* 0x004fca0007f1e0ff */
[----:B------:R-:W-:-:S08]  /*0250*/  IMAD.X R11, R5, 0x1, R71, P0 ;  /* 0x00000001050b7824 */ /* 0x000fd000000e0647 */
[----:B------:R-:W5:Y:S01]  /*0260*/  LDG.E.64.SYS R10, [R10] ;  /* 0x000000000a0a7381 */ /* 0x000f6200001eeb00 */
[----:B---3--:R-:W-:-:S04]  /*0270*/  PRMT R24, R6, 0x9910, RZ ;  /* 0x0000991006187816 */ /* 0x008fc800000000ff */
[----:B------:R-:W-:-:S12]  /*0280*/  ISETP.GE.AND P0, PT, R24, 0x1, PT ;  /* 0x000000011800780c */ /* 0x000fd80003f06270 */
[----:B------:R-:W-:Y:S05]  /*0290*/  @!P0 BRA `(.L_x_200) ;  /* 0x00000d6000008947 */ /* 0x000fea0003800000 */
[----:B------:R0:W5:Y:S04]  /*02a0*/  LDG.E.64.CONSTANT.SYS R4, [R2+0x58] ;  /* 0x0000580002047381 */ /* 0x00016800001e6b00 */
[----:B------:R-:W5:Y:S04]  /*02b0*/  LDG.E.64.CONSTANT.SYS R6, [UR6+0x188] ;  /* 0x00018806ff067981 */ /* 0x000f68000c1e6b00 */
[----:B------:R-:W5:Y:S01]  /*02c0*/  LDG.E.64.CONSTANT.SYS R8, [UR6+0x1c0] ;  /* 0x0001c006ff087981 */ /* 0x000f62000c1e6b00 */
[C---:B------:R-:W-:Y:S01]  /*02d0*/  LOP3.LUT P2, R17, R24.reuse, 0x3, RZ, 0xc0, !PT ;  /* 0x0000000318117812 */ /* 0x040fe2000784c0ff */
[----:B------:R-:W-:Y:S01]  /*02e0*/  IMAD R25, R69, c[0x0][0x170], RZ ;  /* 0x00005c0045197a24 */ /* 0x000fe200078e02ff */
[----:B------:R-:W-:Y:S01]  /*02f0*/  IADD3 R16, R24, -0x1, RZ ;  /* 0xffffffff18107810 */ /* 0x000fe20007ffe0ff */
[----:B------:R-:W-:-:S02]  /*0300*/  IMAD.MOV.U32 R73, RZ, RZ, R24 ;  /* 0x000000ffff497224 */ /* 0x000fc400078e0018 */
[----:B------:R-:W-:Y:S01]  /*0310*/  IMAD.MOV.U32 R72, RZ, RZ, R25 ;  /* 0x000000ffff487224 */ /* 0x000fe200078e0019 */
[----:B------:R-:W-:-:S06]  /*0320*/  ISETP.GE.U32.AND P0, PT, R16, 0x3, PT ;  /* 0x000000031000780c */ /* 0x000fcc0003f06070 */
        /* <DEDUP_REMOVED lines=8> */
[----:B------:R-:W-:Y:S02]  /*03b0*/  MOV R73, R16 ;  /* 0x0000001000497202 */ /* 0x000fe40000000f00 */
[----:B------:R-:W-:Y:S01]  /*03c0*/  IADD3 R72, R25, 0x1, RZ ;  /* 0x0000000119487810 */ /* 0x000fe20007ffe0ff */
[----:B---3--:R0:W1:-:S07]  /*03d0*/  DFMA R10, R14, -R12, R10 ;  /* 0x8000000c0e0a722b */ /* 0x00804e000000000a */
        /* <DEDUP_REMOVED lines=10> */
[C---:B------:R-:W-:Y:S02]  /*0480*/  IADD3 R72, R25.reuse, 0x2, RZ ;  /* 0x0000000219487810 */ /* 0x040fe40007ffe0ff */
[C---:B------:R-:W-:Y:S02]  /*0490*/  IADD3 R73, R24.reuse, -0x2, RZ ;  /* 0xfffffffe18497810 */ /* 0x040fe40007ffe0ff */
[----:B------:R-:W-:Y:S02]  /*04a0*/  @P2 IADD3 R72, R25, 0x3, RZ ;  /* 0x0000000319482810 */ /* 0x000fe40007ffe0ff */
[----:B------:R-:W-:Y:S01]  /*04b0*/  @P2 IADD3 R73, R24, -0x3, RZ ;  /* 0xfffffffd18492810 */ /* 0x000fe20007ffe0ff */
[----:B-1-3--:R-:W5:-:S08]  /*04c0*/  DFMA R10, R14, -R12, R10 ;  /* 0x8000000c0e0a722b */ /* 0x00af50000000000a */
[----:B-----5:R0:W1:-:S04]  /*04d0*/  @P2 DFMA R10, R18, -R16, R10 ;  /* 0x80000010120a222b */ /* 0x020048000000000a */
.L_x_201:
[----:B0-----:R-:W-:Y:S05]  /*04e0*/  @!P0 BRA `(.L_x_200) ;  /* 0x00000b1000008947 */ /* 0x001fea0003800000 */
[----:B------:R-:W-:Y:S02]  /*04f0*/  ISETP.GT.AND P2, PT, R73, 0xc, PT ;  /* 0x0000000c4900780c */ /* 0x000fe40003f44270 */
[----:B------:R-:W-:Y:S02]  /*0500*/  IADD3 R72, R72, 0x3, RZ ;  /* 0x0000000348487810 */ /* 0x000fe40007ffe0ff */
[----:B------:R-:W-:-:S08]  /*0510*/  PLOP3.LUT P0, PT, PT, PT, PT, 0x80, 0x0 ;  /* 0x000000000000781c */ /* 0x000fd00003f0f070 */
[----:B------:R-:W-:Y:S05]  /*0520*/  @!P2 BRA `(.L_x_202) ;  /* 0x000006100000a947 */ /* 0x000fea0003800000 */
[----:B------:R-:W-:Y:S02]  /*0530*/  PLOP3.LUT P0, PT, PT, PT, PT, 0x8, 0x0 ;  /* 0x000000000000781c */ /* 0x000fe40003f0e170 */
.L_x_203:
        /* <DEDUP_REMOVED lines=79> */
[----:B---3--:R-:W4:-:S08]  /*0a30*/  DFMA R12, R12, -R14, R10 ;  /* 0x8000000e0c0c722b */ /* 0x008f10000000000a */
[----:B----4-:R-:W2:-:S08]  /*0a40*/  DFMA R12, R16, -R18, R12 ;  /* 0x80000012100c722b */ /* 0x010e90000000000c */
[----:B--2---:R-:W0:-:S08]  /*0a50*/  DFMA R12, R20, -R22, R12 ;  /* 0x80000016140c722b */ /* 0x004e10000000000c */
[----:B0-----:R-:W0:-:S08]  /*0a60*/  DFMA R12, R24, -R26, R12 ;  /* 0x8000001a180c722b */ /* 0x001e10000000000c */
        /* <DEDUP_REMOVED lines=11> */
[----:B0-----:R0:W1:Y:S01]  /*0b20*/  DFMA R10, R80, -R82, R12 ;  /* 0x80000052500a722b */ /* 0x001062000000000c */
[----:B------:R-:W-:Y:S05]  /*0b30*/  @P2 BRA `(.L_x_203) ;  /* 0xfffffa0000002947 */ /* 0x000fea000383ffff */
.L_x_202:
        /* <DEDUP_REMOVED lines=43> */
[----:B--2---:R-:W3:-:S08]  /*0df0*/  DFMA R14, R18, -R14, R10 ;  /* 0x8000000e120e722b */ /* 0x004ed0000000000a */
[----:B---3--:R-:W4:-:S08]  /*0e00*/  DFMA R12, R12, -R20, R14 ;  /* 0x800000140c0c722b */ /* 0x008f10000000000e */
[----:B----4-:R-:W0:-:S08]  /*0e10*/  DFMA R12, R24, -R22, R12 ;  /* 0x80000016180c722b */ /* 0x010e10000000000c */
[----:B0-----:R-:W0:-:S08]  /*0e20*/  DFMA R12, R28, -R26, R12 ;  /* 0x8000001a1c0c722b */ /* 0x001e10000000000c */
[----:B0-----:R-:W0:-:S08]  /*0e30*/  DFMA R12, R34, -R30, R12 ;  /* 0x8000001e220c722b */ /* 0x001e10000000000c */
[----:B0-----:R-:W0:-:S08]  /*0e40*/  DFMA R12, R38, -R36, R12 ;  /* 0x80000024260c722b */ /* 0x001e10000000000c */
[----:B0-----:R-:W0:-:S08]  /*0e50*/  DFMA R12, R42, -R40, R12 ;  /* 0x800000282a0c722b */ /* 0x001e10000000000c */
[----:B0-----:R0:W1:-:S04]  /*0e60*/  DFMA R10, R16, -R44, R12 ;  /* 0x8000002c100a722b */ /* 0x001048000000000c */
.L_x_204:
        /* <DEDUP_REMOVED lines=21> */
[----:B-12---:R-:W3:-:S08]  /*0fc0*/  DFMA R14, R14, -R8, R10 ;  /* 0x800000080e0e722b */ /* 0x006ed0000000000a */
[----:B---3--:R-:W4:-:S08]  /*0fd0*/  DFMA R14, R18, -R16, R14 ;  /* 0x80000010120e722b */ /* 0x008f10000000000e */
[----:B----4-:R-:W0:-:S08]  /*0fe0*/  DFMA R4, R4, -R20, R14 ;  /* 0x800000140404722b */ /* 0x010e10000000000e */
[----:B0-----:R0:W1:-:S04]  /*0ff0*/  DFMA R10, R6, -R22, R4 ;  /* 0x80000016060a722b */ /* 0x0010480000000004 */
.L_x_200:
[----:B------:R-:W2:Y:S02]  /*1000*/  LDG.E.64.CONSTANT.SYS R2, [R2+0x60] ;  /* 0x0000600002027381 */ /* 0x000ea400001e6b00 */
[----:B--2---:R-:W-:-:S04]  /*1010*/  IADD3 R70, P0, R2, R70, RZ ;  /* 0x0000004602467210 */ /* 0x004fc80007f1e0ff */
[----:B------:R-:W-:-:S08]  /*1020*/  IADD3.X R71, R3, R71, RZ, P0, !PT ;  /* 0x0000004703477210 */ /* 0x000fd000007fe4ff */
[----:B-1---5:R1:W-:Y:S02]  /*1030*/  STG.E.64.SYS [R70], R10 ;  /* 0x0000000a46007386 */ /* 0x0223e4000010eb00 */
.L_x_198:
[----:B------:R-:W-:Y:S05]  /*1040*/  BSYNC B0 ;  /* 0x0000000000007941 */ /* 0x000fea0003800000 */
.L_x_197:
[----:B------:R-:W-:Y:S01]  /*1050*/  IADD3 R69, R69, UR4, RZ ;  /* 0x0000000445457c10 */ /* 0x000fe2000fffe0ff */
[----:B------:R-:W-:Y:S05]  /*1060*/  @P1 BRA `(.L_x_205) ;  /* 0xfffff04000001947 */ /* 0x000fea000383ffff */
[----:B------:R-:W-:Y:S05]  /*1070*/  EXIT ;  /* 0x000000000000794d */ /* 0x000fea0003800000 */
.L_x_206:
        /* <DEDUP_REMOVED lines=8> */
.L_x_687:


//--------------------- .text._28header_files_timple_solver_c_relaxation_vectorised_2d_421_gpu --------------------------
	.section	.text._28header_files_timple_solver_c_relaxation_vectorised_2d_421_gpu,"ax",@progbits
	.sectioninfo	@"SHI_REGISTERS=12"
	.align	128
        .global         _28header_files_timple_solver_c_relaxation_vectorised_2d_421_gpu
        .type           _28header_files_timple_solver_c_relaxation_vectorised_2d_421_gpu,@function
        .size           _28header_files_timple_solver_c_relaxation_vectorised_2d_421_gpu,(.L_x_688 - _28header_files_timple_solver_c_relaxation_vectorised_2d_421_gpu)
        .other          _28header_files_timple_solver_c_relaxation_vectorised_2d_421_gpu,@"STO_CUDA_ENTRY STV_DEFAULT"
_28header_files_timple_solver_c_relaxation_vectorised_2d_421_gpu:
.text._28header_files_timple_solver_c_relaxation_vectorised_2d_421_gpu:
        /* <DEDUP_REMOVED lines=11> */
.L_x_207:
[----:B------:R-:W-:-:S12]  /*00b0*/  ISETP.GT.AND P0, PT, R0, R9, PT ;  /* 0x000000090000720c */ /* 0x000fd80003f04270 */
[----:B------:R-:W-:Y:S02]  /*00c0*/  @P0 IMAD.MOV.U32 R6, RZ, RZ, c[0x0][0x168] ;  /* 0x00005a00ff060624 */ /* 0x000fe400078e00ff */
[----:B------:R-:W-:-:S08]  /*00d0*/  @P0 IMAD.MOV.U32 R7, RZ, RZ, c[0x0][0x16c] ;  /* 0x00005b00ff070624 */ /* 0x000fd000078e00ff */
[----:B------:R-:W2:Y:S01]  /*00e0*/  @P0 LDG.E.64.CONSTANT.SYS R2, [R6+0x58] ;  /* 0x0000580006020381 */ /* 0x000ea200001e6b00 */
[----:B------:R-:W-:-:S04]  /*00f0*/  @P0 SHF.R.S64 R5, RZ, 0x1d, R9 ;  /* 0x0000001dff050819 */ /* 0x000fc80000001009 */
[----:B--2---:R-:W-:-:S04]  /*0100*/  @P0 IADD3 R2, P1, R2, R5, RZ ;  /* 0x0000000502020210 */ /* 0x004fc80007f3e0ff */
[----:B------:R-:W-:-:S08]  /*0110*/  @P0 LEA.HI.X.SX32 R3, R9, R3, 0x3, P1 ;  /* 0x0000000309030211 */ /* 0x000fd000008f1eff */
[----:B------:R-:W2:Y:S01]  /*0120*/  @P0 LDG.E.64.SYS R4, [R2] ;  /* 0x0000000002040381 */ /* 0x000ea200001eeb00 */
[----:B------:R-:W-:Y:S02]  /*0130*/  IADD3 R8, R8, -UR4, RZ ;  /* 0x8000000408087c10 */ /* 0x000fe4000fffe0ff */
[----:B------:R-:W-:Y:S01]  /*0140*/  IADD3 R9, R9, UR4, RZ ;  /* 0x0000000409097c10 */ /* 0x000fe2000fffe0ff */
[----:B--2---:R-:W0:-:S09]  /*0150*/  @P0 DADD R4, R4, -c[0x0][0x170] ;  /* 0x80005c0004040629 */ /* 0x004e120000000000 */
[----:B0-----:R0:W-:Y:S01]  /*0160*/  @P0 STG.E.64.SYS [R2], R4 ;  /* 0x0000000402000386 */ /* 0x0011e2000010eb00 */
[----:B------:R-:W-:-:S12]  /*0170*/  ISETP.GT.AND P0, PT, R8, RZ, PT ;  /* 0x000000ff0800720c */ /* 0x000fd80003f04270 */
[----:B0-----:R-:W-:Y:S05]  /*0180*/  @P0 BRA `(.L_x_207) ;  /* 0xffffff2000000947 */ /* 0x001fea000383ffff */
[----:B------:R-:W-:Y:S05]  /*0190*/  EXIT ;  /* 0x000000000000794d */ /* 0x000fea0003800000 */
.L_x_208:
[----:B------:R-:W-:-:S00]  /*01a0*/  BRA `(.L_x_208) ;  /* 0xfffffff000007947 */ /* 0x000fc0000383ffff */
[----:B------:R-:W-:-:S00]  /*01b0*/  NOP ;  /* 0x0000000000007918 */ /* 0x000fc00000000000 */
[----:B------:R-:W-:-:S00]  /*01c0*/  NOP ;  /* 0x0000000000007918 */ /* 0x000fc00000000000 */
[----:B------:R-:W-:-:S00]  /*01d0*/  NOP ;  /* 0x0000000000007918 */ /* 0x000fc00000000000 */
[----:B------:R-:W-:-:S00]  /*01e0*/  NOP ;  /* 0x0000000000007918 */ /* 0x000fc00000000000 */
[----:B------:R-:W-:-:S00]  /*01f0*/  NOP ;  /* 0x0000000000007918 */ /* 0x000fc00000000000 */
.L_x_688:


//--------------------- .text._28header_files_timple_solver_c_relaxation_vectorised_2d_410_gpu --------------------------
	.section	.text._28header_files_timple_solver_c_relaxation_vectorised_2d_410_gpu,"ax",@progbits
	.sectioninfo	@"SHI_REGISTERS=96"
	.align	128
        .global         _28header_files_timple_solver_c_relaxation_vectorised_2d_410_gpu
        .type           _28header_files_timple_solver_c_relaxation_vectorised_2d_410_gpu,@function
        .size           _28header_files_timple_solver_c_relaxation_vectorised_2d_410_gpu,(.L_x_689 - _28header_files_timple_solver_c_relaxation_vectorised_2d_410_gpu)
        .other          _28header_files_timple_solver_c_relaxation_vectorised_2d_410_gpu,@"STO_CUDA_ENTRY STV_DEFAULT"
_28header_files_timple_solver_c_relaxation_vectorised_2d_410_gpu:
.text._28header_files_timple_solver_c_relaxation_vectorised_2d_410_gpu:
        /* <DEDUP_REMOVED lines=16> */
.L_x_220:
[----:B------:R-:W-:Y:S01]  /*0100*/  ISETP.GT.AND P0, PT, R16, R17, PT ;  /* 0x000000111000720c */ /* 0x000fe20003f04270 */
[----:B------:R-:W-:Y:S01]  /*0110*/  BMOV.32.CLEAR RZ, B7 ;  /* 0x0000000007ff7355 */ /* 0x000fe20000100000 */
[----:B------:R-:W-:Y:S01]  /*0120*/  IADD3 R22, R22, -UR38, RZ ;  /* 0x8000002616167c10 */ /* 0x000fe2000fffe0ff */
[----:B------:R-:W-:Y:S03]  /*0130*/  BSSY B7, `(.L_x_210) ;  /* 0x0000112000077945 */ /* 0x000fe60003800000 */
[----:B------:R-:W-:-:S04]  /*0140*/  ISETP.GT.AND P1, PT, R22, RZ, PT ;  /* 0x000000ff1600720c */ /* 0x000fc80003f24270 */
[----:B------:R-:W-:Y:S02]  /*0150*/  P2R R23, PR, RZ, 0x2 ;  /* 0x00000002ff177803 */ /* 0x000fe40000000000 */
[----:B0-----:R-:W-:Y:S05]  /*0160*/  @!P0 BRA `(.L_x_211) ;  /* 0x000010e000008947 */ /* 0x001fea0003800000 */
[----:B------:R-:W-:Y:S01]  /*0170*/  IMAD.MOV.U32 R10, RZ, RZ, c[0x0][0x170] ;  /* 0x00005c00ff0a7624 */ /* 0x000fe200078e00ff */
[----:B------:R-:W-:Y:S01]  /*0180*/  MOV R11, c[0x0][0x174] ;  /* 0x00005d00000b7a02 */ /* 0x000fe20000000f00 */
[----:B------:R-:W2:Y:S04]  /*0190*/  LDG.E.64.CONSTANT.SYS R12, [UR36+0x1c0] ;  /* 0x0001c024ff0c7981 */ /* 0x000ea8000c1e6b00 */
[----:B------:R-:W5:Y:S04]  /*01a0*/  LDG.E.64.CONSTANT.SYS R8, [UR36+0x188] ;  /* 0x00018824ff087981 */ /* 0x000f68000c1e6b00 */
[----:B------:R0:W5:Y:S01]  /*01b0*/  LDG.E.64.CONSTANT.SYS R2, [R10+0x58] ;  /* 0x000058000a027381 */ /* 0x00016200001e6b00 */
[----:B------:R-:W-:Y:S01]  /*01c0*/  IMAD.MOV.U32 R24, RZ, RZ, c[0x0][0x160] ;  /* 0x00005800ff187624 */ /* 0x000fe200078e00ff */
[----:B------:R-:W-:Y:S01]  /*01d0*/  CS2R R4, SRZ ;  /* 0x0000000000047805 */ /* 0x000fe2000001ff00 */
[----:B------:R-:W-:-:S03]  /*01e0*/  IMAD R31, R17, c[0x0][0x180], RZ ;  /* 0x00006000111f7a24 */ /* 0x000fc600078e02ff */
[C---:B------:R-:W-:Y:S01]  /*01f0*/  LOP3.LUT P1, R20, R24.reuse, 0x3, RZ, 0xc0, !PT ;  /* 0x0000000318147812 */ /* 0x040fe2000782c0ff */
[----:B------:R-:W-:Y:S01]  /*0200*/  IMAD.MOV.U32 R21, RZ, RZ, R31 ;  /* 0x000000ffff157224 */ /* 0x000fe200078e001f */
[----:B------:R-:W-:-:S04]  /*0210*/  IADD3 R0, R24, -0x1, RZ ;  /* 0xffffffff18007810 */ /* 0x000fc80007ffe0ff */
[----:B------:R-:W-:Y:S02]  /*0220*/  ISETP.GE.U32.AND P0, PT, R0, 0x3, PT ;  /* 0x000000030000780c */ /* 0x000fe40003f06070 */
[----:B------:R-:W-:Y:S01]  /*0230*/  MOV R0, c[0x0][0x160] ;  /* 0x0000580000007a02 */ /* 0x000fe20000000f00 */
[----:B--2---:R-:W-:-:S03]  /*0240*/  IMAD.WIDE R6, R31, 0x8, R12 ;  /* 0x000000081f067825 */ /* 0x004fc600078e020c */
[----:B------:R-:W-:Y:S06]  /*0250*/  @!P1 BRA `(.L_x_212) ;  /* 0x0000019000009947 */ /* 0x000fec0003800000 */
[----:B0-----:R-:W-:Y:S01]  /*0260*/  IADD3 R21, R31, 0x1, RZ ;  /* 0x000000011f157810 */ /* 0x001fe20007ffe0ff */
[----:B------:R-:W2:Y:S04]  /*0270*/  LDG.E.64.SYS R4, [R6+0x8] ;  /* 0x0000080006047381 */ /* 0x000ea800001eeb00 */
[----:B-----5:R-:W-:-:S08]  /*0280*/  IMAD.WIDE R28, R21, 0x4, R8 ;  /* 0x00000004151c7825 */ /* 0x020fd000078e0208 */
[----:B------:R-:W3:Y:S01]  /*0290*/  LDG.E.SYS R15, [R28] ;  /* 0x000000001c0f7381 */ /* 0x000ee200001ee900 */
[----:B------:R-:W-:Y:S01]  /*02a0*/  ISETP.NE.AND P1, PT, R20, 0x1, PT ;  /* 0x000000011400780c */ /* 0x000fe20003f25270 */
[----:B---3--:R-:W-:-:S08]  /*02b0*/  IMAD.WIDE R14, R15, 0x8, R2 ;  /* 0x000000080f0e7825 */ /* 0x008fd000078e0202 */
[----:B------:R-:W2:Y:S01]  /*02c0*/  LDG.E.64.SYS R14, [R14] ;  /* 0x000000000e0e7381 */ /* 0x000ea200001eeb00 */
[----:B------:R-:W-:Y:S01]  /*02d0*/  IADD3 R0, R24, -0x1, RZ ;  /* 0xffffffff18007810 */ /* 0x000fe20007ffe0ff */
[----:B--2---:R0:W1:Y:S01]  /*02e0*/  DFMA R4, R4, R14, RZ ;  /* 0x0000000e0404722b */ /* 0x00406200000000ff */
        /* <DEDUP_REMOVED lines=10> */
[----:B------:R-:W-:-:S05]  /*0390*/  IMAD.MOV.U32 R0, RZ, RZ, R18 ;  /* 0x000000ffff007224 */ /* 0x000fca00078e0012 */
[----:B------:R-:W-:Y:S01]  /*03a0*/  @P1 MOV R0, R19 ;  /* 0x0000001300001202 */ /* 0x000fe20000000f00 */
[----:B-1-3--:R0:W5:Y:S02]  /*03b0*/  DFMA R4, R20, R14, R4 ;  /* 0x0000000e1404722b */ /* 0x00a1640000000004 */
[----:B0-----:R-:W-:-:S04]  /*03c0*/  IADD3 R21, R31, 0x2, RZ ;  /* 0x000000021f157810 */ /* 0x001fc80007ffe0ff */
[----:B------:R-:W-:Y:S02]  /*03d0*/  @P1 IADD3 R21, R31, 0x3, RZ ;  /* 0x000000031f151810 */ /* 0x000fe40007ffe0ff */
[----:B-----5:R0:W1:-:S04]  /*03e0*/  @P1 DFMA R4, R26, R24, R4 ;  /* 0x000000181a04122b */ /* 0x0200480000000004 */
.L_x_212:
[----:B0-----:R-:W-:Y:S05]  /*03f0*/  @!P0 BRA `(.L_x_213) ;  /* 0x00000ba000008947 */ /* 0x001fea0003800000 */
[----:B------:R-:W-:Y:S02]  /*0400*/  ISETP.GT.AND P1, PT, R0, 0xc, PT ;  /* 0x0000000c0000780c */ /* 0x000fe40003f24270 */
[----:B------:R-:W-:Y:S02]  /*0410*/  IADD3 R84, R21, 0x4, RZ ;  /* 0x0000000415547810 */ /* 0x000fe40007ffe0ff */
[----:B------:R-:W-:-:S08]  /*0420*/  PLOP3.LUT P0, PT, PT, PT, PT, 0x80, 0x0 ;  /* 0x000000000000781c */ /* 0x000fd00003f0f070 */
[----:B------:R-:W-:Y:S05]  /*0430*/  @!P1 BRA `(.L_x_214) ;  /* 0x0000064000009947 */ /* 0x000fea0003800000 */
[----:B------:R-:W-:Y:S01]  /*0440*/  BMOV.32.CLEAR RZ, B0 ;  /* 0x0000000000ff7355 */ /* 0x000fe20000100000 */
[----:B------:R-:W-:Y:S01]  /*0450*/  BSSY B0, `(.L_x_214) ;  /* 0x0000062000007945 */ /* 0x000fe20003800000 */
[----:B------:R-:W-:Y:S02]  /*0460*/  PLOP3.LUT P0, PT, PT, PT, PT, 0x8, 0x0 ;  /* 0x000000000000781c */ /* 0x000fe40003f0e170 */
.L_x_215:
        /* <DEDUP_REMOVED lines=62> */
[----:B------:R-:W2:Y:S01]  /*0850*/  LDG.E.64.SYS R62, [R90] ;  /* 0x000000005a3e7381 */ /* 0x000ea200001eeb00 */
[----:B------:R-:W-:-:S03]  /*0860*/  IMAD.WIDE R92, R69, 0x8, R2 ;  /* 0x00000008455c7825 */ /* 0x000fc600078e0202 */
[----:B------:R-:W2:Y:S01]  /*0870*/  LDG.E.64.SYS R68, [R88] ;  /* 0x0000000058447381 */ /* 0x000ea200001eeb00 */
[----:B------:R-:W-:-:S03]  /*0880*/  IMAD.WIDE R76, R73, 0x8, R2 ;  /* 0x00000008494c7825 */ /* 0x000fc600078e0202 */
[----:B------:R-:W2:Y:S04]  /*0890*/  LDG.E.64.SYS R70, [R64] ;  /* 0x0000000040467381 */ /* 0x000ea800001eeb00 */
[----:B------:R-:W2:Y:S01]  /*08a0*/  LDG.E.64.SYS R72, [R92] ;  /* 0x000000005c487381 */ /* 0x000ea200001eeb00 */
[----:B------:R-:W-:-:S03]  /*08b0*/  IMAD.WIDE R82, R83, 0x8, R2 ;  /* 0x0000000853527825 */ /* 0x000fc600078e0202 */
[----:B-1----:R-:W2:Y:S04]  /*08c0*/  LDG.E.64.SYS R74, [R64+0x8] ;  /* 0x00000800404a7381 */ /* 0x002ea800001eeb00 */
[----:B------:R-:W2:Y:S01]  /*08d0*/  LDG.E.64.SYS R76, [R76] ;  /* 0x000000004c4c7381 */ /* 0x000ea200001eeb00 */
[----:B------:R-:W-:-:S03]  /*08e0*/  IMAD.WIDE R80, R81, 0x8, R2 ;  /* 0x0000000851507825 */ /* 0x000fc600078e0202 */
[----:B------:R-:W2:Y:S04]  /*08f0*/  LDG.E.64.SYS R78, [R64+0x10] ;  /* 0x00001000404e7381 */ /* 0x000ea800001eeb00 */
        /* <DEDUP_REMOVED lines=23> */
[----:B------:R-:W-:Y:S05]  /*0a70*/  BSYNC B0 ;  /* 0x0000000000007941 */ /* 0x000fea0003800000 */
.L_x_214:
[----:B------:R-:W-:Y:S01]  /*0a80*/  ISETP.GT.AND P1, PT, R0, 0x4, PT ;  /* 0x000000040000780c */ /* 0x000fe20003f24270 */
[----:B------:R-:W-:Y:S01]  /*0a90*/  BMOV.32.CLEAR RZ, B0 ;  /* 0x0000000000ff7355 */ /* 0x000fe20000100000 */
[----:B------:R-:W-:Y:S10]  /*0aa0*/  BSSY B0, `(.L_x_216) ;  /* 0x0000033000007945 */ /* 0x000ff40003800000 */
        /* <DEDUP_REMOVED lines=50> */
.L_x_217:
[----:B------:R-:W-:Y:S05]  /*0dd0*/  BSYNC B0 ;  /* 0x0000000000007941 */ /* 0x000fea0003800000 */
.L_x_216:
[----:B------:R-:W-:Y:S01]  /*0de0*/  ISETP.GT.OR P0, PT, R0, RZ, P0 ;  /* 0x000000ff0000720c */ /* 0x000fe20000704670 */
[----:B------:R-:W-:Y:S01]  /*0df0*/  BMOV.32.CLEAR RZ, B0 ;  /* 0x0000000000ff7355 */ /* 0x000fe20000100000 */
[----:B------:R-:W-:Y:S10]  /*0e00*/  BSSY B0, `(.L_x_213) ;  /* 0x0000019000007945 */ /* 0x000ff40003800000 */
        /* <DEDUP_REMOVED lines=17> */
[----:B------:R-:W-:-:S04]  /*0f20*/  IMAD.WIDE R32, R33, 0x8, R2 ;  /* 0x0000000821207825 */ /* 0x000fc800078e0202 */
[----:B------:R-:W4:Y:S04]  /*0f30*/  LDG.E.64.SYS R28, [R28] ;  /* 0x000000001c1c7381 */ /* 0x000f2800001eeb00 */
[----:B------:R-:W4:Y:S01]  /*0f40*/  LDG.E.64.SYS R32, [R32] ;  /* 0x0000000020207381 */ /* 0x000f2200001eeb00 */
[----:B-12---:R-:W3:-:S08]  /*0f50*/  DFMA R20, R20, R12, R4 ;  /* 0x0000000c1414722b */ /* 0x006ed00000000004 */
[----:B---3--:R-:W4:-:S08]  /*0f60*/  DFMA R20, R26, R24, R20 ;  /* 0x000000181a14722b */ /* 0x008f100000000014 */
[----:B----4-:R-:W0:-:S08]  /*0f70*/  DFMA R20, R30, R28, R20 ;  /* 0x0000001c1e14722b */ /* 0x010e100000000014 */
[----:B0-----:R0:W1:-:S04]  /*0f80*/  DFMA R4, R8, R32, R20 ;  /* 0x000000200804722b */ /* 0x0010480000000014 */
.L_x_218:
[----:B------:R-:W-:Y:S05]  /*0f90*/  BSYNC B0 ;  /* 0x0000000000007941 */ /* 0x000fea0003800000 */
.L_x_213:
[----:B------:R-:W2:Y:S04]  /*0fa0*/  LDG.E.64.CONSTANT.SYS R10, [R10+0x68] ;  /* 0x000068000a0a7381 */ /* 0x000ea800001e6b00 */
[----:B------:R-:W3:Y:S01]  /*0fb0*/  LDG.E.64.SYS R6, [R6] ;  /* 0x0000000006067381 */ /* 0x000ee200001eeb00 */
[--C-:B0-----:R-:W-:Y:S02]  /*0fc0*/  SHF.R.S64 R33, RZ, 0x1d, R17.reuse ;  /* 0x0000001dff217819 */ /* 0x101fe40000001011 */
[----:B------:R-:W-:Y:S01]  /*0fd0*/  SHF.R.S32.HI R13, RZ, 0x1d, R17 ;  /* 0x0000001dff0d7819 */ /* 0x000fe20000011411 */
[----:B------:R-:W-:Y:S02]  /*0fe0*/  ULDC.64 UR4, c[0x0][0x178] ;  /* 0x00005e0000047ab9 */ /* 0x000fe40000000a00 */
[----:B------:R-:W4:Y:S01]  /*0ff0*/  LDG.E.CONSTANT.SYS R38, [UR4+0x3c] ;  /* 0x00003c04ff267981 */ /* 0x000f22000c1e6900 */
[----:B--2--5:R-:W-:-:S05]  /*1000*/  IADD3 R8, P0, R10, R33, RZ ;  /* 0x000000210a087210 */ /* 0x024fca0007f1e0ff */
[----:B------:R-:W-:-:S08]  /*1010*/  IMAD.X R9, R11, 0x1, R13, P0 ;  /* 0x000000010b097824 */ /* 0x000fd000000e060d */
[----:B------:R-:W2:Y:S01]  /*1020*/  LDG.E.64.SYS R8, [R8] ;  /* 0x0000000008087381 */ /* 0x000ea200001eeb00 */
[----:B------:R-:W-:-:S05]  /*1030*/  IADD3 R32, P0, R2, R33, RZ ;  /* 0x0000002102207210 */ /* 0x000fca0007f1e0ff */
[----:B------:R-:W-:-:S08]  /*1040*/  IMAD.X R33, R3, 0x1, R13, P0 ;  /* 0x0000000103217824 */ /* 0x000fd000000e060d */
[----:B------:R0:W5:Y:S01]  /*1050*/  LDG.E.64.SYS R34, [R32] ;  /* 0x0000000020227381 */ /* 0x00016200001eeb00 */
[----:B---3--:R-:W3:Y:S01]  /*1060*/  MUFU.RCP64H R3, R7 ;  /* 0x0000000700037308 */ /* 0x008ee20000001800 */
[----:B------:R-:W-:-:S06]  /*1070*/  IMAD.MOV.U32 R2, RZ, RZ, 0x1 ;  /* 0x00000001ff027424 */ /* 0x000fcc00078e00ff */
[----:B---3--:R-:W3:-:S08]  /*1080*/  DFMA R10, -R6, R2, 1 ;  /* 0x3ff00000060a742b */ /* 0x008ed00000000102 */
[----:B---3--:R-:W3:-:S08]  /*1090*/  DFMA R10, R10, R10, R10 ;  /* 0x0000000a0a0a722b */ /* 0x008ed0000000000a */
[----:B---3--:R-:W3:-:S08]  /*10a0*/  DFMA R10, R2, R10, R2 ;  /* 0x0000000a020a722b */ /* 0x008ed00000000002 */
[----:B---3--:R-:W3:-:S08]  /*10b0*/  DFMA R12, -R6, R10, 1 ;  /* 0x3ff00000060c742b */ /* 0x008ed0000000010a */
[----:B---3--:R-:W-:Y:S01]  /*10c0*/  DFMA R12, R10, R12, R10 ;  /* 0x0000000c0a0c722b */ /* 0x008fe2000000000a */
[----:B----4-:R-:W-:-:S04]  /*10d0*/  FADD.FTZ R0, -R38, 1 ;  /* 0x3f80000026007421 */ /* 0x010fc80000010100 */
[----:B------:R-:W-:-:S06]  /*10e0*/  FMUL.FTZ R0, R0, 1 ;  /* 0x3f80000000007820 */ /* 0x000fcc0000410000 */
[----:B------:R0:W3:Y:S01]  /*10f0*/  F2F.F64.F32 R36, R0 ;  /* 0x0000000000247310 */ /* 0x0000e20000201800 */
[----:B------:R-:W-:Y:S01]  /*1100*/  BMOV.32.CLEAR RZ, B6 ;  /* 0x0000000006ff7355 */ /* 0x000fe20000100000 */
[----:B------:R-:W-:Y:S01]  /*1110*/  BSSY B6, `(.L_x_219) ;  /* 0x000000e000067945 */ /* 0x000fe20003800000 */
[----:B-12---:R-:W1:-:S08]  /*1120*/  DADD R2, R8, -R4 ;  /* 0x0000000008027229 */ /* 0x006e500000000804 */
[----:B-1----:R-:W1:-:S08]  /*1130*/  DMUL R4, R2, R12 ;  /* 0x0000000c02047228 */ /* 0x002e500000000000 */
[----:B-1----:R-:W1:-:S08]  /*1140*/  DFMA R8, -R6, R4, R2 ;  /* 0x000000040608722b */ /* 0x002e500000000102 */
[----:B-1----:R-:W1:Y:S01]  /*1150*/  DFMA R4, R12, R8, R4 ;  /* 0x000000080c04722b */ /* 0x002e620000000004 */
[----:B------:R-:W-:-:S08]  /*1160*/  FSETP.GEU.AND P1, PT, |R3|, 6.5827683646048100446e-37, PT ;  /* 0x036000000300780b */ /* 0x000fd00003f2e200 */
[----:B-1----:R-:W-:-:S05]  /*1170*/  FFMA R8, RZ, R7, R5 ;  /* 0x00000007ff087223 */ /* 0x002fca0000000005 */
[----:B------:R-:W-:-:S12]  /*1180*/  FSETP.GT.AND P0, PT, |R8|, 1.469367938527859385e-39, PT ;  /* 0x001000000800780b */ /* 0x000fd80003f04200 */
[----:B------:R-:W-:Y:S05]  /*1190*/  @P0 BRA P1, `(.L_x_7) ;  /* 0x0000005000000947 */ /* 0x000fea0000800000 */
[----:B0--3--:R-:W-:Y:S01]  /*11a0*/  IMAD.MOV.U32 R4, RZ, RZ, R2 ;  /* 0x000000ffff047224 */ /* 0x009fe200078e0002 */
[----:B------:R-:W-:Y:S01]  /*11b0*/  MOV R20, 32@lo((_28header_files_timple_solver_c_relaxation_vectorised_2d_410_gpu + .L_x_7@srel)) ;  /* 0x0000000000147802 */ /* 0x000fe20000000f00 */
[----:B------:R-:W-:Y:S01]  /*11c0*/  IMAD.MOV.U32 R5, RZ, RZ, R3 ;  /* 0x000000ffff057224 */ /* 0x000fe200078e0003 */
[----:B------:R-:W-:-:S06]  /*11d0*/  MOV R21, 32@hi((_28header_files_timple_solver_c_relaxation_vectorised_2d_410_gpu + .L_x_7@srel)) ;  /* 0x0000000000157802 */ /* 0x000fcc0000000f00 */
[----:B-----5:R-:W-:Y:S05]  /*11e0*/  CALL.ABS.NOINC `(__cuda_sm20_div_rn_f64_full) ;  /* 0x0000000000007943 */ /* 0x020fea0003c00000 */
.L_x_7:
[----:B0--3--:R-:W-:Y:S05]  /*11f0*/  BSYNC B6 ;  /* 0x0000000000067941 */ /* 0x009fea0003800000 */
.L_x_219:
[----:B------:R-:W-:-:S06]  /*1200*/  FMUL.FTZ R38, R38, 1 ;  /* 0x3f80000026267820 */ /* 0x000fcc0000410000 */
[----:B------:R-:W0:Y:S02]  /*1210*/  F2F.F64.F32 R2, R38 ;  /* 0x0000002600027310 */ /* 0x000e240000201800 */
[----:B0-----:R-:W0:-:S08]  /*1220*/  DMUL R2, R2, R4 ;  /* 0x0000000402027228 */ /* 0x001e100000000000 */
[----:B0----5:R-:W0:-:S09]  /*1230*/  DFMA R2, R34, R36, R2 ;  /* 0x000000242202722b */ /* 0x021e120000000002 */
[----:B0-----:R0:W-:Y:S02]  /*1240*/  STG.E.64.SYS [R32], R2 ;  /* 0x0000000220007386 */ /* 0x0011e4000010eb00 */
.L_x_211:
[----:B------:R-:W-:Y:S05]  /*1250*/  BSYNC B7 ;  /* 0x0000000000077941 */ /* 0x000fea0003800000 */
.L_x_210:
[----:B------:R-:W-:Y:S02]  /*1260*/  ISETP.NE.AND P0, PT, R23, RZ, PT ;  /* 0x000000ff1700720c */ /* 0x000fe40003f05270 */
[----:B------:R-:W-:-:S10]  /*1270*/  IADD3 R17, R17, UR38, RZ ;  /* 0x0000002611117c10 */ /* 0x000fd4000fffe0ff */
[----:B------:R-:W-:Y:S05]  /*1280*/  @P0 BRA `(.L_x_220) ;  /* 0xffffee7000000947 */ /* 0x000fea000383ffff */
[----:B------:R-:W-:Y:S05]  /*1290*/  EXIT ;  /* 0x000000000000794d */ /* 0x000fea0003800000 */
.L_x_209:
[----:B------:R-:W-:Y:S02]  /*12a0*/  MOV R34, R16 ;  /* 0x0000001000227202 */ /* 0x000fe40000000f00 */
.L_x_224:
        /* <DEDUP_REMOVED lines=8> */
[----:B------:R-:W-:-:S03]  /*1330*/  ULDC.64 UR4, c[0x0][0x170] ;  /* 0x00005c0000047ab9 */ /* 0x000fc60000000a00 */
[----:B------:R-:W3:Y:S04]  /*1340*/  LDG.E.64.CONSTANT.SYS R2, [UR4+0x68] ;  /* 0x00006804ff027981 */ /* 0x000ee8000c1e6b00 */
[----:B------:R-:W4:Y:S01]  /*1350*/  LDG.E.64.CONSTANT.SYS R4, [UR4+0x58] ;  /* 0x00005804ff047981 */ /* 0x000f22000c1e6b00 */
[----:B------:R-:W-:Y:S01]  /*1360*/  IMAD R9, R17, c[0x0][0x180], RZ ;  /* 0x0000600011097a24 */ /* 0x000fe200078e02ff */
[----:B------:R-:W-:Y:S01]  /*1370*/  SHF.R.S64 R19, RZ, 0x1d, R17 ;  /* 0x0000001dff137819 */ /* 0x000fe20000001011 */
[----:B------:R-:W-:Y:S02]  /*1380*/  ULDC.64 UR4, c[0x0][0x178] ;  /* 0x00005e0000047ab9 */ /* 0x000fe40000000a00 */
[----:B------:R-:W4:Y:S01]  /*1390*/  LDG.E.CONSTANT.SYS R35, [UR4+0x3c] ;  /* 0x00003c04ff237981 */ /* 0x000f22000c1e6900 */
[----:B--2---:R-:W-:-:S08]  /*13a0*/  IMAD.WIDE R6, R9, 0x8, R6 ;  /* 0x0000000809067825 */ /* 0x004fd000078e0206 */
[----:B------:R-:W2:Y:S01]  /*13b0*/  LDG.E.64.SYS R6, [R6] ;  /* 0x0000000006067381 */ /* 0x000ea200001eeb00 */
[----:B------:R-:W-:Y:S02]  /*13c0*/  SHF.R.S32.HI R9, RZ, 0x1d, R17 ;  /* 0x0000001dff097819 */ /* 0x000fe40000011411 */
[----:B---3--:R-:W-:-:S05]  /*13d0*/  IADD3 R2, P0, R2, R19, RZ ;  /* 0x0000001302027210 */ /* 0x008fca0007f1e0ff */
[----:B------:R-:W-:-:S08]  /*13e0*/  IMAD.X R3, R3, 0x1, R9, P0 ;  /* 0x0000000103037824 */ /* 0x000fd000000e0609 */
[----:B------:R-:W3:Y:S01]  /*13f0*/  LDG.E.64.SYS R2, [R2] ;  /* 0x0000000002027381 */ /* 0x000ee200001eeb00 */
[----:B----4-:R-:W-:-:S04]  /*1400*/  IADD3 R18, P0, R4, R19, RZ ;  /* 0x0000001304127210 */ /* 0x010fc80007f1e0ff */
[----:B------:R-:W-:-:S08]  /*1410*/  IADD3.X R19, R5, R9, RZ, P0, !PT ;  /* 0x0000000905137210 */ /* 0x000fd000007fe4ff */
[----:B------:R0:W5:Y:S01]  /*1420*/  LDG.E.64.SYS R22, [R18] ;  /* 0x0000000012167381 */ /* 0x00016200001eeb00 */
[----:B------:R-:W-:Y:S02]  /*1430*/  IMAD.MOV.U32 R4, RZ, RZ, 0x1 ;  /* 0x00000001ff047424 */ /* 0x000fe400078e00ff */
[----:B------:R-:W-:-:S04]  /*1440*/  FADD.FTZ R0, -R35, 1 ;  /* 0x3f80000023007421 */ /* 0x000fc80000010100 */
[----:B------:R-:W-:-:S06]  /*1450*/  FMUL.FTZ R0, R0, 1 ;  /* 0x3f80000000007820 */ /* 0x000fcc0000410000 */
[----:B------:R0:W1:Y:S01]  /*1460*/  F2F.F64.F32 R32, R0 ;  /* 0x0000000000207310 */ /* 0x0000620000201800 */
[----:B------:R-:W-:Y:S01]  /*1470*/  BMOV.32.CLEAR RZ, B6 ;  /* 0x0000000006ff7355 */ /* 0x000fe20000100000 */
[----:B------:R-:W-:Y:S06]  /*1480*/  BSSY B6, `(.L_x_223) ;  /* 0x0000013000067945 */ /* 0x000fec0003800000 */
[----:B--2---:R-:W2:Y:S02]  /*1490*/  MUFU.RCP64H R5, R7 ;  /* 0x0000000700057308 */ /* 0x004ea40000001800 */
[----:B--2---:R-:W2:-:S08]  /*14a0*/  DFMA R8, -R6, R4, 1 ;  /* 0x3ff000000608742b */ /* 0x004e900000000104 */
[----:B--2---:R-:W2:-:S08]  /*14b0*/  DFMA R8, R8, R8, R8 ;  /* 0x000000080808722b */ /* 0x004e900000000008 */
[----:B--2---:R-:W2:-:S08]  /*14c0*/  DFMA R8, R4, R8, R4 ;  /* 0x000000080408722b */ /* 0x004e900000000004 */
[----:B--2---:R-:W2:-:S08]  /*14d0*/  DFMA R4, -R6, R8, 1 ;  /* 0x3ff000000604742b */ /* 0x004e900000000108 */
[----:B--2---:R-:W3:-:S08]  /*14e0*/  DFMA R4, R8, R4, R8 ;  /* 0x000000040804722b */ /* 0x004ed00000000008 */
[----:B---3--:R-:W2:-:S08]  /*14f0*/  DMUL R8, R2, R4 ;  /* 0x0000000402087228 */ /* 0x008e900000000000 */
[----:B--2---:R-:W2:-:S08]  /*1500*/  DFMA R10, -R6, R8, R2 ;  /* 0x00000008060a722b */ /* 0x004e900000000102 */
[----:B--2---:R-:W2:Y:S01]  /*1510*/  DFMA R4, R4, R10, R8 ;  /* 0x0000000a0404722b */ /* 0x004ea20000000008 */
[----:B------:R-:W-:-:S08]  /*1520*/  FSETP.GEU.AND P1, PT, |R3|, 6.5827683646048100446e-37, PT ;  /* 0x036000000300780b */ /* 0x000fd00003f2e200 */
[----:B--2---:R-:W-:-:S05]  /*1530*/  FFMA R8, RZ, R7, R5 ;  /* 0x00000007ff087223 */ /* 0x004fca0000000005 */
[----:B------:R-:W-:-:S12]  /*1540*/  FSETP.GT.AND P0, PT, |R8|, 1.469367938527859385e-39, PT ;  /* 0x001000000800780b */ /* 0x000fd80003f04200 */
[----:B------:R-:W-:Y:S05]  /*1550*/  @P0 BRA P1, `(.L_x_8) ;  /* 0x0000005000000947 */ /* 0x000fea0000800000 */
[----:B01----:R-:W-:Y:S01]  /*1560*/  IMAD.MOV.U32 R4, RZ, RZ, R2 ;  /* 0x000000ffff047224 */ /* 0x003fe200078e0002 */
[----:B------:R-:W-:Y:S01]  /*1570*/  MOV R20, 32@lo((_28header_files_timple_solver_c_relaxation_vectorised_2d_410_gpu + .L_x_8@srel)) ;  /* 0x0000000000147802 */ /* 0x000fe20000000f00 */
[----:B------:R-:W-:Y:S01]  /*1580*/  IMAD.MOV.U32 R5, RZ, RZ, R3 ;  /* 0x000000ffff057224 */ /* 0x000fe200078e0003 */
[----:B------:R-:W-:-:S06]  /*1590*/  MOV R21, 32@hi((_28header_files_timple_solver_c_relaxation_vectorised_2d_410_gpu + .L_x_8@srel)) ;  /* 0x0000000000157802 */ /* 0x000fcc0000000f00 */
[----:B-----5:R-:W-:Y:S05]  /*15a0*/  CALL.ABS.NOINC `(__cuda_sm20_div_rn_f64_full) ;  /* 0x0000000000007943 */ /* 0x020fea0003c00000 */
.L_x_8:
[----:B01----:R-:W-:Y:S05]  /*15b0*/  BSYNC B6 ;  /* 0x0000000000067941 */ /* 0x003fea0003800000 */
.L_x_223:
[----:B------:R-:W-:-:S06]  /*15c0*/  FMUL.FTZ R35, R35, 1 ;  /* 0x3f80000023237820 */ /* 0x000fcc0000410000 */
[----:B------:R-:W0:Y:S02]  /*15d0*/  F2F.F64.F32 R2, R35 ;  /* 0x0000002300027310 */ /* 0x000e240000201800 */
[----:B0-----:R-:W0:-:S08]  /*15e0*/  DMUL R2, R2, R4 ;  /* 0x0000000402027228 */ /* 0x001e100000000000 */
[----:B0----5:R-:W0:-:S09]  /*15f0*/  DFMA R2, R22, R32, R2 ;  /* 0x000000201602722b */ /* 0x021e120000000002 */
[----:B0-----:R0:W-:Y:S02]  /*1600*/  STG.E.64.SYS [R18], R2 ;  /* 0x0000000212007386 */ /* 0x0011e4000010eb00 */
.L_x_222:
[----:B------:R-:W-:Y:S05]  /*1610*/  BSYNC B7 ;  /* 0x0000000000077941 */ /* 0x000fea0003800000 */
.L_x_221:
[----:B------:R-:W-:Y:S02]  /*1620*/  ISETP.NE.AND P0, PT, R36, RZ, PT ;  /* 0x000000ff2400720c */ /* 0x000fe40003f05270 */
[----:B------:R-:W-:-:S10]  /*1630*/  IADD3 R17, R17, UR38, RZ ;  /* 0x0000002611117c10 */ /* 0x000fd4000fffe0ff */
[----:B------:R-:W-:Y:S05]  /*1640*/  @P0 BRA `(.L_x_224) ;  /* 0xfffffc6000000947 */ /* 0x000fea000383ffff */
[----:B------:R-:W-:Y:S05]  /*1650*/  EXIT ;  /* 0x000000000000794d */ /* 0x000fea0003800000 */
.L_x_225:
[----:B------:R-:W-:-:S00]  /*1660*/  BRA `(.L_x_225) ;  /* 0xfffffff000007947 */ /* 0x000fc0000383ffff */
[----:B------:R-:W-:-:S00]  /*1670*/  NOP ;  /* 0x0000000000007918 */ /* 0x000fc00000000000 */
.L_x_689:


//--------------------- .text._28header_files_timple_solver_c_relaxation_vectorised_385_gpu --------------------------
	.section	.text._28header_files_timple_solver_c_relaxation_vectorised_385_gpu,"ax",@progbits
	.sectioninfo	@"SHI_REGISTERS=92"
	.align	128
        .global         _28header_files_timple_solver_c_relaxation_vectorised_385_gpu
        .type           _28header_files_timple_solver_c_relaxation_vectorised_385_gpu,@function
        .size           _28header_files_timple_solver_c_relaxation_vectorised_385_gpu,(.L_x_690 - _28header_files_timple_solver_c_relaxation_vectorised_385_gpu)
        .other          _28header_files_timple_solver_c_relaxation_vectorised_385_gpu,@"STO_CUDA_ENTRY STV_DEFAULT"
_28header_files_timple_solver_c_relaxation_vectorised_385_gpu:
.text._28header_files_timple_solver_c_relaxation_vectorised_385_gpu:
        /* <DEDUP_REMOVED lines=11> */
.L_x_234:
        /* <DEDUP_REMOVED lines=21> */
.L_x_228:
        /* <DEDUP_REMOVED lines=46> */
.L_x_230:
[----:B0-----:R-:W-:Y:S05]  /*04e0*/  @!P0 BRA `(.L_x_229) ;  /* 0x00000b1000008947 */ /* 0x001fea0003800000 */
[----:B------:R-:W-:Y:S02]  /*04f0*/  ISETP.GT.AND P2, PT, R73, 0xc, PT ;  /* 0x0000000c4900780c */ /* 0x000fe40003f44270 */
[----:B------:R-:W-:Y:S02]  /*0500*/  IADD3 R72, R72, 0x3, RZ ;  /* 0x0000000348487810 */ /* 0x000fe40007ffe0ff */
[----:B------:R-:W-:-:S08]  /*0510*/  PLOP3.LUT P0, PT, PT, PT, PT, 0x80, 0x0 ;  /* 0x000000000000781c */ /* 0x000fd00003f0f070 */
[----:B------:R-:W-:Y:S05]  /*0520*/  @!P2 BRA `(.L_x_231) ;  /* 0x000006100000a947 */ /* 0x000fea0003800000 */
[----:B------:R-:W-:Y:S02]  /*0530*/  PLOP3.LUT P0, PT, PT, PT, PT, 0x8, 0x0 ;  /* 0x000000000000781c */ /* 0x000fe40003f0e170 */
.L_x_232:
        /* <DEDUP_REMOVED lines=96> */
.L_x_231:
        /* <DEDUP_REMOVED lines=51> */
.L_x_233:
        /* <DEDUP_REMOVED lines=25> */
.L_x_229:
[----:B------:R-:W2:Y:S02]  /*1000*/  LDG.E.64.CONSTANT.SYS R2, [R2+0x60] ;  /* 0x0000600002027381 */ /* 0x000ea400001e6b00 */
[----:B--2---:R-:W-:-:S04]  /*1010*/  IADD3 R70, P0, R2, R70, RZ ;  /* 0x0000004602467210 */ /* 0x004fc80007f1e0ff */
[----:B------:R-:W-:-:S08]  /*1020*/  IADD3.X R71, R3, R71, RZ, P0, !PT ;  /* 0x0000004703477210 */ /* 0x000fd000007fe4ff */
[----:B-1---5:R1:W-:Y:S02]  /*1030*/  STG.E.64.SYS [R70], R10 ;  /* 0x0000000a46007386 */ /* 0x0223e4000010eb00 */
.L_x_227:
[----:B------:R-:W-:Y:S05]  /*1040*/  BSYNC B0 ;  /* 0x0000000000007941 */ /* 0x000fea0003800000 */
.L_x_226:
[----:B------:R-:W-:Y:S01]  /*1050*/  IADD3 R69, R69, UR4, RZ ;  /* 0x0000000445457c10 */ /* 0x000fe2000fffe0ff */
[----:B------:R-:W-:Y:S05]  /*1060*/  @P1 BRA `(.L_x_234) ;  /* 0xfffff04000001947 */ /* 0x000fea000383ffff */
[----:B------:R-:W-:Y:S05]  /*1070*/  EXIT ;  /* 0x000000000000794d */ /* 0x000fea0003800000 */
.L_x_235:
        /* <DEDUP_REMOVED lines=8> */
.L_x_690:


//--------------------- .text._28header_files_timple_solver_c_relaxation_vectorised_381_gpu --------------------------
	.section	.text._28header_files_timple_solver_c_relaxation_vectorised_381_gpu,"ax",@progbits
	.sectioninfo	@"SHI_REGISTERS=12"
	.align	128
        .global         _28header_files_timple_solver_c_relaxation_vectorised_381_gpu
        .type           _28header_files_timple_solver_c_relaxation_vectorised_381_gpu,@function
        .size           _28header_files_timple_solver_c_relaxation_vectorised_381_gpu,(.L_x_691 - _28header_files_timple_solver_c_relaxation_vectorised_381_gpu)
        .other          _28header_files_timple_solver_c_relaxation_vectorised_381_gpu,@"STO_CUDA_ENTRY STV_DEFAULT"
_28header_files_timple_solver_c_relaxation_vectorised_381_gpu:
.text._28header_files_timple_solver_c_relaxation_vectorised_381_gpu:
        /* <DEDUP_REMOVED lines=11> */
.L_x_236:
        /* <DEDUP_REMOVED lines=15> */
.L_x_237:
[----:B------:R-:W-:-:S00]  /*01a0*/  BRA `(.L_x_237) ;  /* 0xfffffff000007947 */ /* 0x000fc0000383ffff */
[----:B------:R-:W-:-:S00]  /*01b0*/  NOP ;  /* 0x0000000000007918 */ /* 0x000fc00000000000 */
[----:B------:R-:W-:-:S00]  /*01c0*/  NOP ;  /* 0x0000000000007918 */ /* 0x000fc00000000000 */
[----:B------:R-:W-:-:S00]  /*01d0*/  NOP ;  /* 0x0000000000007918 */ /* 0x000fc00000000000 */
[----:B------:R-:W-:-:S00]  /*01e0*/  NOP ;  /* 0x0000000000007918 */ /* 0x000fc00000000000 */
[----:B------:R-:W-:-:S00]  /*01f0*/  NOP ;  /* 0x0000000000007918 */ /* 0x000fc00000000000 */
.L_x_691:


//--------------------- .text._28header_files_timple_solver_c_relaxation_vectorised_369_gpu --------------------------
	.section	.text._28header_files_timple_solver_c_relaxation_vectorised_369_gpu,"ax",@progbits
	.sectioninfo	@"SHI_REGISTERS=96"
	.align	128
        .global         _28header_files_timple_solver_c_relaxation_vectorised_369_gpu
        .type           _28header_files_timple_solver_c_relaxation_vectorised_369_gpu,@function
        .size           _28header_files_timple_solver_c_relaxation_vectorised_369_gpu,(.L_x_692 - _28header_files_timple_solver_c_relaxation_vectorised_369_gpu)
        .other          _28header_files_timple_solver_c_relaxation_vectorised_369_gpu,@"STO_CUDA_ENTRY STV_DEFAULT"
_28header_files_timple_solver_c_relaxation_vectorised_369_gpu:
.text._28header_files_timple_solver_c_relaxation_vectorised_369_gpu:
        /* <DEDUP_REMOVED lines=16> */
.L_x_249:
        /* <DEDUP_REMOVED lines=47> */
.L_x_241:
        /* <DEDUP_REMOVED lines=8> */
.L_x_244:
        /* <DEDUP_REMOVED lines=97> */
.L_x_243:
        /* <DEDUP_REMOVED lines=53> */
.L_x_246:
[----:B------:R-:W-:Y:S05]  /*0dd0*/  BSYNC B0 ;  /* 0x0000000000007941 */ /* 0x000fea0003800000 */
.L_x_245:
        /* <DEDUP_REMOVED lines=27> */
.L_x_247:
[----:B------:R-:W-:Y:S05]  /*0f90*/  BSYNC B0 ;  /* 0x0000000000007941 */ /* 0x000fea0003800000 */
.L_x_242:
        /* <DEDUP_REMOVED lines=33> */
[----:B------:R-:W-:Y:S01]  /*11b0*/  MOV R20, 32@lo((_28header_files_timple_solver_c_relaxation_vectorised_369_gpu + .L_x_9@srel)) ;  /* 0x0000000000147802 */ /* 0x000fe20000000f00 */
[----:B------:R-:W-:Y:S01]  /*11c0*/  IMAD.MOV.U32 R5, RZ, RZ, R3 ;  /* 0x000000ffff057224 */ /* 0x000fe200078e0003 */
[----:B------:R-:W-:-:S06]  /*11d0*/  MOV R21, 32@hi((_28header_files_timple_solver_c_relaxation_vectorised_369_gpu + .L_x_9@srel)) ;  /* 0x0000000000157802 */ /* 0x000fcc0000000f00 */
[----:B-----5:R-:W-:Y:S05]  /*11e0*/  CALL.ABS.NOINC `(__cuda_sm20_div_rn_f64_full) ;  /* 0x0000000000007943 */ /* 0x020fea0003c00000 */
.L_x_9:
[----:B0--3--:R-:W-:Y:S05]  /*11f0*/  BSYNC B6 ;  /* 0x0000000000067941 */ /* 0x009fea0003800000 */
.L_x_248:
[----:B------:R-:W-:-:S06]  /*1200*/  FMUL.FTZ R38, R38, 1 ;  /* 0x3f80000026267820 */ /* 0x000fcc0000410000 */
[----:B------:R-:W0:Y:S02]  /*1210*/  F2F.F64.F32 R2, R38 ;  /* 0x0000002600027310 */ /* 0x000e240000201800 */
[----:B0-----:R-:W0:-:S08]  /*1220*/  DMUL R2, R2, R4 ;  /* 0x0000000402027228 */ /* 0x001e100000000000 */
[----:B0----5:R-:W0:-:S09]  /*1230*/  DFMA R2, R34, R36, R2 ;  /* 0x000000242202722b */ /* 0x021e120000000002 */
[----:B0-----:R0:W-:Y:S02]  /*1240*/  STG.E.64.SYS [R32], R2 ;  /* 0x0000000220007386 */ /* 0x0011e4000010eb00 */
.L_x_240:
[----:B------:R-:W-:Y:S05]  /*1250*/  BSYNC B7 ;  /* 0x0000000000077941 */ /* 0x000fea0003800000 */
.L_x_239:
[----:B------:R-:W-:Y:S02]  /*1260*/  ISETP.NE.AND P0, PT, R23, RZ, PT ;  /* 0x000000ff1700720c */ /* 0x000fe40003f05270 */
[----:B------:R-:W-:-:S10]  /*1270*/  IADD3 R17, R17, UR38, RZ ;  /* 0x0000002611117c10 */ /* 0x000fd4000fffe0ff */
[----:B------:R-:W-:Y:S05]  /*1280*/  @P0 BRA `(.L_x_249) ;  /* 0xffffee7000000947 */ /* 0x000fea000383ffff */
[----:B------:R-:W-:Y:S05]  /*1290*/  EXIT ;  /* 0x000000000000794d */ /* 0x000fea0003800000 */
.L_x_238:
[----:B------:R-:W-:Y:S02]  /*12a0*/  MOV R34, R16 ;  /* 0x0000001000227202 */ /* 0x000fe40000000f00 */
.L_x_253:
        /* <DEDUP_REMOVED lines=44> */
[----:B------:R-:W-:Y:S01]  /*1570*/  MOV R20, 32@lo((_28header_files_timple_solver_c_relaxation_vectorised_369_gpu + .L_x_10@srel)) ;  /* 0x0000000000147802 */ /* 0x000fe20000000f00 */
[----:B------:R-:W-:Y:S01]  /*1580*/  IMAD.MOV.U32 R5, RZ, RZ, R3 ;  /* 0x000000ffff057224 */ /* 0x000fe200078e0003 */
[----:B------:R-:W-:-:S06]  /*1590*/  MOV R21, 32@hi((_28header_files_timple_solver_c_relaxation_vectorised_369_gpu + .L_x_10@srel)) ;  /* 0x0000000000157802 */ /* 0x000fcc0000000f00 */
[----:B-----5:R-:W-:Y:S05]  /*15a0*/  CALL.ABS.NOINC `(__cuda_sm20_div_rn_f64_full) ;  /* 0x0000000000007943 */ /* 0x020fea0003c00000 */
.L_x_10:
[----:B01----:R-:W-:Y:S05]  /*15b0*/  BSYNC B6 ;  /* 0x0000000000067941 */ /* 0x003fea0003800000 */
.L_x_252:
[----:B------:R-:W-:-:S06]  /*15c0*/  FMUL.FTZ R35, R35, 1 ;  /* 0x3f80000023237820 */ /* 0x000fcc0000410000 */
[----:B------:R-:W0:Y:S02]  /*15d0*/  F2F.F64.F32 R2, R35 ;  /* 0x0000002300027310 */ /* 0x000e240000201800 */
[----:B0-----:R-:W0:-:S08]  /*15e0*/  DMUL R2, R2, R4 ;  /* 0x0000000402027228 */ /* 0x001e100000000000 */
[----:B0----5:R-:W0:-:S09]  /*15f0*/  DFMA R2, R22, R32, R2 ;  /* 0x000000201602722b */ /* 0x021e120000000002 */
[----:B0-----:R0:W-:Y:S02]  /*1600*/  STG.E.64.SYS [R18], R2 ;  /* 0x0000000212007386 */ /* 0x0011e4000010eb00 */
.L_x_251:
[----:B------:R-:W-:Y:S05]  /*1610*/  BSYNC B7 ;  /* 0x0000000000077941 */ /* 0x000fea0003800000 */
.L_x_250:
[----:B------:R-:W-:Y:S02]  /*1620*/  ISETP.NE.AND P0, PT, R36, RZ, PT ;  /* 0x000000ff2400720c */ /* 0x000fe40003f05270 */
[----:B------:R-:W-:-:S10]  /*1630*/  IADD3 R17, R17, UR38, RZ ;  /* 0x0000002611117c10 */ /* 0x000fd4000fffe0ff */
[----:B------:R-:W-:Y:S05]  /*1640*/  @P0 BRA `(.L_x_253) ;  /* 0xfffffc6000000947 */ /* 0x000fea000383ffff */
[----:B------:R-:W-:Y:S05]  /*1650*/  EXIT ;  /* 0x000000000000794d */ /* 0x000fea0003800000 */
.L_x_254:
[----:B------:R-:W-:-:S00]  /*1660*/  BRA `(.L_x_254) ;  /* 0xfffffff000007947 */ /* 0x000fc0000383ffff */
[----:B------:R-:W-:-:S00]  /*1670*/  NOP ;  /* 0x0000000000007918 */ /* 0x000fc00000000000 */
.L_x_692:


//--------------------- .text._28header_files_timple_solver_c_update_boundary_pprime_vectorised_2d_345_gpu --------------------------
	.section	.text._28header_files_timple_solver_c_update_boundary_pprime_vectorised_2d_345_gpu,"ax",@progbits
	.sectioninfo	@"SHI_REGISTERS=64"
	.align	128
        .global         _28header_files_timple_solver_c_update_boundary_pprime_vectorised_2d_345_gpu
        .type           _28header_files_timple_solver_c_update_boundary_pprime_vectorised_2d_345_gpu,@function
        .size           _28header_files_timple_solver_c_update_boundary_pprime_vectorised_2d_345_gpu,(.L_x_693 - _28header_files_timple_solver_c_update_boundary_pprime_vectorised_2d_345_gpu)
        .other          _28header_files_timple_solver_c_update_boundary_pprime_vectorised_2d_345_gpu,@"STO_CUDA_ENTRY STV_DEFAULT"
_28header_files_timple_solver_c_update_boundary_pprime_vectorised_2d_345_gpu:
.text._28header_files_timple_solver_c_update_boundary_pprime_vectorised_2d_345_gpu:
[----:B------:R-:W-:Y:S02]  /*0000*/  MOV R1, c[0x0][0x28] ;  /* 0x00000a0000017a02 */ /* 0x000fe40000000f00 */
[----:B------:R-:W-:Y:S02]  /*0010*/  ULDC.64 UR4, c[0x0][0x160] ;  /* 0x0000580000047ab9 */ /* 0x000fe40000000a00 */
[----:B------:R-:W2:Y:S01]  /*0020*/  LDG.E.CONSTANT.SYS R2, [UR4+0x104] ;  /* 0x00010404ff027981 */ /* 0x000ea2000c1e6900 */
[----:B------:R-:W-:Y:S02]  /*0030*/  ULDC.64 UR36, c[0x0][0x160] ;  /* 0x0000580000247ab9 */ /* 0x000fe40000000a00 */
[----:B------:R-:W-:-:S04]  /*0040*/  UIADD3 UR36, UP0, UR36, 0x104, URZ ;  /* 0x0000010424247890 */ /* 0x000fc8000ff1e03f */
[----:B------:R-:W-:Y:S01]  /*0050*/  UIADD3.X UR37, URZ, UR37, URZ, UP0, !UPT ;  /* 0x000000253f257290 */ /* 0x000fe200087fe43f */
[----:B--2---:R-:W-:-:S12]  /*0060*/  ISETP.GE.AND P0, PT, R2, 0x1, PT ;  /* 0x000000010200780c */ /* 0x004fd80003f06270 */
[----:B------:R-:W-:Y:S05]  /*0070*/  @!P0 EXIT ;  /* 0x000000000000894d */ /* 0x000fea0003800000 */
[----:B------:R-:W2:Y:S01]  /*0080*/  LDG.E.U16.CONSTANT.SYS R0, [UR36+0x16] ;  /* 0x00001624ff007981 */ /* 0x000ea2000c1e6500 */
[----:B------:R-:W-:Y:S02]  /*0090*/  ULDC UR38, c[0x0][0xc] ;  /* 0x0000030000267ab9 */ /* 0x000fe40000000800 */
[----:B------:R-:W-:Y:S01]  /*00a0*/  USHF.L.U32 UR38, UR38, 0x7, URZ ;  /* 0x0000000726267899 */ /* 0x000fe2000800063f */
[----:B------:R-:W0:Y:S04]  /*00b0*/  S2R R17, SR_CTAID.X ;  /* 0x0000000000117919 */ /* 0x000e280000002500 */
[----:B------:R-:W0:Y:S02]  /*00c0*/  S2R R4, SR_TID.X ;  /* 0x0000000000047919 */ /* 0x000e240000002100 */
[----:B0-----:R-:W-:Y:S01]  /*00d0*/  IMAD R17, R17, 0x80, R4 ;  /* 0x0000008011117824 */ /* 0x001fe200078e0204 */
[----:B--2---:R-:W-:-:S04]  /*00e0*/  PRMT R16, R0, 0x9910, RZ ;  /* 0x0000991000107816 */ /* 0x004fc800000000ff */
[----:B------:R-:W-:-:S12]  /*00f0*/  ISETP.GE.AND P0, PT, R16, 0x2, PT ;  /* 0x000000021000780c */ /* 0x000fd80003f06270 */
[----:B------:R-:W-:Y:S05]  /*0100*/  @!P0 BRA `(.L_x_255) ;  /* 0x0000091000008947 */ /* 0x000fea0003800000 */
[C---:B------:R-:W-:Y:S01]  /*0110*/  IADD3 R18, R16.reuse, -0x1, RZ ;  /* 0xffffffff10127810 */ /* 0x040fe20007ffe0ff */
[----:B------:R-:W-:Y:S01]  /*0120*/  IMAD.MOV.U32 R33, RZ, RZ, R2 ;  /* 0x000000ffff217224 */ /* 0x000fe200078e0002 */
[C---:B------:R-:W-:Y:S02]  /*0130*/  IADD3 R19, R16.reuse, -0x3, RZ ;  /* 0xfffffffd10137810 */ /* 0x040fe40007ffe0ff */
[----:B------:R-:W-:Y:S02]  /*0140*/  IADD3 R32, R16, -0x4, RZ ;  /* 0xfffffffc10207810 */ /* 0x000fe40007ffe0ff */
.L_x_262:
[----:B------:R-:W-:Y:S01]  /*0150*/  ISETP.GT.AND P0, PT, R2, R17, PT ;  /* 0x000000110200720c */ /* 0x000fe20003f04270 */
[----:B------:R-:W-:Y:S01]  /*0160*/  BMOV.32.CLEAR RZ, B7 ;  /* 0x0000000007ff7355 */ /* 0x000fe20000100000 */
[----:B------:R-:W-:Y:S01]  /*0170*/  IADD3 R33, R33, -UR38, RZ ;  /* 0x8000002621217c10 */ /* 0x000fe2000fffe0ff */
[----:B------:R-:W-:Y:S03]  /*0180*/  BSSY B7, `(.L_x_256) ;  /* 0x0000085000077945 */ /* 0x000fe60003800000 */
[----:B------:R-:W-:-:S04]  /*0190*/  ISETP.GT.AND P1, PT, R33, RZ, PT ;  /* 0x000000ff2100720c */ /* 0x000fc80003f24270 */
[----:B------:R-:W-:Y:S02]  /*01a0*/  P2R R34, PR, RZ, 0x2 ;  /* 0x00000002ff227803 */ /* 0x000fe40000000000 */
[----:B01----:R-:W-:Y:S05]  /*01b0*/  @!P0 BRA `(.L_x_257) ;  /* 0x0000081000008947 */ /* 0x003fea0003800000 */
[----:B------:R-:W2:Y:S04]  /*01c0*/  LDG.E.64.CONSTANT.SYS R8, [UR36+0x4c] ;  /* 0x00004c24ff087981 */ /* 0x000ea8000c1e6b00 */
[----:B------:R-:W3:Y:S04]  /*01d0*/  LDG.E.64.CONSTANT.SYS R4, [UR36+0xa4] ;  /* 0x0000a424ff047981 */ /* 0x000ee8000c1e6b00 */
[----:B------:R-:W4:Y:S04]  /*01e0*/  LDG.E.64.CONSTANT.SYS R6, [UR36+0x44] ;  /* 0x00004424ff067981 */ /* 0x000f28000c1e6b00 */
[----:B------:R-:W4:Y:S01]  /*01f0*/  LDG.E.64.CONSTANT.SYS R54, [UR36+0x9c] ;  /* 0x00009c24ff367981 */ /* 0x000f22000c1e6b00 */
[--C-:B------:R-:W-:Y:S01]  /*0200*/  SHF.R.S64 R35, RZ, 0x1d, R17.reuse ;  /* 0x0000001dff237819 */ /* 0x100fe20000001011 */
[----:B------:R-:W-:Y:S01]  /*0210*/  IMAD R3, R17, c[0x0][0x170], RZ ;  /* 0x00005c0011037a24 */ /* 0x000fe200078e02ff */
[----:B------:R-:W-:Y:S01]  /*0220*/  SHF.R.S32.HI R37, RZ, 0x1d, R17 ;  /* 0x0000001dff257819 */ /* 0x000fe20000011411 */
[----:B------:R-:W5:Y:S01]  /*0230*/  LDG.E.64.CONSTANT.SYS R56, [UR36+0x84] ;  /* 0x00008424ff387981 */ /* 0x000f62000c1e6b00 */
[----:B--2---:R-:W-:Y:S01]  /*0240*/  IADD3 R8, P0, R8, R35, RZ ;  /* 0x0000002308087210 */ /* 0x004fe20007f1e0ff */
[----:B---3--:R-:W-:-:S04]  /*0250*/  IMAD.WIDE R24, R3, 0x8, R4 ;  /* 0x0000000803187825 */ /* 0x008fc800078e0204 */
[----:B------:R-:W-:Y:S01]  /*0260*/  IMAD.X R9, R9, 0x1, R37, P0 ;  /* 0x0000000109097824 */ /* 0x000fe200000e0625 */
[----:B----4-:R-:W-:Y:S01]  /*0270*/  IADD3 R10, P0, R6, R35, RZ ;  /* 0x00000023060a7210 */ /* 0x010fe20007f1e0ff */
[----:B------:R-:W-:Y:S02]  /*0280*/  IMAD.WIDE R26, R3, 0x8, R54 ;  /* 0x00000008031a7825 */ /* 0x000fe400078e0236 */
[----:B------:R-:W2:Y:S02]  /*0290*/  LDG.E.64.SYS R12, [R24] ;  /* 0x00000000180c7381 */ /* 0x000ea400001eeb00 */
[----:B------:R-:W-:Y:S02]  /*02a0*/  IMAD.X R11, R7, 0x1, R37, P0 ;  /* 0x00000001070b7824 */ /* 0x000fe400000e0625 */
[----:B------:R-:W2:Y:S04]  /*02b0*/  LDG.E.64.SYS R8, [R8] ;  /* 0x0000000008087381 */ /* 0x000ea800001eeb00 */
[----:B------:R-:W3:Y:S04]  /*02c0*/  LDG.E.64.SYS R6, [R26] ;  /* 0x000000001a067381 */ /* 0x000ee800001eeb00 */
[----:B------:R-:W3:Y:S01]  /*02d0*/  LDG.E.64.SYS R10, [R10] ;  /* 0x000000000a0a7381 */ /* 0x000ee200001eeb00 */
[----:B------:R-:W-:Y:S01]  /*02e0*/  LOP3.LUT P1, R36, R18, 0x3, RZ, 0xc0, !PT ;  /* 0x0000000312247812 */ /* 0x000fe2000782c0ff */
[----:B------:R-:W-:Y:S01]  /*02f0*/  ULDC.64 UR4, c[0x0][0x168] ;  /* 0x00005a0000047ab9 */ /* 0x000fe20000000a00 */
[----:B------:R-:W-:Y:S01]  /*0300*/  IADD3 R0, R16, -0x2, RZ ;  /* 0xfffffffe10007810 */ /* 0x000fe20007ffe0ff */
[----:B------:R-:W5:Y:S01]  /*0310*/  LDG.E.64.CONSTANT.SYS R22, [UR4+0x58] ;  /* 0x00005804ff167981 */ /* 0x000f62000c1e6b00 */
[----:B------:R-:W-:Y:S01]  /*0320*/  CS2R R20, SRZ ;  /* 0x0000000000147805 */ /* 0x000fe2000001ff00 */
[----:B------:R-:W-:-:S02]  /*0330*/  MOV R41, R3 ;  /* 0x0000000300297202 */ /* 0x000fc40000000f00 */
[----:B------:R-:W-:Y:S01]  /*0340*/  ISETP.GE.U32.AND P0, PT, R0, 0x3, PT ;  /* 0x000000030000780c */ /* 0x000fe20003f06070 */
[----:B------:R-:W-:Y:S01]  /*0350*/  IMAD.MOV.U32 R0, RZ, RZ, R18 ;  /* 0x000000ffff007224 */ /* 0x000fe200078e0012 */
[----:B--2---:R-:W3:-:S08]  /*0360*/  DMUL R12, R12, R8 ;  /* 0x000000080c0c7228 */ /* 0x004ed00000000000 */
[----:B---3--:R-:W0:-:S09]  /*0370*/  DFMA R6, R6, R10, R12 ;  /* 0x0000000a0606722b */ /* 0x008e12000000000c */
[----:B0-----:R-:W0:Y:S01]  /*0380*/  MUFU.RCP64H R13, R7 ;  /* 0x00000007000d7308 */ /* 0x001e220000001800 */
[----:B------:R-:W-:-:S06]  /*0390*/  MOV R12, 0x1 ;  /* 0x00000001000c7802 */ /* 0x000fcc0000000f00 */
[----:B0-----:R-:W0:-:S08]  /*03a0*/  DFMA R14, -R6, R12, 1 ;  /* 0x3ff00000060e742b */ /* 0x001e10000000010c */
[----:B0-----:R-:W0:-:S08]  /*03b0*/  DFMA R14, R14, R14, R14 ;  /* 0x0000000e0e0e722b */ /* 0x001e10000000000e */
[----:B0-----:R0:W1:Y:S02]  /*03c0*/  DFMA R12, R12, R14, R12 ;  /* 0x0000000e0c0c722b */ /* 0x001064000000000c */
[----:B0-----:R-:W-:Y:S01]  /*03d0*/  CS2R R14, SRZ ;  /* 0x00000000000e7805 */ /* 0x001fe2000001ff00 */
[----:B------:R-:W-:Y:S06]  /*03e0*/  @!P1 BRA `(.L_x_258) ;  /* 0x000001f000009947 */ /* 0x000fec0003800000 */
[----:B-1----:R-:W-:Y:S01]  /*03f0*/  IADD3 R41, R3, 0x1, RZ ;  /* 0x0000000103297810 */ /* 0x002fe20007ffe0ff */
[----:B------:R-:W2:Y:S04]  /*0400*/  LDG.E.64.SYS R14, [R26+0x8] ;  /* 0x000008001a0e7381 */ /* 0x000ea800001eeb00 */
[----:B-----5:R-:W-:Y:S01]  /*0410*/  IMAD.WIDE R30, R41, 0x4, R56 ;  /* 0x00000004291e7825 */ /* 0x020fe200078e0238 */
[----:B------:R-:W3:Y:S07]  /*0420*/  LDG.E.64.SYS R20, [R24+0x8] ;  /* 0x0000080018147381 */ /* 0x000eee00001eeb00 */
[----:B------:R-:W4:Y:S01]  /*0430*/  LDG.E.SYS R29, [R30] ;  /* 0x000000001e1d7381 */ /* 0x000f2200001ee900 */
[----:B------:R-:W-:Y:S01]  /*0440*/  ISETP.NE.AND P1, PT, R36, 0x1, PT ;  /* 0x000000012400780c */ /* 0x000fe20003f25270 */
[----:B----4-:R-:W-:-:S08]  /*0450*/  IMAD.WIDE R28, R29, 0x8, R22 ;  /* 0x000000081d1c7825 */ /* 0x010fd000078e0216 */
[----:B------:R-:W2:Y:S01]  /*0460*/  LDG.E.64.SYS R28, [R28] ;  /* 0x000000001c1c7381 */ /* 0x000ea200001eeb00 */
[----:B------:R-:W-:Y:S01]  /*0470*/  IADD3 R0, R16, -0x2, RZ ;  /* 0xfffffffe10007810 */ /* 0x000fe20007ffe0ff */
[----:B--2---:R0:W1:-:S04]  /*0480*/  DFMA R14, R14, R28, RZ ;  /* 0x0000001c0e0e722b */ /* 0x00404800000000ff */
[----:B---3--:R0:W2:Y:S01]  /*0490*/  DFMA R20, R28, R20, RZ ;  /* 0x000000141c14722b */ /* 0x0080a200000000ff */
[----:B------:R-:W-:Y:S05]  /*04a0*/  @!P1 BRA `(.L_x_258) ;  /* 0x0000013000009947 */ /* 0x000fea0003800000 */
[----:B-1----:R-:W-:Y:S01]  /*04b0*/  ISETP.NE.AND P1, PT, R36, 0x2, PT ;  /* 0x000000022400780c */ /* 0x002fe20003f25270 */
[----:B------:R-:W3:Y:S04]  /*04c0*/  LDG.E.SYS R39, [R30+0x4] ;  /* 0x000004001e277381 */ /* 0x000ee800001ee900 */
[----:B0-----:R-:W4:Y:S04]  /*04d0*/  LDG.E.64.SYS R28, [R26+0x10] ;  /* 0x000010001a1c7381 */ /* 0x001f2800001eeb00 */
        /* <DEDUP_REMOVED lines=8> */
[----:B------:R-:W-:-:S05]  /*0560*/  IMAD.MOV.U32 R0, RZ, RZ, R19 ;  /* 0x000000ffff007224 */ /* 0x000fca00078e0013 */
[----:B------:R-:W-:Y:S01]  /*0570*/  @P1 MOV R0, R32 ;  /* 0x0000002000001202 */ /* 0x000fe20000000f00 */
[----:B----4-:R-:W2:-:S04]  /*0580*/  DFMA R14, R28, R38, R14 ;  /* 0x000000261c0e722b */ /* 0x010e88000000000e */
[----:B-----5:R0:W1:Y:S02]  /*0590*/  DFMA R20, R38, R40, R20 ;  /* 0x000000282614722b */ /* 0x0200640000000014 */
[----:B0-----:R-:W-:Y:S02]  /*05a0*/  IADD3 R41, R3, 0x2, RZ ;  /* 0x0000000203297810 */ /* 0x001fe40007ffe0ff */
[----:B--2---:R0:W2:-:S04]  /*05b0*/  @P1 DFMA R14, R44, R42, R14 ;  /* 0x0000002a2c0e122b */ /* 0x004088000000000e */
[----:B-1----:R0:W1:Y:S01]  /*05c0*/  @P1 DFMA R20, R42, R46, R20 ;  /* 0x0000002e2a14122b */ /* 0x0020620000000014 */
[----:B------:R-:W-:-:S03]  /*05d0*/  @P1 IADD3 R41, R3, 0x3, RZ ;  /* 0x0000000303291810 */ /* 0x000fc60007ffe0ff */
.L_x_258:
[----:B-12---:R-:W-:Y:S05]  /*05e0*/  @!P0 BRA `(.L_x_259) ;  /* 0x0000028000008947 */ /* 0x006fea0003800000 */
[----:B------:R-:W-:Y:S01]  /*05f0*/  BMOV.32.CLEAR RZ, B0 ;  /* 0x0000000000ff7355 */ /* 0x000fe20000100000 */
[----:B------:R-:W-:Y:S01]  /*0600*/  BSSY B0, `(.L_x_259) ;  /* 0x0000026000007945 */ /* 0x000fe20003800000 */
[----:B------:R-:W-:-:S04]  /*0610*/  IADD3 R3, R41, 0x4, RZ ;  /* 0x0000000429037810 */ /* 0x000fc80007ffe0ff */
.L_x_260:
[----:B------:R-:W-:-:S05]  /*0620*/  IADD3 R59, R3, -0x3, RZ ;  /* 0xfffffffd033b7810 */ /* 0x000fca0007ffe0ff */
[----:B-----5:R-:W-:-:S08]  /*0630*/  IMAD.WIDE R40, R59, 0x4, R56 ;  /* 0x000000043b287825 */ /* 0x020fd000078e0238 */
[----:B-1----:R1:W2:Y:S04]  /*0640*/  LDG.E.SYS R27, [R40] ;  /* 0x00000000281b7381 */ /* 0x0022a800001ee900 */
[----:B------:R1:W3:Y:S04]  /*0650*/  LDG.E.SYS R39, [R40+0x4] ;  /* 0x0000040028277381 */ /* 0x0002e800001ee900 */
[----:B0-----:R1:W4:Y:S04]  /*0660*/  LDG.E.SYS R45, [R40+0x8] ;  /* 0x00000800282d7381 */ /* 0x00132800001ee900 */
[----:B------:R1:W4:Y:S01]  /*0670*/  LDG.E.SYS R51, [R40+0xc] ;  /* 0x00000c0028337381 */ /* 0x00032200001ee900 */
[----:B------:R-:W-:-:S04]  /*0680*/  IMAD.WIDE R60, R59, 0x8, R54 ;  /* 0x000000083b3c7825 */ /* 0x000fc800078e0236 */
[----:B------:R-:W-:-:S04]  /*0690*/  IMAD.WIDE R58, R59, 0x8, R4 ;  /* 0x000000083b3a7825 */ /* 0x000fc800078e0204 */
[----:B------:R-:W4:Y:S04]  /*06a0*/  LDG.E.64.SYS R24, [R60] ;  /* 0x000000003c187381 */ /* 0x000f2800001eeb00 */
[----:B------:R-:W4:Y:S04]  /*06b0*/  LDG.E.64.SYS R28, [R58] ;  /* 0x000000003a1c7381 */ /* 0x000f2800001eeb00 */
[----:B------:R-:W4:Y:S04]  /*06c0*/  LDG.E.64.SYS R30, [R60+0x8] ;  /* 0x000008003c1e7381 */ /* 0x000f2800001eeb00 */
[----:B-1----:R-:W4:Y:S04]  /*06d0*/  LDG.E.64.SYS R40, [R58+0x8] ;  /* 0x000008003a287381 */ /* 0x002f2800001eeb00 */
        /* <DEDUP_REMOVED lines=25> */
.L_x_259:
[----:B0-----:R-:W0:Y:S01]  /*0870*/  DMUL R8, R8, R20 ;  /* 0x0000001408087228 */ /* 0x001e220000000000 */
[----:B------:R-:W-:Y:S01]  /*0880*/  BMOV.32.CLEAR RZ, B6 ;  /* 0x0000000006ff7355 */ /* 0x000fe20000100000 */
[----:B------:R-:W-:Y:S02]  /*0890*/  BSSY B6, `(.L_x_261) ;  /* 0x0000010000067945 */ /* 0x000fe40003800000 */
[----:B------:R-:W2:-:S04]  /*08a0*/  DFMA R4, -R6, R12, 1 ;  /* 0x3ff000000604742b */ /* 0x000e88000000010c */
[----:B0-----:R-:W0:-:S04]  /*08b0*/  DFMA R10, R10, -R14, -R8 ;  /* 0x8000000e0a0a722b */ /* 0x001e080000000808 */
[----:B--2---:R-:W2:-:S05]  /*08c0*/  DFMA R4, R12, R4, R12 ;  /* 0x000000040c04722b */ /* 0x004e8a000000000c */
[----:B0-----:R-:W-:-:S03]  /*08d0*/  FSETP.GEU.AND P1, PT, |R11|, 6.5827683646048100446e-37, PT ;  /* 0x036000000b00780b */ /* 0x001fc60003f2e200 */
[----:B--2---:R-:W0:-:S08]  /*08e0*/  DMUL R8, R10, R4 ;  /* 0x000000040a087228 */ /* 0x004e100000000000 */
[----:B0-----:R-:W0:-:S08]  /*08f0*/  DFMA R12, -R6, R8, R10 ;  /* 0x00000008060c722b */ /* 0x001e10000000010a */
[----:B0-----:R-:W0:-:S09]  /*0900*/  DFMA R4, R4, R12, R8 ;  /* 0x0000000c0404722b */ /* 0x001e120000000008 */
[----:B0-----:R-:W-:-:S05]  /*0910*/  FFMA R0, RZ, R7, R5 ;  /* 0x00000007ff007223 */ /* 0x001fca0000000005 */
[----:B------:R-:W-:-:S12]  /*0920*/  FSETP.GT.AND P0, PT, |R0|, 1.469367938527859385e-39, PT ;  /* 0x001000000000780b */ /* 0x000fd80003f04200 */
[----:B------:R-:W-:Y:S05]  /*0930*/  @P0 BRA P1, `(.L_x_11) ;  /* 0x0000005000000947 */ /* 0x000fea0000800000 */
[----:B------:R-:W-:Y:S01]  /*0940*/  IMAD.MOV.U32 R4, RZ, RZ, R10 ;  /* 0x000000ffff047224 */ /* 0x000fe200078e000a */
[----:B------:R-:W-:Y:S01]  /*0950*/  MOV R20, 32@lo((_28header_files_timple_solver_c_update_boundary_pprime_vectorised_2d_345_gpu + .L_x_11@srel)) ;  /* 0x0000000000147802 */ /* 0x000fe20000000f00 */
[----:B------:R-:W-:Y:S01]  /*0960*/  IMAD.MOV.U32 R5, RZ, RZ, R11 ;  /* 0x000000ffff057224 */ /* 0x000fe200078e000b */
[----:B------:R-:W-:-:S06]  /*0970*/  MOV R21, 32@hi((_28header_files_timple_solver_c_update_boundary_pprime_vectorised_2d_345_gpu + .L_x_11@srel)) ;  /* 0x0000000000157802 */ /* 0x000fcc0000000f00 */
[----:B-1---5:R-:W-:Y:S05]  /*0980*/  CALL.ABS.NOINC `(__cuda_sm20_div_rn_f64_full) ;  /* 0x0000000000007943 */ /* 0x022fea0003c00000 */
.L_x_11:
[----:B------:R-:W-:Y:S05]  /*0990*/  BSYNC B6 ;  /* 0x0000000000067941 */ /* 0x000fea0003800000 */
.L_x_261:
[----:B-----5:R-:W-:-:S04]  /*09a0*/  IADD3 R6, P0, R22, R35, RZ ;  /* 0x0000002316067210 */ /* 0x020fc80007f1e0ff */
[----:B------:R-:W-:-:S08]  /*09b0*/  IADD3.X R7, R23, R37, RZ, P0, !PT ;  /* 0x0000002517077210 */ /* 0x000fd000007fe4ff */
[----:B------:R0:W-:Y:S02]  /*09c0*/  STG.E.64.SYS [R6], R4 ;  /* 0x0000000406007386 */ /* 0x0001e4000010eb00 */
.L_x_257:
[----:B------:R-:W-:Y:S05]  /*09d0*/  BSYNC B7 ;  /* 0x0000000000077941 */ /* 0x000fea0003800000 */
.L_x_256:
[----:B------:R-:W-:Y:S02]  /*09e0*/  ISETP.NE.AND P0, PT, R34, RZ, PT ;  /* 0x000000ff2200720c */ /* 0x000fe40003f05270 */
[----:B------:R-:W-:-:S10]  /*09f0*/  IADD3 R17, R17, UR38, RZ ;  /* 0x0000002611117c10 */ /* 0x000fd4000fffe0ff */
[----:B------:R-:W-:Y:S05]  /*0a00*/  @P0 BRA `(.L_x_262) ;  /* 0xfffff74000000947 */ /* 0x000fea000383ffff */
[----:B------:R-:W-:Y:S05]  /*0a10*/  EXIT ;  /* 0x000000000000794d */ /* 0x000fea0003800000 */
.L_x_255:
[----:B------:R-:W-:Y:S02]  /*0a20*/  MOV R16, R2 ;  /* 0x0000000200107202 */ /* 0x000fe40000000f00 */
.L_x_266:
[----:B------:R-:W-:Y:S01]  /*0a30*/  ISETP.GT.AND P0, PT, R2, R17, PT ;  /* 0x000000110200720c */ /* 0x000fe20003f04270 */
[----:B------:R-:W-:Y:S01]  /*0a40*/  BMOV.32.CLEAR RZ, B7 ;  /* 0x0000000007ff7355 */ /* 0x000fe20000100000 */
[----:B------:R-:W-:Y:S01]  /*0a50*/  IADD3 R16, R16, -UR38, RZ ;  /* 0x8000002610107c10 */ /* 0x000fe2000fffe0ff */
[----:B------:R-:W-:Y:S03]  /*0a60*/  BSSY B7, `(.L_x_263) ;  /* 0x0000034000077945 */ /* 0x000fe60003800000 */
[----:B------:R-:W-:-:S04]  /*0a70*/  ISETP.GT.AND P1, PT, R16, RZ, PT ;  /* 0x000000ff1000720c */ /* 0x000fc80003f24270 */
[----:B------:R-:W-:Y:S02]  /*0a80*/  P2R R22, PR, RZ, 0x2 ;  /* 0x00000002ff167803 */ /* 0x000fe40000000000 */
[----:B0-----:R-:W-:Y:S05]  /*0a90*/  @!P0 BRA `(.L_x_264) ;  /* 0x0000030000008947 */ /* 0x001fea0003800000 */
[----:B------:R-:W2:Y:S04]  /*0aa0*/  LDG.E.64.CONSTANT.SYS R8, [UR36+0x4c] ;  /* 0x00004c24ff087981 */ /* 0x000ea8000c1e6b00 */
[----:B------:R-:W3:Y:S04]  /*0ab0*/  LDG.E.64.CONSTANT.SYS R10, [UR36+0xa4] ;  /* 0x0000a424ff0a7981 */ /* 0x000ee8000c1e6b00 */
[----:B------:R-:W4:Y:S04]  /*0ac0*/  LDG.E.64.CONSTANT.SYS R6, [UR36+0x44] ;  /* 0x00004424ff067981 */ /* 0x000f28000c1e6b00 */
[----:B------:R-:W5:Y:S01]  /*0ad0*/  LDG.E.64.CONSTANT.SYS R4, [UR36+0x9c] ;  /* 0x00009c24ff047981 */ /* 0x000f62000c1e6b00 */
[--C-:B------:R-:W-:Y:S01]  /*0ae0*/  SHF.R.S64 R18, RZ, 0x1d, R17.reuse ;  /* 0x0000001dff127819 */ /* 0x100fe20000001011 */
[----:B------:R-:W-:Y:S01]  /*0af0*/  IMAD R3, R17, c[0x0][0x170], RZ ;  /* 0x00005c0011037a24 */ /* 0x000fe200078e02ff */
[----:B------:R-:W-:-:S02]  /*0b00*/  SHF.R.S32.HI R19, RZ, 0x1d, R17 ;  /* 0x0000001dff137819 */ /* 0x000fc40000011411 */
[----:B--2---:R-:W-:Y:S01]  /*0b10*/  IADD3 R12, P0, R8, R18, RZ ;  /* 0x00000012080c7210 */ /* 0x004fe20007f1e0ff */
[----:B---3--:R-:W-:-:S04]  /*0b20*/  IMAD.WIDE R10, R3, 0x8, R10 ;  /* 0x00000008030a7825 */ /* 0x008fc800078e020a */
[----:B------:R-:W-:Y:S01]  /*0b30*/  IMAD.X R13, R9, 0x1, R19, P0 ;  /* 0x00000001090d7824 */ /* 0x000fe200000e0613 */
[----:B----4-:R-:W-:Y:S01]  /*0b40*/  IADD3 R24, P0, R6, R18, RZ ;  /* 0x0000001206187210 */ /* 0x010fe20007f1e0ff */
[----:B-----5:R-:W-:Y:S02]  /*0b50*/  IMAD.WIDE R4, R3, 0x8, R4 ;  /* 0x0000000803047825 */ /* 0x020fe400078e0204 */
[----:B------:R-:W2:Y:S01]  /*0b60*/  LDG.E.64.SYS R10, [R10] ;  /* 0x000000000a0a7381 */ /* 0x000ea200001eeb00 */
[----:B------:R-:W-:-:S03]  /*0b70*/  IADD3.X R25, R7, R19, RZ, P0, !PT ;  /* 0x0000001307197210 */ /* 0x000fc600007fe4ff */
[----:B------:R-:W2:Y:S04]  /*0b80*/  LDG.E.64.SYS R12, [R12] ;  /* 0x000000000c0c7381 */ /* 0x000ea800001eeb00 */
[----:B------:R-:W3:Y:S04]  /*0b90*/  LDG.E.64.SYS R4, [R4] ;  /* 0x0000000004047381 */ /* 0x000ee800001eeb00 */
[----:B------:R-:W3:Y:S01]  /*0ba0*/  LDG.E.64.SYS R8, [R24] ;  /* 0x0000000018087381 */ /* 0x000ee200001eeb00 */
[----:B------:R-:W-:Y:S01]  /*0bb0*/  IMAD.MOV.U32 R14, RZ, RZ, 0x1 ;  /* 0x00000001ff0e7424 */ /* 0x000fe200078e00ff */
[----:B------:R-:W-:Y:S01]  /*0bc0*/  BMOV.32.CLEAR RZ, B6 ;  /* 0x0000000006ff7355 */ /* 0x000fe20000100000 */
[----:B------:R-:W-:Y:S01]  /*0bd0*/  BSSY B6, `(.L_x_265) ;  /* 0x0000017000067945 */ /* 0x000fe20003800000 */
[----:B--2---:R-:W3:-:S08]  /*0be0*/  DMUL R6, R10, R12 ;  /* 0x0000000c0a067228 */ /* 0x004ed00000000000 */
[----:B---3--:R-:W0:-:S09]  /*0bf0*/  DFMA R6, R4, R8, R6 ;  /* 0x000000080406722b */ /* 0x008e120000000006 */
[----:B0-----:R-:W0:Y:S02]  /*0c00*/  MUFU.RCP64H R15, R7 ;  /* 0x00000007000f7308 */ /* 0x001e240000001800 */
[----:B0-----:R-:W0:-:S08]  /*0c10*/  DFMA R20, -R6, R14, 1 ;  /* 0x3ff000000614742b */ /* 0x001e10000000010e */
[----:B0-----:R-:W0:-:S08]  /*0c20*/  DFMA R20, R20, R20, R20 ;  /* 0x000000141414722b */ /* 0x001e100000000014 */
[----:B0-----:R-:W0:-:S04]  /*0c30*/  DFMA R20, R14, R20, R14 ;  /* 0x000000140e14722b */ /* 0x001e08000000000e */
[----:B------:R-:W1:-:S04]  /*0c40*/  DMUL R12, RZ, -R12 ;  /* 0x8000000cff0c7228 */ /* 0x000e480000000000 */
[----:B0-----:R-:W0:-:S04]  /*0c50*/  DFMA R10, -R6, R20, 1 ;  /* 0x3ff00000060a742b */ /* 0x001e080000000114 */
[----:B-1----:R-:W-:-:S04]  /*0c60*/  DFMA R8, -RZ, R8, R12 ;  /* 0x00000008ff08722b */ /* 0x002fc8000000010c */
[----:B0-----:R-:W0:-:S08]  /*0c70*/  DFMA R10, R20, R10, R20 ;  /* 0x0000000a140a722b */ /* 0x001e100000000014 */
        /* <DEDUP_REMOVED lines=8> */
[----:B------:R-:W-:Y:S01]  /*0d00*/  MOV R20, 32@lo((_28header_files_timple_solver_c_update_boundary_pprime_vectorised_2d_345_gpu + .L_x_12@srel)) ;  /* 0x0000000000147802 */ /* 0x000fe20000000f00 */
[----:B------:R-:W-:Y:S01]  /*0d10*/  IMAD.MOV.U32 R5, RZ, RZ, R9 ;  /* 0x000000ffff057224 */ /* 0x000fe200078e0009 */
[----:B------:R-:W-:-:S06]  /*0d20*/  MOV R21, 32@hi((_28header_files_timple_solver_c_update_boundary_pprime_vectorised_2d_345_gpu + .L_x_12@srel)) ;  /* 0x0000000000157802 */ /* 0x000fcc0000000f00 */
[----:B------:R-:W-:Y:S05]  /*0d30*/  CALL.ABS.NOINC `(__cuda_sm20_div_rn_f64_full) ;  /* 0x0000000000007943 */ /* 0x000fea0003c00000 */
.L_x_12:
[----:B------:R-:W-:Y:S05]  /*0d40*/  BSYNC B6 ;  /* 0x0000000000067941 */ /* 0x000fea0003800000 */
.L_x_265:
[----:B------:R-:W-:Y:S02]  /*0d50*/  ULDC.64 UR4, c[0x0][0x168] ;  /* 0x00005a0000047ab9 */ /* 0x000fe40000000a00 */
[----:B------:R-:W2:Y:S02]  /*0d60*/  LDG.E.64.CONSTANT.SYS R6, [UR4+0x58] ;  /* 0x00005804ff067981 */ /* 0x000ea4000c1e6b00 */
[----:B--2---:R-:W-:-:S04]  /*0d70*/  IADD3 R18, P0, R6, R18, RZ ;  /* 0x0000001206127210 */ /* 0x004fc80007f1e0ff */
[----:B------:R-:W-:-:S08]  /*0d80*/  IADD3.X R19, R7, R19, RZ, P0, !PT ;  /* 0x0000001307137210 */ /* 0x000fd000007fe4ff */
[----:B------:R0:W-:Y:S02]  /*0d90*/  STG.E.64.SYS [R18], R4 ;  /* 0x0000000412007386 */ /* 0x0001e4000010eb00 */
.L_x_264:
[----:B------:R-:W-:Y:S05]  /*0da0*/  BSYNC B7 ;  /* 0x0000000000077941 */ /* 0x000fea0003800000 */
.L_x_263:
[----:B------:R-:W-:Y:S02]  /*0db0*/  ISETP.NE.AND P0, PT, R22, RZ, PT ;  /* 0x000000ff1600720c */ /* 0x000fe40003f05270 */
[----:B------:R-:W-:-:S10]  /*0dc0*/  IADD3 R17, R17, UR38, RZ ;  /* 0x0000002611117c10 */ /* 0x000fd4000fffe0ff */
[----:B------:R-:W-:Y:S05]  /*0dd0*/  @P0 BRA `(.L_x_266) ;  /* 0xfffffc5000000947 */ /* 0x000fea000383ffff */
[----:B------:R-:W-:Y:S05]  /*0de0*/  EXIT ;  /* 0x000000000000794d */ /* 0x000fea0003800000 */
.L_x_267:
[----:B------:R-:W-:-:S00]  /*0df0*/  BRA `(.L_x_267) ;  /* 0xfffffff000007947 */ /* 0x000fc0000383ffff */
.L_x_693:


//--------------------- .text._28header_files_timple_solver_c_update_boundary_pprime_vectorised_323_gpu --------------------------
	.section	.text._28header_files_timple_solver_c_update_boundary_pprime_vectorised_323_gpu,"ax",@progbits
	.sectioninfo	@"SHI_REGISTERS=80"
	.align	128
        .global         _28header_files_timple_solver_c_update_boundary_pprime_vectorised_323_gpu
        .type           _28header_files_timple_solver_c_update_boundary_pprime_vectorised_323_gpu,@function
        .size           _28header_files_timple_solver_c_update_boundary_pprime_vectorised_323_gpu,(.L_x_694 - _28header_files_timple_solver_c_update_boundary_pprime_vectorised_323_gpu)
        .other          _28header_files_timple_solver_c_update_boundary_pprime_vectorised_323_gpu,@"STO_CUDA_ENTRY STV_DEFAULT"
_28header_files_timple_solver_c_update_boundary_pprime_vectorised_323_gpu:
.text._28header_files_timple_solver_c_update_boundary_pprime_vectorised_323_gpu:
        /* <DEDUP_REMOVED lines=19> */
[----:B------:R-:W-:Y:S02]  /*0130*/  IADD3 R22, R17, -0x4, RZ ;  /* 0xfffffffc11167810 */ /* 0x000fe40007ffe0ff */
.L_x_275:
[----:B------:R-:W-:Y:S01]  /*0140*/  ISETP.GT.AND P0, PT, R2, R19, PT ;  /* 0x000000130200720c */ /* 0x000fe20003f04270 */
[----:B------:R-:W-:Y:S01]  /*0150*/  BMOV.32.CLEAR RZ, B7 ;  /* 0x0000000007ff7355 */ /* 0x000fe20000100000 */
[----:B------:R-:W-:Y:S10]  /*0160*/  BSSY B7, `(.L_x_269) ;  /* 0x000009f000077945 */ /* 0x000ff40003800000 */
[----:B0--3--:R-:W-:Y:S05]  /*0170*/  @!P0 BRA `(.L_x_270) ;  /* 0x000009d000008947 */ /* 0x009fea0003800000 */
[----:B------:R-:W2:Y:S04]  /*0180*/  LDG.E.64.CONSTANT.SYS R6, [UR36+0x4c] ;  /* 0x00004c24ff067981 */ /* 0x000ea8000c1e6b00 */
[----:B------:R-:W3:Y:S04]  /*0190*/  LDG.E.64.CONSTANT.SYS R20, [UR36+0xa4] ;  /* 0x0000a424ff147981 */ /* 0x000ee8000c1e6b00 */
[----:B------:R-:W4:Y:S04]  /*01a0*/  LDG.E.64.CONSTANT.SYS R4, [UR36+0x44] ;  /* 0x00004424ff047981 */ /* 0x000f28000c1e6b00 */
[----:B------:R-:W4:Y:S04]  /*01b0*/  LDG.E.64.CONSTANT.SYS R14, [UR36+0x9c] ;  /* 0x00009c24ff0e7981 */ /* 0x000f28000c1e6b00 */
        /* <DEDUP_REMOVED lines=9> */
[-C--:B----4-:R-:W-:Y:S01]  /*0250*/  IADD3 R8, P0, R4, R32.reuse, RZ ;  /* 0x0000002004087210 */ /* 0x090fe20007f1e0ff */
[----:B------:R-:W-:Y:S02]  /*0260*/  IMAD.WIDE R42, R3, 0x8, R14 ;  /* 0x00000008032a7825 */ /* 0x000fe400078e020e */
[----:B------:R-:W2:Y:S02]  /*0270*/  LDG.E.64.SYS R24, [R40] ;  /* 0x0000000028187381 */ /* 0x000ea400001eeb00 */
[----:B------:R-:W-:Y:S02]  /*0280*/  IMAD.X R9, R5, 0x1, R33, P0 ;  /* 0x0000000105097824 */ /* 0x000fe400000e0621 */
[----:B------:R-:W2:Y:S01]  /*0290*/  LDG.E.64.SYS R10, [R10] ;  /* 0x000000000a0a7381 */ /* 0x000ea200001eeb00 */
[----:B------:R-:W-:Y:S01]  /*02a0*/  IADD3 R4, P0, R26, R32, RZ ;  /* 0x000000201a047210 */ /* 0x000fe20007f1e0ff */
[----:B------:R-:W-:-:S02]  /*02b0*/  IMAD.WIDE R38, R3, 0x8, R12 ;  /* 0x0000000803267825 */ /* 0x000fc400078e020c */
[----:B------:R-:W3:Y:S02]  /*02c0*/  LDG.E.64.SYS R6, [R42] ;  /* 0x000000002a067381 */ /* 0x000ee400001eeb00 */
[----:B------:R-:W-:Y:S02]  /*02d0*/  IMAD.X R5, R27, 0x1, R33, P0 ;  /* 0x000000011b057824 */ /* 0x000fe400000e0621 */
[----:B------:R-:W3:Y:S04]  /*02e0*/  LDG.E.64.SYS R8, [R8] ;  /* 0x0000000008087381 */ /* 0x000ee800001eeb00 */
[----:B------:R-:W4:Y:S04]  /*02f0*/  LDG.E.64.SYS R26, [R38] ;  /* 0x00000000261a7381 */ /* 0x000f2800001eeb00 */
[----:B------:R-:W4:Y:S01]  /*0300*/  LDG.E.64.SYS R4, [R4] ;  /* 0x0000000004047381 */ /* 0x000f2200001eeb00 */
[----:B------:R-:W-:-:S04]  /*0310*/  IADD3 R0, R17, -0x1, RZ ;  /* 0xffffffff11007810 */ /* 0x000fc80007ffe0ff */
[----:B------:R-:W-:Y:S01]  /*0320*/  LOP3.LUT P1, RZ, R0, 0x3, RZ, 0xc0, !PT ;  /* 0x0000000300ff7812 */ /* 0x000fe2000782c0ff */
[----:B------:R-:W-:Y:S02]  /*0330*/  ULDC.64 UR4, c[0x0][0x168] ;  /* 0x00005a0000047ab9 */ /* 0x000fe40000000a00 */
[----:B------:R-:W5:Y:S01]  /*0340*/  LDG.E.64.CONSTANT.SYS R34, [UR4+0x58] ;  /* 0x00005804ff227981 */ /* 0x000f62000c1e6b00 */
[----:B------:R-:W-:Y:S01]  /*0350*/  CS2R R28, SRZ ;  /* 0x00000000001c7805 */ /* 0x000fe2000001ff00 */
[----:B------:R-:W-:Y:S01]  /*0360*/  CS2R R36, SRZ ;  /* 0x0000000000247805 */ /* 0x000fe2000001ff00 */
[----:B------:R-:W-:Y:S01]  /*0370*/  IMAD.MOV.U32 R49, RZ, RZ, R3 ;  /* 0x000000ffff317224 */ /* 0x000fe200078e0003 */
[----:B--2---:R-:W3:-:S08]  /*0380*/  DMUL R24, R24, R10 ;  /* 0x0000000a18187228 */ /* 0x004ed00000000000 */
[----:B---3--:R-:W4:-:S08]  /*0390*/  DFMA R6, R6, R8, R24 ;  /* 0x000000080606722b */ /* 0x008f100000000018 */
[----:B----4-:R-:W0:-:S09]  /*03a0*/  DFMA R6, R26, R4, R6 ;  /* 0x000000041a06722b */ /* 0x010e120000000006 */
[----:B0-----:R-:W0:Y:S01]  /*03b0*/  MUFU.RCP64H R25, R7 ;  /* 0x0000000700197308 */ /* 0x001e220000001800 */
[----:B------:R-:W-:Y:S01]  /*03c0*/  IMAD.MOV.U32 R24, RZ, RZ, 0x1 ;  /* 0x00000001ff187424 */ /* 0x000fe200078e00ff */
[----:B------:R-:W-:-:S05]  /*03d0*/  IADD3 R26, R17, -0x2, RZ ;  /* 0xfffffffe111a7810 */ /* 0x000fca0007ffe0ff */
[----:B0-----:R-:W0:Y:S01]  /*03e0*/  DFMA R30, -R6, R24, 1 ;  /* 0x3ff00000061e742b */ /* 0x001e220000000118 */
[----:B------:R-:W-:Y:S02]  /*03f0*/  ISETP.GE.U32.AND P0, PT, R26, 0x3, PT ;  /* 0x000000031a00780c */ /* 0x000fe40003f06070 */
[----:B------:R-:W-:-:S05]  /*0400*/  CS2R R26, SRZ ;  /* 0x00000000001a7805 */ /* 0x000fca000001ff00 */
[----:B0-----:R-:W0:Y:S01]  /*0410*/  DFMA R30, R30, R30, R30 ;  /* 0x0000001e1e1e722b */ /* 0x001e22000000001e */
[----:B------:R-:W-:Y:S05]  /*0420*/  @!P1 BRA `(.L_x_271) ;  /* 0x0000028000009947 */ /* 0x000fea0003800000 */
[----:B------:R-:W-:Y:S01]  /*0430*/  IADD3 R49, R3, 0x1, RZ ;  /* 0x0000000103317810 */ /* 0x000fe20007ffe0ff */
[----:B------:R-:W2:Y:S04]  /*0440*/  LDG.E.64.SYS R26, [R42+0x8] ;  /* 0x000008002a1a7381 */ /* 0x000ea800001eeb00 */
[----:B-----5:R-:W-:Y:S01]  /*0450*/  IMAD.WIDE R44, R49, 0x4, R70 ;  /* 0x00000004312c7825 */ /* 0x020fe200078e0246 */
[----:B------:R-:W3:Y:S04]  /*0460*/  LDG.E.64.SYS R28, [R40+0x8] ;  /* 0x00000800281c7381 */ /* 0x000ee800001eeb00 */
[----:B------:R-:W4:Y:S04]  /*0470*/  LDG.E.64.SYS R36, [R38+0x8] ;  /* 0x0000080026247381 */ /* 0x000f2800001eeb00 */
[----:B------:R-:W2:Y:S01]  /*0480*/  LDG.E.SYS R47, [R44] ;  /* 0x000000002c2f7381 */ /* 0x000ea200001ee900 */
[----:B------:R-:W-:Y:S01]  /*0490*/  LOP3.LUT R0, R0, 0x3, RZ, 0xc0, !PT ;  /* 0x0000000300007812 */ /* 0x000fe200078ec0ff */
[----:B--2---:R-:W-:-:S08]  /*04a0*/  IMAD.WIDE R46, R47, 0x8, R34 ;  /* 0x000000082f2e7825 */ /* 0x004fd000078e0222 */
[----:B------:R-:W2:Y:S01]  /*04b0*/  LDG.E.64.SYS R46, [R46] ;  /* 0x000000002e2e7381 */ /* 0x000ea200001eeb00 */
[----:B------:R-:W-:Y:S02]  /*04c0*/  ISETP.NE.AND P1, PT, R0, 0x1, PT ;  /* 0x000000010000780c */ /* 0x000fe40003f25270 */
[----:B------:R-:W-:Y:S01]  /*04d0*/  IADD3 R0, R17, -0x2, RZ ;  /* 0xfffffffe11007810 */ /* 0x000fe20007ffe0ff */
[----:B--2---:R1:W2:-:S04]  /*04e0*/  DFMA R26, R26, R46, RZ ;  /* 0x0000002e1a1a722b */ /* 0x00428800000000ff */
[----:B---3--:R1:W3:-:S04]  /*04f0*/  DFMA R28, R46, R28, RZ ;  /* 0x0000001c2e1c722b */ /* 0x0082c800000000ff */
[----:B----4-:R1:W4:Y:S01]  /*0500*/  DFMA R36, R46, R36, RZ ;  /* 0x000000242e24722b */ /* 0x01032200000000ff */
[----:B------:R-:W-:Y:S05]  /*0510*/  @!P1 BRA `(.L_x_271) ;  /* 0x0000019000009947 */ /* 0x000fea0003800000 */
[----:B--23--:R-:W-:Y:S01]  /*0520*/  IADD3 R0, R16, -0x1, RZ ;  /* 0xffffffff10007810 */ /* 0x00cfe20007ffe0ff */
[----:B-1----:R-:W2:Y:S03]  /*0530*/  LDG.E.SYS R47, [R44+0x4] ;  /* 0x000004002c2f7381 */ /* 0x002ea600001ee900 */
[----:B------:R-:W-:Y:S01]  /*0540*/  LOP3.LUT R0, R0, 0x3, RZ, 0xc0, !PT ;  /* 0x0000000300007812 */ /* 0x000fe200078ec0ff */
[----:B------:R-:W3:Y:S03]  /*0550*/  LDG.E.64.SYS R48, [R42+0x10] ;  /* 0x000010002a307381 */ /* 0x000ee600001eeb00 */
[----:B------:R-:W-:Y:S01]  /*0560*/  ISETP.NE.AND P1, PT, R0, 0x2, PT ;  /* 0x000000020000780c */ /* 0x000fe20003f25270 */
[----:B------:R-:W5:Y:S04]  /*0570*/  LDG.E.64.SYS R50, [R40+0x10] ;  /* 0x0000100028327381 */ /* 0x000f6800001eeb00 */
[----:B----4-:R-:W4:Y:S07]  /*0580*/  LDG.E.64.SYS R52, [R38+0x10] ;  /* 0x0000100026347381 */ /* 0x010f2e00001eeb00 */
[----:B------:R-:W3:Y:S04]  /*0590*/  @P1 LDG.E.SYS R55, [R44+0x8] ;  /* 0x000008002c371381 */ /* 0x000ee800001ee900 */
[----:B------:R-:W4:Y:S04]  /*05a0*/  @P1 LDG.E.64.SYS R56, [R42+0x18] ;  /* 0x000018002a381381 */ /* 0x000f2800001eeb00 */
[----:B------:R-:W4:Y:S04]  /*05b0*/  @P1 LDG.E.64.SYS R58, [R40+0x18] ;  /* 0x00001800283a1381 */ /* 0x000f2800001eeb00 */
[----:B------:R-:W4:Y:S01]  /*05c0*/  @P1 LDG.E.64.SYS R60, [R38+0x18] ;  /* 0x00001800263c1381 */ /* 0x000f2200001eeb00 */
[----:B--2---:R-:W-:-:S08]  /*05d0*/  IMAD.WIDE R46, R47, 0x8, R34 ;  /* 0x000000082f2e7825 */ /* 0x004fd000078e0222 */
[----:B------:R-:W2:Y:S01]  /*05e0*/  LDG.E.64.SYS R46, [R46] ;  /* 0x000000002e2e7381 */ /* 0x000ea200001eeb00 */
[----:B---3--:R-:W-:-:S08]  /*05f0*/  @P1 IMAD.WIDE R54, R55, 0x8, R34 ;  /* 0x0000000837361825 */ /* 0x008fd000078e0222 */
[----:B------:R-:W3:Y:S01]  /*0600*/  @P1 LDG.E.64.SYS R54, [R54] ;  /* 0x0000000036361381 */ /* 0x000ee200001eeb00 */
[----:B------:R-:W-:-:S04]  /*0610*/  IMAD.MOV.U32 R0, RZ, RZ, R18 ;  /* 0x000000ffff007224 */ /* 0x000fc800078e0012 */
[----:B------:R-:W-:Y:S01]  /*0620*/  @P1 IMAD.MOV.U32 R0, RZ, RZ, R22 ;  /* 0x000000ffff001224 */ /* 0x000fe200078e0016 */
[----:B--2---:R1:W3:-:S04]  /*0630*/  DFMA R26, R48, R46, R26 ;  /* 0x0000002e301a722b */ /* 0x0042c8000000001a */
[----:B-----5:R-:W2:-:S04]  /*0640*/  DFMA R28, R46, R50, R28 ;  /* 0x000000322e1c722b */ /* 0x020e88000000001c */
[----:B----4-:R-:W4:Y:S01]  /*0650*/  DFMA R36, R46, R52, R36 ;  /* 0x000000342e24722b */ /* 0x010f220000000024 */
[----:B-1----:R-:W-:-:S04]  /*0660*/  IADD3 R49, R3, 0x2, RZ ;  /* 0x0000000203317810 */ /* 0x002fc80007ffe0ff */
[----:B------:R-:W-:Y:S01]  /*0670*/  @P1 IADD3 R49, R3, 0x3, RZ ;  /* 0x0000000303311810 */ /* 0x000fe20007ffe0ff */
[----:B---3--:R1:W3:-:S04]  /*0680*/  @P1 DFMA R26, R56, R54, R26 ;  /* 0x00000036381a122b */ /* 0x0082c8000000001a */
[----:B--2---:R1:W2:-:S04]  /*0690*/  @P1 DFMA R28, R54, R58, R28 ;  /* 0x0000003a361c122b */ /* 0x004288000000001c */
[----:B----4-:R1:W4:-:S04]  /*06a0*/  @P1 DFMA R36, R54, R60, R36 ;  /* 0x0000003c3624122b */ /* 0x0103080000000024 */
.L_x_271:
[----:B--23--:R-:W-:Y:S05]  /*06b0*/  @!P0 BRA `(.L_x_272) ;  /* 0x0000031000008947 */ /* 0x00cfea0003800000 */
[----:B------:R-:W-:Y:S01]  /*06c0*/  BMOV.32.CLEAR RZ, B0 ;  /* 0x0000000000ff7355 */ /* 0x000fe20000100000 */
[----:B------:R-:W-:Y:S01]  /*06d0*/  BSSY B0, `(.L_x_272) ;  /* 0x000002f000007945 */ /* 0x000fe20003800000 */
[----:B------:R-:W-:-:S04]  /*06e0*/  IADD3 R3, R49, 0x4, RZ ;  /* 0x0000000431037810 */ /* 0x000fc80007ffe0ff */
.L_x_273:
[----:B------:R-:W-:-:S05]  /*06f0*/  IADD3 R73, R3, -0x3, RZ ;  /* 0xfffffffd03497810 */ /* 0x000fca0007ffe0ff */
[----:B-1-3-5:R-:W-:-:S08]  /*0700*/  IMAD.WIDE R46, R73, 0x4, R70 ;  /* 0x00000004492e7825 */ /* 0x02afd000078e0246 */
[----:B--2---:R1:W2:Y:S04]  /*0710*/  LDG.E.SYS R41, [R46] ;  /* 0x000000002e297381 */ /* 0x0042a800001ee900 */
[----:B------:R1:W3:Y:S04]  /*0720*/  LDG.E.SYS R45, [R46+0x4] ;  /* 0x000004002e2d7381 */ /* 0x0002e800001ee900 */
[----:B----4-:R1:W4:Y:S04]  /*0730*/  LDG.E.SYS R53, [R46+0x8] ;  /* 0x000008002e357381 */ /* 0x01032800001ee900 */
[----:B------:R1:W4:Y:S01]  /*0740*/  LDG.E.SYS R61, [R46+0xc] ;  /* 0x00000c002e3d7381 */ /* 0x00032200001ee900 */
[----:B------:R-:W-:-:S04]  /*0750*/  IMAD.WIDE R76, R73, 0x8, R14 ;  /* 0x00000008494c7825 */ /* 0x000fc800078e020e */
[----:B------:R-:W-:-:S04]  /*0760*/  IMAD.WIDE R74, R73, 0x8, R20 ;  /* 0x00000008494a7825 */ /* 0x000fc800078e0214 */
[----:B------:R-:W-:Y:S01]  /*0770*/  IMAD.WIDE R72, R73, 0x8, R12 ;  /* 0x0000000849487825 */ /* 0x000fe200078e020c */
[----:B------:R-:W4:Y:S04]  /*0780*/  LDG.E.64.SYS R38, [R76] ;  /* 0x000000004c267381 */ /* 0x000f2800001eeb00 */
[----:B-1----:R-:W4:Y:S04]  /*0790*/  LDG.E.64.SYS R46, [R74] ;  /* 0x000000004a2e7381 */ /* 0x002f2800001eeb00 */
        /* <DEDUP_REMOVED lines=22> */
[----:B------:R-:W1:-:S04]  /*0900*/  DFMA R46, R40, R46, R28 ;  /* 0x0000002e282e722b */ /* 0x000e48000000001c */
[----:B------:R-:W2:-:S04]  /*0910*/  DFMA R48, R40, R48, R36 ;  /* 0x000000302830722b */ /* 0x000e880000000024 */
[----:B---3--:R-:W4:-:S04]  /*0920*/  DFMA R38, R42, R44, R38 ;  /* 0x0000002c2a26722b */ /* 0x008f080000000026 */
[----:B-1----:R-:W1:-:S04]  /*0930*/  DFMA R46, R44, R54, R46 ;  /* 0x000000362c2e722b */ /* 0x002e48000000002e */
[----:B--2---:R-:W2:-:S04]  /*0940*/  DFMA R48, R44, R56, R48 ;  /* 0x000000382c30722b */ /* 0x004e880000000030 */
[----:B----4-:R-:W3:-:S04]  /*0950*/  DFMA R38, R50, R52, R38 ;  /* 0x000000343226722b */ /* 0x010ec80000000026 */
[----:B-1----:R-:W1:-:S04]  /*0960*/  DFMA R46, R52, R62, R46 ;  /* 0x0000003e342e722b */ /* 0x002e48000000002e */
[----:B--2---:R-:W2:-:S04]  /*0970*/  DFMA R48, R52, R64, R48 ;  /* 0x000000403430722b */ /* 0x004e880000000030 */
[----:B---3--:R3:W4:-:S04]  /*0980*/  DFMA R26, R58, R60, R38 ;  /* 0x0000003c3a1a722b */ /* 0x0087080000000026 */
[----:B-1----:R3:W1:-:S04]  /*0990*/  DFMA R28, R60, R66, R46 ;  /* 0x000000423c1c722b */ /* 0x002648000000002e */
[----:B--2---:R3:W2:Y:S01]  /*09a0*/  DFMA R36, R60, R68, R48 ;  /* 0x000000443c24722b */ /* 0x0046a20000000030 */
[----:B-1--4-:R-:W-:Y:S05]  /*09b0*/  @P0 BRA `(.L_x_273) ;  /* 0xfffffd3000000947 */ /* 0x012fea000383ffff */
[----:B------:R-:W-:Y:S05]  /*09c0*/  BSYNC B0 ;  /* 0x0000000000007941 */ /* 0x000fea0003800000 */
.L_x_272:
[----:B------:R-:W1:Y:S01]  /*09d0*/  DMUL R10, R10, R28 ;  /* 0x0000001c0a0a7228 */ /* 0x000e620000000000 */
[----:B------:R-:W-:Y:S01]  /*09e0*/  BMOV.32.CLEAR RZ, B6 ;  /* 0x0000000006ff7355 */ /* 0x000fe20000100000 */
[----:B------:R-:W-:Y:S02]  /*09f0*/  BSSY B6, `(.L_x_274) ;  /* 0x0000012000067945 */ /* 0x000fe40003800000 */
[----:B0-----:R-:W0:-:S04]  /*0a00*/  DFMA R30, R24, R30, R24 ;  /* 0x0000001e181e722b */ /* 0x001e080000000018 */
[----:B-1----:R-:W1:-:S04]  /*0a10*/  DFMA R10, R8, -R26, -R10 ;  /* 0x8000001a080a722b */ /* 0x002e48000000080a */
[----:B0-----:R-:W0:-:S04]  /*0a20*/  DFMA R8, -R6, R30, 1 ;  /* 0x3ff000000608742b */ /* 0x001e08000000011e */
[----:B-12-4-:R-:W1:-:S04]  /*0a30*/  DFMA R36, R4, -R36, R10 ;  /* 0x800000240424722b */ /* 0x016e48000000000a */
[----:B0-----:R-:W0:-:S05]  /*0a40*/  DFMA R8, R30, R8, R30 ;  /* 0x000000081e08722b */ /* 0x001e0a000000001e */
[----:B-1----:R-:W-:-:S03]  /*0a50*/  FSETP.GEU.AND P1, PT, |R37|, 6.5827683646048100446e-37, PT ;  /* 0x036000002500780b */ /* 0x002fc60003f2e200 */
[----:B0-----:R-:W0:-:S08]  /*0a60*/  DMUL R4, R36, R8 ;  /* 0x0000000824047228 */ /* 0x001e100000000000 */
[----:B0-----:R-:W0:-:S08]  /*0a70*/  DFMA R10, -R6, R4, R36 ;  /* 0x00000004060a722b */ /* 0x001e100000000124 */
[----:B0-----:R-:W0:-:S09]  /*0a80*/  DFMA R4, R8, R10, R4 ;  /* 0x0000000a0804722b */ /* 0x001e120000000004 */
[----:B0-----:R-:W-:-:S05]  /*0a90*/  FFMA R0, RZ, R7, R5 ;  /* 0x00000007ff007223 */ /* 0x001fca0000000005 */
[----:B------:R-:W-:-:S12]  /*0aa0*/  FSETP.GT.AND P0, PT, |R0|, 1.469367938527859385e-39, PT ;  /* 0x001000000000780b */ /* 0x000fd80003f04200 */
[----:B------:R-:W-:Y:S05]  /*0ab0*/  @P0 BRA P1, `(.L_x_13) ;  /* 0x0000005000000947 */ /* 0x000fea0000800000 */
[----:B------:R-:W-:Y:S01]  /*0ac0*/  IMAD.MOV.U32 R4, RZ, RZ, R36 ;  /* 0x000000ffff047224 */ /* 0x000fe200078e0024 */
[----:B------:R-:W-:Y:S01]  /*0ad0*/  MOV R20, 32@lo((_28header_files_timple_solver_c_update_boundary_pprime_vectorised_323_gpu + .L_x_13@srel)) ;  /* 0x0000000000147802 */ /* 0x000fe20000000f00 */
[----:B------:R-:W-:Y:S01]  /*0ae0*/  IMAD.MOV.U32 R5, RZ, RZ, R37 ;  /* 0x000000ffff057224 */ /* 0x000fe200078e0025 */
[----:B------:R-:W-:-:S06]  /*0af0*/  MOV R21, 32@hi((_28header_files_timple_solver_c_update_boundary_pprime_vectorised_323_gpu + .L_x_13@srel)) ;  /* 0x0000000000157802 */ /* 0x000fcc0000000f00 */
[----:B---3-5:R-:W-:Y:S05]  /*0b00*/  CALL.ABS.NOINC `(__cuda_sm20_div_rn_f64_full) ;  /* 0x0000000000007943 */ /* 0x028fea0003c00000 */
.L_x_13:
[----:B------:R-:W-:Y:S05]  /*0b10*/  BSYNC B6 ;  /* 0x0000000000067941 */ /* 0x000fea0003800000 */
.L_x_274:
[----:B-----5:R-:W-:-:S04]  /*0b20*/  IADD3 R32, P0, R34, R32, RZ ;  /* 0x0000002022207210 */ /* 0x020fc80007f1e0ff */
[----:B------:R-:W-:-:S08]  /*0b30*/  IADD3.X R33, R35, R33, RZ, P0, !PT ;  /* 0x0000002123217210 */ /* 0x000fd000007fe4ff */
[----:B------:R0:W-:Y:S02]  /*0b40*/  STG.E.64.SYS [R32], R4 ;  /* 0x0000000420007386 */ /* 0x0001e4000010eb00 */
.L_x_270:
[----:B------:R-:W-:Y:S05]  /*0b50*/  BSYNC B7 ;  /* 0x0000000000077941 */ /* 0x000fea0003800000 */
.L_x_269:
[----:B------:R-:W-:Y:S02]  /*0b60*/  IADD3 R23, R23, -UR38, RZ ;  /* 0x8000002617177c10 */ /* 0x000fe4000fffe0ff */
[----:B------:R-:W-:Y:S02]  /*0b70*/  IADD3 R19, R19, UR38, RZ ;  /* 0x0000002613137c10 */ /* 0x000fe4000fffe0ff */
[----:B------:R-:W-:-:S12]  /*0b80*/  ISETP.GT.AND P0, PT, R23, RZ, PT ;  /* 0x000000ff1700720c */ /* 0x000fd80003f04270 */
[----:B------:R-:W-:Y:S05]  /*0b90*/  @P0 BRA `(.L_x_275) ;  /* 0xfffff5a000000947 */ /* 0x000fea000383ffff */
[----:B------:R-:W-:Y:S05]  /*0ba0*/  EXIT ;  /* 0x000000000000794d */ /* 0x000fea0003800000 */
.L_x_268:
[----:B------:R-:W-:Y:S02]  /*0bb0*/  MOV R16, R2 ;  /* 0x0000000200107202 */ /* 0x000fe40000000f00 */
.L_x_279:
        /* <DEDUP_REMOVED lines=10> */
[----:B------:R-:W5:Y:S04]  /*0c60*/  LDG.E.64.CONSTANT.SYS R4, [UR36+0x9c] ;  /* 0x00009c24ff047981 */ /* 0x000f68000c1e6b00 */
[----:B------:R-:W5:Y:S04]  /*0c70*/  LDG.E.64.CONSTANT.SYS R12, [UR36+0x54] ;  /* 0x00005424ff0c7981 */ /* 0x000f68000c1e6b00 */
[----:B------:R-:W5:Y:S01]  /*0c80*/  LDG.E.64.CONSTANT.SYS R14, [UR36+0xac] ;  /* 0x0000ac24ff0e7981 */ /* 0x000f62000c1e6b00 */
[--C-:B------:R-:W-:Y:S01]  /*0c90*/  SHF.R.S64 R17, RZ, 0x1d, R19.reuse ;  /* 0x0000001dff117819 */ /* 0x100fe20000001013 */
[----:B------:R-:W-:Y:S01]  /*0ca0*/  IMAD R3, R19, c[0x0][0x170], RZ ;  /* 0x00005c0013037a24 */ /* 0x000fe200078e02ff */
[----:B------:R-:W-:-:S02]  /*0cb0*/  SHF.R.S32.HI R18, RZ, 0x1d, R19 ;  /* 0x0000001dff127819 */ /* 0x000fc40000011413 */
[----:B--2---:R-:W-:Y:S01]  /*0cc0*/  IADD3 R10, P0, R10, R17, RZ ;  /* 0x000000110a0a7210 */ /* 0x004fe20007f1e0ff */
[----:B---3--:R-:W-:-:S04]  /*0cd0*/  IMAD.WIDE R6, R3, 0x8, R6 ;  /* 0x0000000803067825 */ /* 0x008fc800078e0206 */
[----:B------:R-:W-:Y:S01]  /*0ce0*/  IMAD.X R11, R11, 0x1, R18, P0 ;  /* 0x000000010b0b7824 */ /* 0x000fe200000e0612 */
[-C--:B----4-:R-:W-:Y:S01]  /*0cf0*/  IADD3 R8, P0, R8, R17.reuse, RZ ;  /* 0x0000001108087210 */ /* 0x090fe20007f1e0ff */
[----:B-----5:R-:W-:Y:S02]  /*0d00*/  IMAD.WIDE R4, R3, 0x8, R4 ;  /* 0x0000000803047825 */ /* 0x020fe400078e0204 */
[----:B------:R-:W2:Y:S02]  /*0d10*/  LDG.E.64.SYS R6, [R6] ;  /* 0x0000000006067381 */ /* 0x000ea400001eeb00 */
[----:B------:R-:W-:Y:S02]  /*0d20*/  IMAD.X R9, R9, 0x1, R18, P0 ;  /* 0x0000000109097824 */ /* 0x000fe400000e0612 */
[----:B------:R-:W2:Y:S01]  /*0d30*/  LDG.E.64.SYS R10, [R10] ;  /* 0x000000000a0a7381 */ /* 0x000ea200001eeb00 */
[----:B------:R-:W-:Y:S01]  /*0d40*/  IADD3 R20, P0, R12, R17, RZ ;  /* 0x000000110c147210 */ /* 0x000fe20007f1e0ff */
[----:B------:R-:W-:-:S02]  /*0d50*/  IMAD.WIDE R14, R3, 0x8, R14 ;  /* 0x00000008030e7825 */ /* 0x000fc400078e020e */
[----:B------:R-:W3:Y:S01]  /*0d60*/  LDG.E.64.SYS R4, [R4] ;  /* 0x0000000004047381 */ /* 0x000ee200001eeb00 */
[----:B------:R-:W-:-:S03]  /*0d70*/  IADD3.X R21, R13, R18, RZ, P0, !PT ;  /* 0x000000120d157210 */ /* 0x000fc600007fe4ff */
[----:B------:R-:W3:Y:S04]  /*0d80*/  LDG.E.64.SYS R8, [R8] ;  /* 0x0000000008087381 */ /* 0x000ee800001eeb00 */
[----:B------:R-:W4:Y:S04]  /*0d90*/  LDG.E.64.SYS R14, [R14] ;  /* 0x000000000e0e7381 */ /* 0x000f2800001eeb00 */
[----:B------:R-:W4:Y:S01]  /*0da0*/  LDG.E.64.SYS R20, [R20] ;  /* 0x0000000014147381 */ /* 0x000f2200001eeb00 */
[----:B------:R-:W-:Y:S01]  /*0db0*/  BMOV.32.CLEAR RZ, B6 ;  /* 0x0000000006ff7355 */ /* 0x000fe20000100000 */
[----:B------:R-:W-:Y:S01]  /*0dc0*/  BSSY B6, `(.L_x_278) ;  /* 0x000001a000067945 */ /* 0x000fe20003800000 */
[----:B--2---:R-:W3:-:S08]  /*0dd0*/  DMUL R12, R6, R10 ;  /* 0x0000000a060c7228 */ /* 0x004ed00000000000 */
[----:B---3--:R-:W4:-:S08]  /*0de0*/  DFMA R6, R4, R8, R12 ;  /* 0x000000080406722b */ /* 0x008f10000000000c */
[----:B----4-:R-:W0:-:S09]  /*0df0*/  DFMA R6, R14, R20, R6 ;  /* 0x000000140e06722b */ /* 0x010e120000000006 */
[----:B0-----:R-:W0:Y:S01]  /*0e00*/  MUFU.RCP64H R13, R7 ;  /* 0x00000007000d7308 */ /* 0x001e220000001800 */
[----:B------:R-:W-:-:S06]  /*0e10*/  IMAD.MOV.U32 R12, RZ, RZ, 0x1 ;  /* 0x00000001ff0c7424 */ /* 0x000fcc00078e00ff */
[----:B0-----:R-:W0:-:S08]  /*0e20*/  DFMA R22, -R6, R12, 1 ;  /* 0x3ff000000616742b */ /* 0x001e10000000010c */
[----:B0-----:R-:W0:-:S04]  /*0e30*/  DFMA R22, R22, R22, R22 ;  /* 0x000000161616722b */ /* 0x001e080000000016 */
[----:B------:R-:W1:-:S04]  /*0e40*/  DMUL R10, RZ, R10 ;  /* 0x0000000aff0a7228 */ /* 0x000e480000000000 */
[----:B0-----:R-:W0:-:S04]  /*0e50*/  DFMA R22, R12, R22, R12 ;  /* 0x000000160c16722b */ /* 0x001e08000000000c */
[----:B-1----:R-:W1:-:S04]  /*0e60*/  DFMA R8, -RZ, R8, -R10 ;  /* 0x00000008ff08722b */ /* 0x002e48000000090a */
        /* <DEDUP_REMOVED lines=11> */
[----:B------:R-:W-:Y:S01]  /*0f20*/  MOV R20, 32@lo((_28header_files_timple_solver_c_update_boundary_pprime_vectorised_323_gpu + .L_x_14@srel)) ;  /* 0x0000000000147802 */ /* 0x000fe20000000f00 */
[----:B------:R-:W-:Y:S01]  /*0f30*/  IMAD.MOV.U32 R5, RZ, RZ, R9 ;  /* 0x000000ffff057224 */ /* 0x000fe200078e0009 */
[----:B------:R-:W-:-:S06]  /*0f40*/  MOV R21, 32@hi((_28header_files_timple_solver_c_update_boundary_pprime_vectorised_323_gpu + .L_x_14@srel)) ;  /* 0x0000000000157802 */ /* 0x000fcc0000000f00 */
[----:B------:R-:W-:Y:S05]  /*0f50*/  CALL.ABS.NOINC `(__cuda_sm20_div_rn_f64_full) ;  /* 0x0000000000007943 */ /* 0x000fea0003c00000 */
.L_x_14:
[----:B------:R-:W-:Y:S05]  /*0f60*/  BSYNC B6 ;  /* 0x0000000000067941 */ /* 0x000fea0003800000 */
.L_x_278:
[----:B------:R-:W-:Y:S02]  /*0f70*/  ULDC.64 UR4, c[0x0][0x168] ;  /* 0x00005a0000047ab9 */ /* 0x000fe40000000a00 */
[----:B------:R-:W2:Y:S02]  /*0f80*/  LDG.E.64.CONSTANT.SYS R6, [UR4+0x58] ;  /* 0x00005804ff067981 */ /* 0x000ea4000c1e6b00 */
[----:B--2---:R-:W-:-:S04]  /*0f90*/  IADD3 R6, P0, R6, R17, RZ ;  /* 0x0000001106067210 */ /* 0x004fc80007f1e0ff */
[----:B------:R-:W-:-:S08]  /*0fa0*/  IADD3.X R7, R7, R18, RZ, P0, !PT ;  /* 0x0000001207077210 */ /* 0x000fd000007fe4ff */
[----:B------:R0:W-:Y:S02]  /*0fb0*/  STG.E.64.SYS [R6], R4 ;  /* 0x0000000406007386 */ /* 0x0001e4000010eb00 */
.L_x_277:
[----:B------:R-:W-:Y:S05]  /*0fc0*/  BSYNC B7 ;  /* 0x0000000000077941 */ /* 0x000fea0003800000 */
.L_x_276:
[----:B------:R-:W-:Y:S02]  /*0fd0*/  ISETP.NE.AND P0, PT, R32, RZ, PT ;  /* 0x000000ff2000720c */ /* 0x000fe40003f05270 */
[----:B------:R-:W-:-:S10]  /*0fe0*/  IADD3 R19, R19, UR38, RZ ;  /* 0x0000002613137c10 */ /* 0x000fd4000fffe0ff */
[----:B------:R-:W-:Y:S05]  /*0ff0*/  @P0 BRA `(.L_x_279) ;  /* 0xfffffbc000000947 */ /* 0x000fea000383ffff */
[----:B------:R-:W-:Y:S05]  /*1000*/  EXIT ;  /* 0x000000000000794d */ /* 0x000fea0003800000 */
.L_x_280:
[----:B------:R-:W-:-:S00]  /*1010*/  BRA `(.L_x_280) ;  /* 0xfffffff000007947 */ /* 0x000fc0000383ffff */
[----:B------:R-:W-:-:S00]  /*1020*/  NOP ;  /* 0x0000000000007918 */ /* 0x000fc00000000000 */
[----:B------:R-:W-:-:S00]  /*1030*/  NOP ;  /* 0x0000000000007918 */ /* 0x000fc00000000000 */
[----:B------:R-:W-:-:S00]  /*1040*/  NOP ;  /* 0x0000000000007918 */ /* 0x000fc00000000000 */
[----:B------:R-:W-:-:S00]  /*1050*/  NOP ;  /* 0x0000000000007918 */ /* 0x000fc00000000000 */
[----:B------:R-:W-:-:S00]  /*1060*/  NOP ;  /* 0x0000000000007918 */ /* 0x000fc00000000000 */
[----:B------:R-:W-:-:S00]  /*1070*/  NOP ;  /* 0x0000000000007918 */ /* 0x000fc00000000000 */
.L_x_694:


//--------------------- .text._28header_files_timple_solver_c_calculate_mass_residual_implicit_vectorised_2d_269_gpu__red --------------------------
	.section	.text._28header_files_timple_solver_c_calculate_mass_residual_implicit_vectorised_2d_269_gpu__red,"ax",@progbits
	.sectioninfo	@"SHI_REGISTERS=12"
	.align	128
        .global         _28header_files_timple_solver_c_calculate_mass_residual_implicit_vectorised_2d_269_gpu__red
        .type           _28header_files_timple_solver_c_calculate_mass_residual_implicit_vectorised_2d_269_gpu__red,@function
        .size           _28header_files_timple_solver_c_calculate_mass_residual_implicit_vectorised_2d_269_gpu__red,(.L_x_695 - _28header_files_timple_solver_c_calculate_mass_residual_implicit_vectorised_2d_269_gpu__red)
        .other          _28header_files_timple_solver_c_calculate_mass_residual_implicit_vectorised_2d_269_gpu__red,@"STO_CUDA_ENTRY STV_DEFAULT"
_28header_files_timple_solver_c_calculate_mass_residual_implicit_vectorised_2d_269_gpu__red:
.text._28header_files_timple_solver_c_calculate_mass_residual_implicit_vectorised_2d_269_gpu__red:
[----:B------:R-:W-:Y:S02]  /*0000*/  MOV R1, c[0x0][0x28] ;  /* 0x00000a0000017a02 */ /* 0x000fe40000000f00 */
[----:B------:R-:W0:Y:S02]  /*0010*/  S2UR UR4, SR_CTAID.X ;  /* 0x00000000000479c3 */ /* 0x000e240000002500 */
[----:B0-----:R-:W-:-:S12]  /*0020*/  ISETP.NE.AND P0, PT, RZ, UR4, PT ;  /* 0x00000004ff007c0c */ /* 0x001fd8000bf05270 */
[----:B------:R-:W-:Y:S05]  /*0030*/  @P0 EXIT ;  /* 0x000000000000094d */ /* 0x000fea0003800000 */
[----:B------:R-:W0:Y:S01]  /*0040*/  S2R R0, SR_TID.X ;  /* 0x0000000000007919 */ /* 0x000e220000002100 */
[----:B------:R-:W-:Y:S01]  /*0050*/  BMOV.32.CLEAR RZ, B0 ;  /* 0x0000000000ff7355 */ /* 0x000fe20000100000 */
[----:B------:R-:W-:Y:S01]  /*0060*/  BSSY B0, `(.L_x_281) ;  /* 0x0000017000007945 */ /* 0x000fe20003800000 */
[----:B0-----:R-:W-:-:S12]  /*0070*/  ISETP.GE.AND P0, PT, R0, c[0x0][0x160], PT ;  /* 0x0000580000007a0c */ /* 0x001fd80003f06270 */
[----:B------:R-:W-:Y:S01]  /*0080*/  @P0 CS2R R2, SRZ ;  /* 0x0000000000020805 */ /* 0x000fe2000001ff00 */
[----:B------:R-:W-:Y:S05]  /*0090*/  @P0 BRA `(.L_x_282) ;  /* 0x0000013000000947 */ /* 0x000fea0003800000 */
[C---:B------:R-:W-:Y:S01]  /*00a0*/  IADD3 R4, R0.reuse, c[0x0][0x0], RZ ;  /* 0x0000000000047a10 */ /* 0x040fe20007ffe0ff */
[----:B------:R-:W-:Y:S01]  /*00b0*/  IMAD.SHL.U32 R2, R0, 0x8, RZ ;  /* 0x0000000800027824 */ /* 0x000fe200078e00ff */
[----:B------:R-:W-:Y:S02]  /*00c0*/  ULDC.64 UR4, c[0x0][0x168] ;  /* 0x00005a0000047ab9 */ /* 0x000fe40000000a00 */
[----:B------:R-:W-:Y:S02]  /*00d0*/  IADD3 R4, R4, -c[0x0][0x160], RZ ;  /* 0x8000580004047a10 */ /* 0x000fe40007ffe0ff */
[----:B------:R-:W-:Y:S02]  /*00e0*/  SHF.R.S32.HI R3, RZ, 0x1f, R2 ;  /* 0x0000001fff037819 */ /* 0x000fe40000011402 */
[----:B------:R-:W-:-:S06]  /*00f0*/  ISETP.GT.AND P0, PT, R4, -0x1, PT ;  /* 0xffffffff0400780c */ /* 0x000fcc0003f04270 */
[----:B------:R-:W5:Y:S06]  /*0100*/  LDG.E.64.CONSTANT.SYS R2, [R2.64+UR4] ;  /* 0x0000000402027981 */ /* 0x000f6c000c1e6b00 */
[----:B------:R-:W-:Y:S05]  /*0110*/  @P0 BRA `(.L_x_282) ;  /* 0x000000b000000947 */ /* 0x000fea0003800000 */
[----:B------:R-:W-:Y:S02]  /*0120*/  MOV R6, R4 ;  /* 0x0000000400067202 */ /* 0x000fe40000000f00 */
[----:B------:R-:W-:-:S04]  /*0130*/  MOV R7, R0 ;  /* 0x0000000000077202 */ /* 0x000fc80000000f00 */
.L_x_283:
[----:B------:R-:W-:Y:S01]  /*0140*/  IADD3 R7, R7, c[0x0][0x0], RZ ;  /* 0x0000000007077a10 */ /* 0x000fe20007ffe0ff */
[----:B------:R-:W-:-:S04]  /*0150*/  ULDC.64 UR4, c[0x0][0x168] ;  /* 0x00005a0000047ab9 */ /* 0x000fc80000000a00 */
[----:B0-----:R-:W-:-:S05]  /*0160*/  IMAD.SHL.U32 R4, R7, 0x8, RZ ;  /* 0x0000000807047824 */ /* 0x001fca00078e00ff */
[----:B------:R-:W-:-:S08]  /*0170*/  SHF.R.S32.HI R5, RZ, 0x1f, R4 ;  /* 0x0000001fff057819 */ /* 0x000fd00000011404 */
[----:B------:R-:W2:Y:S01]  /*0180*/  LDG.E.64.CONSTANT.SYS R4, [R4.64+UR4] ;  /* 0x0000000404047981 */ /* 0x000ea2000c1e6b00 */
[----:B------:R-:W-:-:S04]  /*0190*/  IADD3 R6, R6, c[0x0][0x0], RZ ;  /* 0x0000000006067a10 */ /* 0x000fc80007ffe0ff */
[----:B------:R-:W-:Y:S01]  /*01a0*/  ISETP.GE.AND P0, PT, R6, RZ, PT ;  /* 0x000000ff0600720c */ /* 0x000fe20003f06270 */
[----:B-12--5:R0:W1:-:S11]  /*01b0*/  DADD R2, R4, R2 ;  /* 0x0000000004027229 */ /* 0x0260560000000002 */
[----:B------:R-:W-:Y:S05]  /*01c0*/  @!P0 BRA `(.L_x_283) ;  /* 0xffffff7000008947 */ /* 0x000fea000383ffff */
.L_x_282:
[----:B------:R-:W-:Y:S05]  /*01d0*/  BSYNC B0 ;  /* 0x0000000000007941 */ /* 0x000fea0003800000 */
.L_x_281:
[----:B0-----:R-:W-:-:S04]  /*01e0*/  MOV R4, c[0x0][0x0] ;  /* 0x0000000000047a02 */ /* 0x001fc80000000f00 */
[----:B------:R-:W-:-:S12]  /*01f0*/  ISETP.GT.AND P0, PT, R4, c[0x0][0x160], PT ;  /* 0x0000580004007a0c */ /* 0x000fd80003f04270 */
[----:B------:R-:W-:Y:S05]  /*0200*/  @!P0 BRA `(.L_x_284) ;  /* 0x000000d000008947 */ /* 0x000fea0003800000 */
[----:B------:R-:W-:-:S05]  /*0210*/  IMAD.MOV.U32 R4, RZ, RZ, c[0x0][0x160] ;  /* 0x00005800ff047624 */ /* 0x000fca00078e00ff */
[----:B------:R-:W-:-:S04]  /*0220*/  IADD3 R4, R4, -0x1, RZ ;  /* 0xffffffff04047810 */ /* 0x000fc80007ffe0ff */
[----:B------:R-:W-:-:S04]  /*0230*/  SHF.R.S32.HI R5, RZ, 0x1, R4 ;  /* 0x00000001ff057819 */ /* 0x000fc80000011404 */
[----:B------:R-:W-:-:S04]  /*0240*/  LOP3.LUT R5, R5, R4, RZ, 0xfc, !PT ;  /* 0x0000000405057212 */ /* 0x000fc800078efcff */
        /* <DEDUP_REMOVED lines=8> */
[----:B------:R-:W-:-:S03]  /*02d0*/  IADD3 R4, R4, 0x1, RZ ;  /* 0x0000000104047810 */ /* 0x000fc60007ffe0ff */
.L_x_284:
[----:B-1---5:R0:W-:Y:S01]  /*02e0*/  STS.64 [R0.X8], R2 ;  /* 0x0000000200007388 */ /* 0x0221e20000008a00 */
[----:B------:R-:W-:Y:S01]  /*02f0*/  ISETP.GE.AND P1, PT, R4, 0x41, PT ;  /* 0x000000410400780c */ /* 0x000fe20003f26270 */
[C---:B------:R-:W-:Y:S01]  /*0300*/  IMAD.SHL.U32 R8, R0.reuse, 0x8, RZ ;  /* 0x0000000800087824 */ /* 0x040fe200078e00ff */
[----:B------:R-:W-:-:S10]  /*0310*/  ISETP.GT.AND P0, PT, R0, 0x1f, PT ;  /* 0x0000001f0000780c */ /* 0x000fd40003f04270 */
[----:B0-----:R-:W-:Y:S05]  /*0320*/  @!P1 BRA `(.L_x_285) ;  /* 0x000000d000009947 */ /* 0x001fea0003800000 */
.L_x_286:
[----:B------:R-:W-:Y:S01]  /*0330*/  IADD3 R9, R4, 0x1, RZ ;  /* 0x0000000104097810 */ /* 0x000fe20007ffe0ff */
[----:B------:R-:W-:Y:S05]  /*0340*/  BAR.SYNC 0x0 ;  /* 0x0000000000007b1d */ /* 0x000fea0000000000 */
[----:B------:R-:W-:-:S05]  /*0350*/  SHF.R.S32.HI R7, RZ, 0x1, R9 ;  /* 0x00000001ff077819 */ /* 0x000fca0000011409 */
[----:B------:R-:W-:-:S05]  /*0360*/  IMAD.IADD R3, R7, 0x1, R0 ;  /* 0x0000000107037824 */ /* 0x000fca00078e0200 */
[----:B------:R-:W-:-:S12]  /*0370*/  ISETP.GE.AND P1, PT, R3, R4, PT ;  /* 0x000000040300720c */ /* 0x000fd80003f26270 */
[----:B------:R-:W-:Y:S01]  /*0380*/  @!P1 IMAD.U32 R6, R7, 0x8, R8 ;  /* 0x0000000807069824 */ /* 0x000fe200078e0008 */
[----:B------:R-:W-:Y:S07]  /*0390*/  @!P1 LDS.U.64 R4, [R0.X8] ;  /* 0x0000000000049984 */ /* 0x000fee0000009a00 */
[----:B------:R-:W0:Y:S02]  /*03a0*/  @!P1 LDS.U.64 R2, [R6] ;  /* 0x0000000006029984 */ /* 0x000e240000001a00 */
[----:B0-----:R0:W1:-:S02]  /*03b0*/  @!P1 DADD R2, R2, R4 ;  /* 0x0000000002029229 */ /* 0x0010440000000004 */
[----:B0-----:R-:W-:-:S07]  /*03c0*/  IMAD.MOV.U32 R4, RZ, RZ, R7 ;  /* 0x000000ffff047224 */ /* 0x001fce00078e0007 */
[----:B-1----:R0:W-:Y:S01]  /*03d0*/  @!P1 STS.64 [R0.X8], R2 ;  /* 0x0000000200009388 */ /* 0x0021e20000008a00 */
[----:B------:R-:W-:-:S12]  /*03e0*/  ISETP.GT.AND P1, PT, R9, 0x81, PT ;  /* 0x000000810900780c */ /* 0x000fd80003f24270 */
[----:B0-----:R-:W-:Y:S05]  /*03f0*/  @P1 BRA `(.L_x_286) ;  /* 0xffffff3000001947 */ /* 0x001fea000383ffff */
.L_x_285:
[----:B------:R-:W-:Y:S05]  /*0400*/  BAR.SYNC 0x0 ;  /* 0x0000000000007b1d */ /* 0x000fea0000000000 */
[----:B------:R-:W-:Y:S05]  /*0410*/  @P0 EXIT ;  /* 0x000000000000094d */ /* 0x000fea0003800000 */
[----:B------:R-:W-:Y:S01]  /*0420*/  LDS.U.64 R2, [R0.X8] ;  /* 0x0000000000027984 */ /* 0x000fe20000009a00 */
[----:B------:R-:W-:-:S03]  /*0430*/  ISETP.GT.AND P0, PT, R0, 0xf, PT ;  /* 0x0000000f0000780c */ /* 0x000fc60003f04270 */
[----:B------:R-:W0:Y:S02]  /*0440*/  LDS.U.64 R4, [R0.X8+0x100] ;  /* 0x0001000000047984 */ /* 0x000e240000009a00 */
[----:B0-----:R-:W0:-:S09]  /*0450*/  DADD R2, R2, R4 ;  /* 0x0000000002027229 */ /* 0x001e120000000004 */
[----:B0-----:R0:W-:Y:S01]  /*0460*/  STS.64 [R0.X8], R2 ;  /* 0x0000000200007388 */ /* 0x0011e20000008a00 */
[----:B------:R-:W-:Y:S05]  /*0470*/  MEMBAR.SC.CTA ;  /* 0x0000000000007992 */ /* 0x000fea0000000000 */
[----:B------:R-:W-:Y:S05]  /*0480*/  @P0 EXIT ;  /* 0x000000000000094d */ /* 0x000fea0003800000 */
[----:B0-----:R-:W-:Y:S01]  /*0490*/  LDS.U.64 R2, [R0.X8] ;  /* 0x0000000000027984 */ /* 0x001fe20000009a00 */
        /* <DEDUP_REMOVED lines=21> */
[----:B------:R-:W-:-:S03]  /*05f0*/  ISETP.NE.AND P0, PT, R0, 0x1, PT ;  /* 0x000000010000780c */ /* 0x000fc60003f05270 */
[----:B------:R-:W0:Y:S02]  /*0600*/  LDS.U.64 R4, [R0.X8+0x10] ;  /* 0x0000100000047984 */ /* 0x000e240000009a00 */
[----:B0-----:R-:W0:-:S09]  /*0610*/  DADD R2, R2, R4 ;  /* 0x0000000002027229 */ /* 0x001e120000000004 */
[----:B0-----:R0:W-:Y:S01]  /*0620*/  STS.64 [R0.X8], R2 ;  /* 0x0000000200007388 */ /* 0x0011e20000008a00 */
[----:B------:R-:W-:Y:S05]  /*0630*/  MEMBAR.SC.CTA ;  /* 0x0000000000007992 */ /* 0x000fea0000000000 */
[----:B------:R-:W-:Y:S05]  /*0640*/  @!P0 EXIT ;  /* 0x000000000000894d */ /* 0x000fea0003800000 */
[----:B------:R-:W-:Y:S01]  /*0650*/  ULDC.64 UR4, c[0x0][0x190] ;  /* 0x0000640000047ab9 */ /* 0x000fe20000000a00 */
[----:B0-----:R-:W-:Y:S04]  /*0660*/  LDS.U.64 R2, [R0.X8] ;  /* 0x0000000000027984 */ /* 0x001fe80000009a00 */
[----:B------:R-:W2:Y:S04]  /*0670*/  LDG.E.64.SYS R6, [UR4] ;  /* 0x00000004ff067981 */ /* 0x000ea8000c1eeb00 */
[----:B------:R-:W0:Y:S02]  /*0680*/  LDS.U.64 R4, [R0.X8+0x8] ;  /* 0x0000080000047984 */ /* 0x000e240000009a00 */
[----:B0-----:R-:W0:-:S09]  /*0690*/  DADD R2, R2, R4 ;  /* 0x0000000002027229 */ /* 0x001e120000000004 */
[----:B0-----:R-:W-:Y:S01]  /*06a0*/  STS.64 [R0.X8], R2 ;  /* 0x0000000200007388 */ /* 0x001fe20000008a00 */
[----:B--2---:R-:W0:-:S09]  /*06b0*/  DADD R6, R2, R6 ;  /* 0x0000000002067229 */ /* 0x004e120000000006 */
[----:B0-----:R-:W-:Y:S01]  /*06c0*/  STG.E.64.SYS [UR4], R6 ;  /* 0x00000006ff007986 */ /* 0x001fe2000c10eb04 */
[----:B------:R-:W-:Y:S05]  /*06d0*/  EXIT ;  /* 0x000000000000794d */ /* 0x000fea0003800000 */
.L_x_287:
[----:B------:R-:W-:-:S00]  /*06e0*/  BRA `(.L_x_287) ;  /* 0xfffffff000007947 */ /* 0x000fc0000383ffff */
[----:B------:R-:W-:-:S00]  /*06f0*/  NOP ;  /* 0x0000000000007918 */ /* 0x000fc00000000000 */
.L_x_695:


//--------------------- .text._28header_files_timple_solver_c_calculate_mass_residual_implicit_vectorised_2d_269_gpu --------------------------
	.section	.text._28header_files_timple_solver_c_calculate_mass_residual_implicit_vectorised_2d_269_gpu,"ax",@progbits
	.sectioninfo	@"SHI_REGISTERS=41"
	.align	128
        .global         _28header_files_timple_solver_c_calculate_mass_residual_implicit_vectorised_2d_269_gpu
        .type           _28header_files_timple_solver_c_calculate_mass_residual_implicit_vectorised_2d_269_gpu,@function
        .size           _28header_files_timple_solver_c_calculate_mass_residual_implicit_vectorised_2d_269_gpu,(.L_x_696 - _28header_files_timple_solver_c_calculate_mass_residual_implicit_vectorised_2d_269_gpu)
        .other          _28header_files_timple_solver_c_calculate_mass_residual_implicit_vectorised_2d_269_gpu,@"STO_CUDA_ENTRY STV_DEFAULT"
_28header_files_timple_solver_c_calculate_mass_residual_implicit_vectorised_2d_269_gpu:
.text._28header_files_timple_solver_c_calculate_mass_residual_implicit_vectorised_2d_269_gpu:
[----:B------:R-:W-:Y:S02]  /*0000*/  MOV R1, c[0x0][0x28] ;  /* 0x00000a0000017a02 */ /* 0x000fe40000000f00 */
[----:B------:R-:W0:Y:S01]  /*0010*/  S2R R32, SR_CTAID.X ;  /* 0x0000000000207919 */ /* 0x000e220000002500 */
[----:B------:R-:W-:Y:S01]  /*0020*/  ULDC.64 UR36, c[0x0][0x188] ;  /* 0x0000620000247ab9 */ /* 0x000fe20000000a00 */
[----:B------:R-:W-:Y:S01]  /*0030*/  BMOV.32.CLEAR RZ, B8 ;  /* 0x0000000008ff7355 */ /* 0x000fe20000100000 */
[----:B------:R-:W-:Y:S01]  /*0040*/  BSSY B8, `(.L_x_288) ;  /* 0x0000056000087945 */ /* 0x000fe20003800000 */
[----:B------:R-:W0:Y:S01]  /*0050*/  S2R R33, SR_TID.X ;  /* 0x0000000000217919 */ /* 0x000e220000002100 */
[----:B------:R-:W-:Y:S01]  /*0060*/  UIADD3 UR36, UP0, UR36, 0x50, URZ ;  /* 0x0000005024247890 */ /* 0x000fe2000ff1e03f */
[----:B------:R-:W-:Y:S01]  /*0070*/  MOV R37, c[0x0][0x170] ;  /* 0x00005c0000257a02 */ /* 0x000fe20000000f00 */
[----:B------:R-:W-:Y:S01]  /*0080*/  CS2R R18, SRZ ;  /* 0x0000000000127805 */ /* 0x000fe2000001ff00 */
[----:B------:R-:W-:Y:S02]  /*0090*/  ULDC UR38, c[0x0][0xc] ;  /* 0x0000030000267ab9 */ /* 0x000fe40000000800 */
[----:B------:R-:W-:-:S02]  /*00a0*/  UIADD3.X UR37, URZ, UR37, URZ, UP0, !UPT ;  /* 0x000000253f257290 */ /* 0x000fc400087fe43f */
[----:B------:R-:W-:Y:S01]  /*00b0*/  USHF.L.U32 UR38, UR38, 0x7, URZ ;  /* 0x0000000726267899 */ /* 0x000fe2000800063f */
[----:B0-----:R-:W-:-:S05]  /*00c0*/  IMAD R34, R32, 0x80, R33 ;  /* 0x0000008020227824 */ /* 0x001fca00078e0221 */
.L_x_293:
        /* <DEDUP_REMOVED lines=9> */
[----:B------:R-:W-:Y:S01]  /*0160*/  SHF.R.S32.HI R5, RZ, 0x1f, R34 ;  /* 0x0000001fff057819 */ /* 0x000fe20000011422 */
[----:B------:R-:W-:Y:S02]  /*0170*/  UMOV UR6, 0x1 ;  /* 0x0000000100067882 */ /* 0x000fe40000000000 */
[----:B------:R-:W-:Y:S01]  /*0180*/  ULDC.64 UR8, c[0x0][0x180] ;  /* 0x0000600000087ab9 */ /* 0x000fe20000000a00 */
[----:B--2---:R-:W-:-:S05]  /*0190*/  IADD3 R2, P0, R2, R34, RZ ;  /* 0x0000002202027210 */ /* 0x004fca0007f1e0ff */
[----:B------:R-:W-:-:S08]  /*01a0*/  IMAD.X R3, R5, 0x1, R3, P0 ;  /* 0x0000000105037824 */ /* 0x000fd000000e0603 */
[----:B------:R-:W2:Y:S01]  /*01b0*/  LDG.E.U8.SYS R2, [R2] ;  /* 0x0000000002027381 */ /* 0x000ea200001ee100 */
[----:B------:R-:W-:Y:S02]  /*01c0*/  ULDC.64 UR4, c[0x2][0x0] ;  /* 0x0080000000047ab9 */ /* 0x000fe40000000a00 */
[----:B------:R-:W-:Y:S02]  /*01d0*/  UIMAD.WIDE.U32 UR4, UR6, UR8, UR4 ;  /* 0x00000008060472a5 */ /* 0x000fe4000f8e0004 */
[----:B------:R-:W-:-:S04]  /*01e0*/  UIMAD UR6, UR6, UR9, URZ ;  /* 0x00000009060672a4 */ /* 0x000fc8000f8e023f */
[----:B------:R-:W-:Y:S01]  /*01f0*/  UIADD3 UR6, UR5, UR6, URZ ;  /* 0x0000000605067290 */ /* 0x000fe2000fffe03f */
[----:B------:R-:W-:Y:S01]  /*0200*/  MOV R23, UR5 ;  /* 0x0000000500177c02 */ /* 0x000fe20008000f00 */
[----:B------:R-:W-:-:S04]  /*0210*/  IMAD.U32 R22, RZ, RZ, UR4 ;  /* 0x00000004ff167e24 */ /* 0x000fc8000f8e00ff */
[----:B------:R-:W-:Y:S01]  /*0220*/  IMAD.U32 R23, RZ, RZ, UR6 ;  /* 0x00000006ff177e24 */ /* 0x000fe2000f8e00ff */
[----:B--2---:R-:W-:-:S12]  /*0230*/  ISETP.NE.AND P0, PT, R2, RZ, PT ;  /* 0x000000ff0200720c */ /* 0x004fd80003f05270 */
[----:B------:R-:W-:Y:S05]  /*0240*/  @!P0 BRA `(.L_x_291) ;  /* 0x0000006000008947 */ /* 0x000fea0003800000 */
[----:B------:R-:W2:Y:S01]  /*0250*/  LDG.E.64.CONSTANT.SYS R22, [R22] ;  /* 0x0000000016167381 */ /* 0x000ea200001e6b00 */
[----:B------:R-:W-:-:S04]  /*0260*/  SHF.R.S64 R3, RZ, 0x1d, R34 ;  /* 0x0000001dff037819 */ /* 0x000fc80000001022 */
[----:B--2---:R-:W-:-:S04]  /*0270*/  IADD3 R2, P0, R22, R3, RZ ;  /* 0x0000000316027210 */ /* 0x004fc80007f1e0ff */
[----:B------:R-:W-:-:S08]  /*0280*/  LEA.HI.X.SX32 R3, R34, R23, 0x3, P0 ;  /* 0x0000001722037211 */ /* 0x000fd000000f1eff */
[----:B------:R0:W-:Y:S01]  /*0290*/  STG.E.64.SYS [R2], RZ ;  /* 0x000000ff02007386 */ /* 0x0001e2000010eb00 */
[----:B------:R-:W-:Y:S05]  /*02a0*/  BRA `(.L_x_290) ;  /* 0x000002b000007947 */ /* 0x000fea0003800000 */
.L_x_291:
[----:B------:R-:W2:Y:S04]  /*02b0*/  LDG.E.64.CONSTANT.SYS R2, [R22+0x20] ;  /* 0x0000200016027381 */ /* 0x000ea800001e6b00 */
[----:B------:R-:W3:Y:S04]  /*02c0*/  LDG.E.64.CONSTANT.SYS R4, [R22+0x18] ;  /* 0x0000180016047381 */ /* 0x000ee800001e6b00 */
[----:B------:R-:W4:Y:S01]  /*02d0*/  LDG.E.64.CONSTANT.SYS R16, [UR36+-0x10] ;  /* 0xfffff024ff107981 */ /* 0x000f22000c1e6b00 */
[----:B------:R-:W-:-:S02]  /*02e0*/  SHF.R.S64 R35, RZ, 0x1d, R34 ;  /* 0x0000001dff237819 */ /* 0x000fc40000001022 */
[----:B------:R-:W-:Y:S01]  /*02f0*/  SHF.R.S32.HI R36, RZ, 0x1d, R34 ;  /* 0x0000001dff247819 */ /* 0x000fe20000011422 */
[----:B------:R-:W5:Y:S01]  /*0300*/  LDG.E.64.CONSTANT.SYS R6, [UR36] ;  /* 0x00000024ff067981 */ /* 0x000f62000c1e6b00 */
[----:B------:R-:W-:Y:S01]  /*0310*/  IMAD.MOV.U32 R8, RZ, RZ, 0x1 ;  /* 0x00000001ff087424 */ /* 0x000fe200078e00ff */
[-C--:B--2---:R-:W-:Y:S02]  /*0320*/  IADD3 R14, P0, R2, R35.reuse, RZ ;  /* 0x00000023020e7210 */ /* 0x084fe40007f1e0ff */
[----:B---3--:R-:W-:-:S03]  /*0330*/  IADD3 R12, P1, R4, R35, RZ ;  /* 0x00000023040c7210 */ /* 0x008fc60007f3e0ff */
[--C-:B------:R-:W-:Y:S02]  /*0340*/  IMAD.X R15, R3, 0x1, R36.reuse, P0 ;  /* 0x00000001030f7824 */ /* 0x100fe400000e0624 */
[----:B------:R-:W-:-:S06]  /*0350*/  IMAD.X R13, R5, 0x1, R36, P1 ;  /* 0x00000001050d7824 */ /* 0x000fcc00008e0624 */
[----:B------:R-:W2:Y:S04]  /*0360*/  LDG.E.64.SYS R4, [R14] ;  /* 0x000000000e047381 */ /* 0x000ea800001eeb00 */
[----:B------:R-:W2:Y:S01]  /*0370*/  LDG.E.64.SYS R2, [R12] ;  /* 0x000000000c027381 */ /* 0x000ea200001eeb00 */
[----:B----4-:R-:W0:Y:S02]  /*0380*/  MUFU.RCP64H R9, R17 ;  /* 0x0000001100097308 */ /* 0x010e240000001800 */
[----:B0-----:R-:W0:-:S08]  /*0390*/  DFMA R10, -R16, R8, 1 ;  /* 0x3ff00000100a742b */ /* 0x001e100000000108 */
[----:B0-----:R-:W0:-:S08]  /*03a0*/  DFMA R10, R10, R10, R10 ;  /* 0x0000000a0a0a722b */ /* 0x001e10000000000a */
[----:B0-----:R-:W0:Y:S01]  /*03b0*/  DFMA R10, R8, R10, R8 ;  /* 0x0000000a080a722b */ /* 0x001e220000000008 */
[----:B------:R-:W-:Y:S01]  /*03c0*/  BMOV.32.CLEAR RZ, B6 ;  /* 0x0000000006ff7355 */ /* 0x000fe20000100000 */
[----:B------:R-:W-:Y:S02]  /*03d0*/  BSSY B6, `(.L_x_292) ;  /* 0x0000013000067945 */ /* 0x000fe40003800000 */
[----:B--2---:R-:W5:-:S04]  /*03e0*/  DADD R2, R2, R4 ;  /* 0x0000000002027229 */ /* 0x004f480000000004 */
[----:B0-----:R-:W0:-:S04]  /*03f0*/  DFMA R4, -R16, R10, 1 ;  /* 0x3ff000001004742b */ /* 0x001e08000000010a */
[----:B-----5:R-:W-:-:S04]  /*0400*/  DMUL R2, R2, R6 ;  /* 0x0000000602027228 */ /* 0x020fc80000000000 */
        /* <DEDUP_REMOVED lines=11> */
[----:B------:R-:W-:Y:S01]  /*04c0*/  MOV R20, 32@lo((_28header_files_timple_solver_c_calculate_mass_residual_implicit_vectorised_2d_269_gpu + .L_x_15@srel)) ;  /* 0x0000000000147802 */ /* 0x000fe20000000f00 */
[----:B------:R-:W-:Y:S01]  /*04d0*/  IMAD.MOV.U32 R7, RZ, RZ, R17 ;  /* 0x000000ffff077224 */ /* 0x000fe200078e0011 */
[----:B------:R-:W-:-:S06]  /*04e0*/  MOV R21, 32@hi((_28header_files_timple_solver_c_calculate_mass_residual_implicit_vectorised_2d_269_gpu + .L_x_15@srel)) ;  /* 0x0000000000157802 */ /* 0x000fcc0000000f00 */
[----:B------:R-:W-:Y:S05]  /*04f0*/  CALL.ABS.NOINC `(__cuda_sm20_div_rn_f64_full) ;  /* 0x0000000000007943 */ /* 0x000fea0003c00000 */
.L_x_15:
[----:B------:R-:W-:Y:S05]  /*0500*/  BSYNC B6 ;  /* 0x0000000000067941 */ /* 0x000fea0003800000 */
.L_x_292:
[----:B------:R-:W2:Y:S01]  /*0510*/  LDG.E.64.CONSTANT.SYS R22, [R22] ;  /* 0x0000000016167381 */ /* 0x000ea200001e6b00 */
[----:B------:R0:W1:Y:S01]  /*0520*/  DFMA R18, R16, R4, R18 ;  /* 0x000000041012722b */ /* 0x0000620000000012 */
[----:B--2---:R-:W-:-:S04]  /*0530*/  IADD3 R2, P0, R22, R35, RZ ;  /* 0x0000002316027210 */ /* 0x004fc80007f1e0ff */
[----:B------:R-:W-:-:S08]  /*0540*/  IADD3.X R3, R23, R36, RZ, P0, !PT ;  /* 0x0000002417037210 */ /* 0x000fd000007fe4ff */
[----:B------:R0:W-:Y:S02]  /*0550*/  STG.E.64.SYS [R2], R4 ;  /* 0x0000000402007386 */ /* 0x0001e4000010eb00 */
.L_x_290:
[----:B-1----:R-:W-:Y:S05]  /*0560*/  BSYNC B7 ;  /* 0x0000000000077941 */ /* 0x002fea0003800000 */
.L_x_289:
[----:B------:R-:W-:Y:S02]  /*0570*/  ISETP.NE.AND P0, PT, R38, RZ, PT ;  /* 0x000000ff2600720c */ /* 0x000fe40003f05270 */
[----:B------:R-:W-:-:S10]  /*0580*/  IADD3 R34, R34, UR38, RZ ;  /* 0x0000002622227c10 */ /* 0x000fd4000fffe0ff */
[----:B------:R-:W-:Y:S05]  /*0590*/  @P0 BRA `(.L_x_293) ;  /* 0xfffffb3000000947 */ /* 0x000fea000383ffff */
[----:B------:R-:W-:Y:S05]  /*05a0*/  BSYNC B8 ;  /* 0x0000000000087941 */ /* 0x000fea0003800000 */
.L_x_288:
[----:B------:R-:W-:Y:S01]  /*05b0*/  STS.64 [R33.X8], R18 ;  /* 0x0000001221007388 */ /* 0x000fe20000008a00 */
[----:B------:R-:W-:Y:S04]  /*05c0*/  WARPSYNC 0xffffffff ;  /* 0xffffffff00007948 */ /* 0x000fe80003800000 */
[----:B------:R-:W-:Y:S02]  /*05d0*/  SHF.L.U32 R0, R33, 0x3, RZ ;  /* 0x0000000321007819 */ /* 0x000fe400000006ff */
[----:B0-----:R-:W-:Y:S01]  /*05e0*/  MOV R4, 0x80 ;  /* 0x0000008000047802 */ /* 0x001fe20000000f00 */
[----:B------:R-:W-:Y:S05]  /*05f0*/  BAR.SYNC 0x0 ;  /* 0x0000000000007b1d */ /* 0x000fea0000000000 */
.L_x_294:
[----:B------:R-:W-:Y:S01]  /*0600*/  IADD3 R2, R4, 0x1, RZ ;  /* 0x0000000104027810 */ /* 0x000fe20007ffe0ff */
[----:B------:R-:W-:Y:S04]  /*0610*/  WARPSYNC 0xffffffff ;  /* 0xffffffff00007948 */ /* 0x000fe80003800000 */
[----:B------:R-:W-:Y:S01]  /*0620*/  SHF.R.S32.HI R7, RZ, 0x1, R2 ;  /* 0x00000001ff077819 */ /* 0x000fe20000011402 */
[----:B------:R-:W-:Y:S05]  /*0630*/  BAR.SYNC 0x0 ;  /* 0x0000000000007b1d */ /* 0x000fea0000000000 */
[----:B------:R-:W-:-:S05]  /*0640*/  IMAD.IADD R3, R7, 0x1, R33 ;  /* 0x0000000107037824 */ /* 0x000fca00078e0221 */
[----:B------:R-:W-:-:S12]  /*0650*/  ISETP.GE.AND P0, PT, R3, R4, PT ;  /* 0x000000040300720c */ /* 0x000fd80003f06270 */
[----:B------:R-:W-:Y:S01]  /*0660*/  @!P0 IMAD.U32 R6, R7, 0x8, R0 ;  /* 0x0000000807068824 */ /* 0x000fe200078e0000 */
[----:B------:R-:W-:Y:S07]  /*0670*/  @!P0 LDS.U.64 R4, [R33.X8] ;  /* 0x0000000021048984 */ /* 0x000fee0000009a00 */
[----:B------:R-:W0:Y:S02]  /*0680*/  @!P0 LDS.U.64 R2, [R6] ;  /* 0x0000000006028984 */ /* 0x000e240000001a00 */
[----:B0-----:R0:W1:-:S02]  /*0690*/  @!P0 DADD R2, R2, R4 ;  /* 0x0000000002028229 */ /* 0x0010440000000004 */
[----:B0-----:R-:W-:-:S04]  /*06a0*/  IMAD.MOV.U32 R4, RZ, RZ, R7 ;  /* 0x000000ffff047224 */ /* 0x001fc800078e0007 */
[----:B------:R-:W-:-:S03]  /*06b0*/  @!P0 IMAD.MOV.U32 R4, RZ, RZ, R7 ;  /* 0x000000ffff048224 */ /* 0x000fc600078e0007 */
[----:B-1----:R-:W-:Y:S04]  /*06c0*/  @!P0 STS.64 [R33.X8], R2 ;  /* 0x0000000221008388 */ /* 0x002fe80000008a00 */
[----:B------:R-:W-:Y:S05]  /*06d0*/  BAR.SYNC 0x0 ;  /* 0x0000000000007b1d */ /* 0x000fea0000000000 */
[----:B------:R-:W-:-:S12]  /*06e0*/  ISETP.GE.AND P0, PT, R4, 0x41, PT ;  /* 0x000000410400780c */ /* 0x000fd80003f06270 */
[----:B------:R-:W-:Y:S05]  /*06f0*/  @P0 BRA `(.L_x_294) ;  /* 0xffffff0000000947 */ /* 0x000fea000383ffff */
[----:B------:R-:W-:Y:S01]  /*0700*/  ISETP.GT.AND P0, PT, R33, 0x1f, PT ;  /* 0x0000001f2100780c */ /* 0x000fe20003f04270 */
[----:B------:R-:W-:Y:S04]  /*0710*/  WARPSYNC 0xffffffff ;  /* 0xffffffff00007948 */ /* 0x000fe80003800000 */
[----:B------:R-:W-:Y:S07]  /*0720*/  BAR.SYNC 0x0 ;  /* 0x0000000000007b1d */ /* 0x000fee0000000000 */
        /* <DEDUP_REMOVED lines=36> */
[----:B0-----:R-:W-:Y:S01]  /*0970*/  LDS.U.64 R2, [R33.X8] ;  /* 0x0000000021027984 */ /* 0x001fe20000009a00 */
[----:B------:R-:W-:-:S03]  /*0980*/  ISETP.NE.AND P0, PT, R33, RZ, PT ;  /* 0x000000ff2100720c */ /* 0x000fc60003f05270 */
[----:B------:R-:W0:Y:S02]  /*0990*/  LDS.U.64 R4, [R33.X8+0x8] ;  /* 0x0000080021047984 */ /* 0x000e240000009a00 */
[----:B0-----:R-:W0:-:S09]  /*09a0*/  DADD R2, R2, R4 ;  /* 0x0000000002027229 */ /* 0x001e120000000004 */
[----:B0-----:R0:W-:Y:S01]  /*09b0*/  STS.64 [R33.X8], R2 ;  /* 0x0000000221007388 */ /* 0x0011e20000008a00 */
[----:B------:R-:W-:Y:S05]  /*09c0*/  @P0 EXIT ;  /* 0x000000000000094d */ /* 0x000fea0003800000 */
[----:B------:R-:W-:Y:S01]  /*09d0*/  SHF.L.U32 R32, R32, 0x3, RZ ;  /* 0x0000000320207819 */ /* 0x000fe200000006ff */
[----:B------:R-:W-:-:S03]  /*09e0*/  ULDC.64 UR4, c[0x0][0x168] ;  /* 0x00005a0000047ab9 */ /* 0x000fc60000000a00 */
[----:B0-----:R-:W-:-:S08]  /*09f0*/  SHF.R.S32.HI R33, RZ, 0x1f, R32 ;  /* 0x0000001fff217819 */ /* 0x001fd00000011420 */
[----:B------:R-:W-:Y:S01]  /*0a00*/  STG.E.64.SYS [R32.64+UR4], R2 ;  /* 0x0000000220007986 */ /* 0x000fe2000c10eb04 */
[----:B------:R-:W-:Y:S05]  /*0a10*/  EXIT ;  /* 0x000000000000794d */ /* 0x000fea0003800000 */
.L_x_295:
[----:B------:R-:W-:-:S00]  /*0a20*/  BRA `(.L_x_295) ;  /* 0xfffffff000007947 */ /* 0x000fc0000383ffff */
[----:B------:R-:W-:-:S00]  /*0a30*/  NOP ;  /* 0x0000000000007918 */ /* 0x000fc00000000000 */
[----:B------:R-:W-:-:S00]  /*0a40*/  NOP ;  /* 0x0000000000007918 */ /* 0x000fc00000000000 */
[----:B------:R-:W-:-:S00]  /*0a50*/  NOP ;  /* 0x0000000000007918 */ /* 0x000fc00000000000 */
[----:B------:R-:W-:-:S00]  /*0a60*/  NOP ;  /* 0x0000000000007918 */ /* 0x000fc00000000000 */
[----:B------:R-:W-:-:S00]  /*0a70*/  NOP ;  /* 0x0000000000007918 */ /* 0x000fc00000000000 */
.L_x_696:


//--------------------- .text._28header_files_timple_solver_c_calculate_mass_residual_implicit_vectorised_246_gpu__red --------------------------
	.section	.text._28header_files_timple_solver_c_calculate_mass_residual_implicit_vectorised_246_gpu__red,"ax",@progbits
	.sectioninfo	@"SHI_REGISTERS=12"
	.align	128
        .global         _28header_files_timple_solver_c_calculate_mass_residual_implicit_vectorised_246_gpu__red
        .type           _28header_files_timple_solver_c_calculate_mass_residual_implicit_vectorised_246_gpu__red,@function
        .size           _28header_files_timple_solver_c_calculate_mass_residual_implicit_vectorised_246_gpu__red,(.L_x_697 - _28header_files_timple_solver_c_calculate_mass_residual_implicit_vectorised_246_gpu__red)
        .other          _28header_files_timple_solver_c_calculate_mass_residual_implicit_vectorised_246_gpu__red,@"STO_CUDA_ENTRY STV_DEFAULT"
_28header_files_timple_solver_c_calculate_mass_residual_implicit_vectorised_246_gpu__red:
.text._28header_files_timple_solver_c_calculate_mass_residual_implicit_vectorised_246_gpu__red:
        /* <DEDUP_REMOVED lines=20> */
.L_x_298:
        /* <DEDUP_REMOVED lines=9> */
.L_x_297:
[----:B------:R-:W-:Y:S05]  /*01d0*/  BSYNC B0 ;  /* 0x0000000000007941 */ /* 0x000fea0003800000 */
.L_x_296:
        /* <DEDUP_REMOVED lines=16> */
.L_x_299:
[----:B-1---5:R0:W-:Y:S01]  /*02e0*/  STS.64 [R0.X8], R2 ;  /* 0x0000000200007388 */ /* 0x0221e20000008a00 */
[----:B------:R-:W-:Y:S01]  /*02f0*/  ISETP.GE.AND P1, PT, R4, 0x41, PT ;  /* 0x000000410400780c */ /* 0x000fe20003f26270 */
[C---:B------:R-:W-:Y:S01]  /*0300*/  IMAD.SHL.U32 R8, R0.reuse, 0x8, RZ ;  /* 0x0000000800087824 */ /* 0x040fe200078e00ff */
[----:B------:R-:W-:-:S10]  /*0310*/  ISETP.GT.AND P0, PT, R0, 0x1f, PT ;  /* 0x0000001f0000780c */ /* 0x000fd40003f04270 */
[----:B0-----:R-:W-:Y:S05]  /*0320*/  @!P1 BRA `(.L_x_300) ;  /* 0x000000d000009947 */ /* 0x001fea0003800000 */
.L_x_301:
        /* <DEDUP_REMOVED lines=13> */
.L_x_300:
        /* <DEDUP_REMOVED lines=46> */
.L_x_302:
[----:B------:R-:W-:-:S00]  /*06e0*/  BRA `(.L_x_302) ;  /* 0xfffffff000007947 */ /* 0x000fc0000383ffff */
[----:B------:R-:W-:-:S00]  /*06f0*/  NOP ;  /* 0x0000000000007918 */ /* 0x000fc00000000000 */
.L_x_697:


//--------------------- .text._28header_files_timple_solver_c_calculate_mass_residual_implicit_vectorised_246_gpu --------------------------
	.section	.text._28header_files_timple_solver_c_calculate_mass_residual_implicit_vectorised_246_gpu,"ax",@progbits
	.sectioninfo	@"SHI_REGISTERS=41"
	.align	128
        .global         _28header_files_timple_solver_c_calculate_mass_residual_implicit_vectorised_246_gpu
        .type           _28header_files_timple_solver_c_calculate_mass_residual_implicit_vectorised_246_gpu,@function
        .size           _28header_files_timple_solver_c_calculate_mass_residual_implicit_vectorised_246_gpu,(.L_x_698 - _28header_files_timple_solver_c_calculate_mass_residual_implicit_vectorised_246_gpu)
        .other          _28header_files_timple_solver_c_calculate_mass_residual_implicit_vectorised_246_gpu,@"STO_CUDA_ENTRY STV_DEFAULT"
_28header_files_timple_solver_c_calculate_mass_residual_implicit_vectorised_246_gpu:
.text._28header_files_timple_solver_c_calculate_mass_residual_implicit_vectorised_246_gpu:
        /* <DEDUP_REMOVED lines=13> */
.L_x_308:
        /* <DEDUP_REMOVED lines=30> */
.L_x_306:
[----:B------:R-:W2:Y:S04]  /*02b0*/  LDG.E.64.CONSTANT.SYS R4, [R22+0x20] ;  /* 0x0000200016047381 */ /* 0x000ea800001e6b00 */
[----:B------:R-:W3:Y:S04]  /*02c0*/  LDG.E.64.CONSTANT.SYS R6, [R22+0x18] ;  /* 0x0000180016067381 */ /* 0x000ee800001e6b00 */
[----:B------:R-:W4:Y:S04]  /*02d0*/  LDG.E.64.CONSTANT.SYS R2, [R22+0x28] ;  /* 0x0000280016027381 */ /* 0x000f2800001e6b00 */
[----:B------:R-:W5:Y:S01]  /*02e0*/  LDG.E.64.CONSTANT.SYS R16, [UR36+-0x10] ;  /* 0xfffff024ff107981 */ /* 0x000f62000c1e6b00 */
[----:B------:R-:W-:-:S02]  /*02f0*/  SHF.R.S64 R35, RZ, 0x1d, R34 ;  /* 0x0000001dff237819 */ /* 0x000fc40000001022 */
[----:B------:R-:W-:Y:S01]  /*0300*/  SHF.R.S32.HI R36, RZ, 0x1d, R34 ;  /* 0x0000001dff247819 */ /* 0x000fe20000011422 */
[----:B------:R-:W5:Y:S01]  /*0310*/  LDG.E.64.CONSTANT.SYS R8, [UR36] ;  /* 0x00000024ff087981 */ /* 0x000f62000c1e6b00 */
[-C--:B--2---:R-:W-:Y:S02]  /*0320*/  IADD3 R20, P0, R4, R35.reuse, RZ ;  /* 0x0000002304147210 */ /* 0x084fe40007f1e0ff */
[----:B---3--:R-:W-:-:S03]  /*0330*/  IADD3 R14, P1, R6, R35, RZ ;  /* 0x00000023060e7210 */ /* 0x008fc60007f3e0ff */
[--C-:B------:R-:W-:Y:S01]  /*0340*/  IMAD.X R21, R5, 0x1, R36.reuse, P0 ;  /* 0x0000000105157824 */ /* 0x100fe200000e0624 */
[----:B----4-:R-:W-:Y:S01]  /*0350*/  IADD3 R24, P0, R2, R35, RZ ;  /* 0x0000002302187210 */ /* 0x010fe20007f1e0ff */
[----:B------:R-:W-:-:S06]  /*0360*/  IMAD.X R15, R7, 0x1, R36, P1 ;  /* 0x00000001070f7824 */ /* 0x000fcc00008e0624 */
[----:B------:R-:W2:Y:S01]  /*0370*/  LDG.E.64.SYS R6, [R20] ;  /* 0x0000000014067381 */ /* 0x000ea200001eeb00 */
[----:B------:R-:W-:-:S03]  /*0380*/  IMAD.X R25, R3, 0x1, R36, P0 ;  /* 0x0000000103197824 */ /* 0x000fc600000e0624 */
[----:B------:R-:W2:Y:S05]  /*0390*/  LDG.E.64.SYS R4, [R14] ;  /* 0x000000000e047381 */ /* 0x000eaa00001eeb00 */
[----:B------:R-:W3:Y:S01]  /*03a0*/  LDG.E.64.SYS R2, [R24] ;  /* 0x0000000018027381 */ /* 0x000ee200001eeb00 */
[----:B-----5:R-:W0:Y:S01]  /*03b0*/  MUFU.RCP64H R11, R17 ;  /* 0x00000011000b7308 */ /* 0x020e220000001800 */
[----:B------:R-:W-:-:S06]  /*03c0*/  IMAD.MOV.U32 R10, RZ, RZ, 0x1 ;  /* 0x00000001ff0a7424 */ /* 0x000fcc00078e00ff */
[----:B0-----:R-:W0:-:S08]  /*03d0*/  DFMA R12, -R16, R10, 1 ;  /* 0x3ff00000100c742b */ /* 0x001e10000000010a */
[----:B0-----:R-:W0:-:S08]  /*03e0*/  DFMA R12, R12, R12, R12 ;  /* 0x0000000c0c0c722b */ /* 0x001e10000000000c */
[----:B0-----:R-:W-:Y:S01]  /*03f0*/  DFMA R12, R10, R12, R10 ;  /* 0x0000000c0a0c722b */ /* 0x001fe2000000000a */
[----:B------:R-:W-:Y:S01]  /*0400*/  BMOV.32.CLEAR RZ, B6 ;  /* 0x0000000006ff7355 */ /* 0x000fe20000100000 */
[----:B------:R-:W-:Y:S02]  /*0410*/  BSSY B6, `(.L_x_307) ;  /* 0x0000014000067945 */ /* 0x000fe40003800000 */
[----:B--2---:R-:W3:-:S08]  /*0420*/  DADD R4, R4, R6 ;  /* 0x0000000004047229 */ /* 0x004ed00000000006 */
[----:B---3--:R-:W0:-:S04]  /*0430*/  DADD R2, R4, R2 ;  /* 0x0000000004027229 */ /* 0x008e080000000002 */
[----:B------:R-:W1:-:S04]  /*0440*/  DFMA R4, -R16, R12, 1 ;  /* 0x3ff000001004742b */ /* 0x000e48000000010c */
[----:B0-----:R-:W-:-:S04]  /*0450*/  DMUL R2, R2, R8 ;  /* 0x0000000802027228 */ /* 0x001fc80000000000 */
[----:B-1----:R-:W0:-:S08]  /*0460*/  DFMA R4, R12, R4, R12 ;  /* 0x000000040c04722b */ /* 0x002e10000000000c */
        /* <DEDUP_REMOVED lines=10> */
[----:B------:R-:W-:Y:S01]  /*0510*/  MOV R20, 32@lo((_28header_files_timple_solver_c_calculate_mass_residual_implicit_vectorised_246_gpu + .L_x_16@srel)) ;  /* 0x0000000000147802 */ /* 0x000fe20000000f00 */
[----:B------:R-:W-:Y:S01]  /*0520*/  IMAD.MOV.U32 R7, RZ, RZ, R17 ;  /* 0x000000ffff077224 */ /* 0x000fe200078e0011 */
[----:B------:R-:W-:-:S06]  /*0530*/  MOV R21, 32@hi((_28header_files_timple_solver_c_calculate_mass_residual_implicit_vectorised_246_gpu + .L_x_16@srel)) ;  /* 0x0000000000157802 */ /* 0x000fcc0000000f00 */
[----:B------:R-:W-:Y:S05]  /*0540*/  CALL.ABS.NOINC `(__cuda_sm20_div_rn_f64_full) ;  /* 0x0000000000007943 */ /* 0x000fea0003c00000 */
.L_x_16:
[----:B------:R-:W-:Y:S05]  /*0550*/  BSYNC B6 ;  /* 0x0000000000067941 */ /* 0x000fea0003800000 */
.L_x_307:
[----:B------:R-:W2:Y:S01]  /*0560*/  LDG.E.64.CONSTANT.SYS R22, [R22] ;  /* 0x0000000016167381 */ /* 0x000ea200001e6b00 */
[----:B------:R0:W1:Y:S01]  /*0570*/  DFMA R18, R16, R4, R18 ;  /* 0x000000041012722b */ /* 0x0000620000000012 */
[----:B--2---:R-:W-:-:S04]  /*0580*/  IADD3 R2, P0, R22, R35, RZ ;  /* 0x0000002316027210 */ /* 0x004fc80007f1e0ff */
[----:B------:R-:W-:-:S08]  /*0590*/  IADD3.X R3, R23, R36, RZ, P0, !PT ;  /* 0x0000002417037210 */ /* 0x000fd000007fe4ff */
[----:B------:R0:W-:Y:S02]  /*05a0*/  STG.E.64.SYS [R2], R4 ;  /* 0x0000000402007386 */ /* 0x0001e4000010eb00 */
.L_x_305:
[----:B-1----:R-:W-:Y:S05]  /*05b0*/  BSYNC B7 ;  /* 0x0000000000077941 */ /* 0x002fea0003800000 */
.L_x_304:
[----:B------:R-:W-:Y:S02]  /*05c0*/  ISETP.NE.AND P0, PT, R38, RZ, PT ;  /* 0x000000ff2600720c */ /* 0x000fe40003f05270 */
[----:B------:R-:W-:-:S10]  /*05d0*/  IADD3 R34, R34, UR38, RZ ;  /* 0x0000002622227c10 */ /* 0x000fd4000fffe0ff */
[----:B------:R-:W-:Y:S05]  /*05e0*/  @P0 BRA `(.L_x_308) ;  /* 0xfffffae000000947 */ /* 0x000fea000383ffff */
[----:B------:R-:W-:Y:S05]  /*05f0*/  BSYNC B8 ;  /* 0x0000000000087941 */ /* 0x000fea0003800000 */
.L_x_303:
[----:B------:R-:W-:Y:S01]  /*0600*/  STS.64 [R33.X8], R18 ;  /* 0x0000001221007388 */ /* 0x000fe20000008a00 */
[----:B------:R-:W-:Y:S04]  /*0610*/  WARPSYNC 0xffffffff ;  /* 0xffffffff00007948 */ /* 0x000fe80003800000 */
[----:B------:R-:W-:Y:S02]  /*0620*/  SHF.L.U32 R0, R33, 0x3, RZ ;  /* 0x0000000321007819 */ /* 0x000fe400000006ff */
[----:B0-----:R-:W-:Y:S01]  /*0630*/  MOV R4, 0x80 ;  /* 0x0000008000047802 */ /* 0x001fe20000000f00 */
[----:B------:R-:W-:Y:S05]  /*0640*/  BAR.SYNC 0x0 ;  /* 0x0000000000007b1d */ /* 0x000fea0000000000 */
.L_x_309:
        /* <DEDUP_REMOVED lines=66> */
.L_x_310:
[----:B------:R-:W-:-:S00]  /*0a70*/  BRA `(.L_x_310) ;  /* 0xfffffff000007947 */ /* 0x000fc0000383ffff */
.L_x_698:


//--------------------- .text._28header_files_timple_solver_c_calculate_intermediate_velocity_implicit_vectorised_2d_185_gpu --------------------------
	.section	.text._28header_files_timple_solver_c_calculate_intermediate_velocity_implicit_vectorised_2d_185_gpu,"ax",@progbits
	.sectioninfo	@"SHI_REGISTERS=96"
	.align	128
        .global         _28header_files_timple_solver_c_calculate_intermediate_velocity_implicit_vectorised_2d_185_gpu
        .type           _28header_files_timple_solver_c_calculate_intermediate_velocity_implicit_vectorised_2d_185_gpu,@function
        .size           _28header_files_timple_solver_c_calculate_intermediate_velocity_implicit_vectorised_2d_185_gpu,(.L_x_699 - _28header_files_timple_solver_c_calculate_intermediate_velocity_implicit_vectorised_2d_185_gpu)
        .other          _28header_files_timple_solver_c_calculate_intermediate_velocity_implicit_vectorised_2d_185_gpu,@"STO_CUDA_ENTRY STV_DEFAULT"
_28header_files_timple_solver_c_calculate_intermediate_velocity_implicit_vectorised_2d_185_gpu:
.text._28header_files_timple_solver_c_calculate_intermediate_velocity_implicit_vectorised_2d_185_gpu:
[----:B------:R-:W-:Y:S02]  /*0000*/  MOV R1, c[0x0][0x28] ;  /* 0x00000a0000017a02 */ /* 0x000fe40000000f00 */
[----:B------:R-:W-:-:S04]  /*0010*/  MOV R0, c[0x0][0x168] ;  /* 0x00005a0000007a02 */ /* 0x000fc80000000f00 */
[----:B------:R-:W-:-:S12]  /*0020*/  ISETP.GE.AND P0, PT, R0, 0x1, PT ;  /* 0x000000010000780c */ /* 0x000fd80003f06270 */
[----:B------:R-:W-:Y:S05]  /*0030*/  @!P0 EXIT ;  /* 0x000000000000894d */ /* 0x000fea0003800000 */
[----:B------:R-:W0:Y:S01]  /*0040*/  S2R R2, SR_CTAID.X ;  /* 0x0000000000027919 */ /* 0x000e220000002500 */
[----:B------:R-:W-:Y:S01]  /*0050*/  MOV R70, c[0x0][0x168] ;  /* 0x00005a0000467a02 */ /* 0x000fe20000000f00 */
[----:B------:R-:W-:Y:S02]  /*0060*/  ULDC UR36, c[0x0][0xc] ;  /* 0x0000030000247ab9 */ /* 0x000fe40000000800 */
[----:B------:R-:W0:Y:S01]  /*0070*/  S2R R3, SR_TID.X ;  /* 0x0000000000037919 */ /* 0x000e220000002100 */
[----:B------:R-:W-:Y:S01]  /*0080*/  USHF.L.U32 UR36, UR36, 0x7, URZ ;  /* 0x0000000724247899 */ /* 0x000fe2000800063f */
[----:B0-----:R-:W-:-:S05]  /*0090*/  IMAD R2, R2, 0x80, R3 ;  /* 0x0000008002027824 */ /* 0x001fca00078e0203 */
.L_x_326:
        /* <DEDUP_REMOVED lines=10> */
[----:B------:R-:W-:Y:S01]  /*0140*/  ULDC.64 UR4, c[0x0][0x170] ;  /* 0x00005c0000047ab9 */ /* 0x000fe20000000a00 */
[----:B--2---:R-:W-:-:S05]  /*0150*/  IADD3 R4, P0, R4, R2, RZ ;  /* 0x0000000204047210 */ /* 0x004fca0007f1e0ff */
[----:B------:R-:W-:-:S08]  /*0160*/  IMAD.X R5, R3, 0x1, R5, P0 ;  /* 0x0000000103057824 */ /* 0x000fd000000e0605 */
[----:B------:R-:W2:Y:S01]  /*0170*/  LDG.E.U8.SYS R4, [R4] ;  /* 0x0000000004047381 */ /* 0x000ea200001ee100 */
[----:B------:R-:W-:-:S04]  /*0180*/  UIADD3 UR4, UP0, UR4, 0x160, URZ ;  /* 0x0000016004047890 */ /* 0x000fc8000ff1e03f */
[----:B------:R-:W-:Y:S02]  /*0190*/  UIADD3.X UR5, URZ, UR5, URZ, UP0, !UPT ;  /* 0x000000053f057290 */ /* 0x000fe400087fe43f */
[----:B------:R-:W-:-:S04]  /*01a0*/  IMAD.U32 R50, RZ, RZ, UR4 ;  /* 0x00000004ff327e24 */ /* 0x000fc8000f8e00ff */
[----:B------:R-:W-:Y:S01]  /*01b0*/  IMAD.U32 R51, RZ, RZ, UR5 ;  /* 0x00000005ff337e24 */ /* 0x000fe2000f8e00ff */
[----:B--2---:R-:W-:-:S12]  /*01c0*/  ISETP.NE.AND P0, PT, R4, RZ, PT ;  /* 0x000000ff0400720c */ /* 0x004fd80003f05270 */
[----:B------:R-:W-:Y:S05]  /*01d0*/  @P0 BRA `(.L_x_312) ;  /* 0x00001a0000000947 */ /* 0x000fea0003800000 */
[----:B------:R-:W-:Y:S01]  /*01e0*/  ULDC.64 UR4, c[0x0][0x178] ;  /* 0x00005e0000047ab9 */ /* 0x000fe20000000a00 */
[----:B------:R-:W2:Y:S04]  /*01f0*/  LDG.E.64.CONSTANT.SYS R48, [R50+0x48] ;  /* 0x0000480032307381 */ /* 0x000ea800001e6b00 */
[----:B------:R-:W3:Y:S04]  /*0200*/  LDG.E.64.CONSTANT.SYS R6, [UR4+0x28] ;  /* 0x00002804ff067981 */ /* 0x000ee8000c1e6b00 */
[----:B------:R-:W4:Y:S04]  /*0210*/  LDG.E.64.CONSTANT.SYS R4, [UR4+0x20] ;  /* 0x00002004ff047981 */ /* 0x000f28000c1e6b00 */
[----:B------:R-:W4:Y:S04]  /*0220*/  LDG.E.64.CONSTANT.SYS R46, [R50+0x40] ;  /* 0x00004000322e7381 */ /* 0x000f2800001e6b00 */
[----:B------:R-:W4:Y:S01]  /*0230*/  LDG.E.64.CONSTANT.SYS R44, [R50+0x58] ;  /* 0x00005800322c7381 */ /* 0x000f2200001e6b00 */
[--C-:B------:R-:W-:Y:S01]  /*0240*/  SHF.R.S64 R55, RZ, 0x1d, R2.reuse ;  /* 0x0000001dff377819 */ /* 0x100fe20000001002 */
[----:B------:R-:W-:Y:S01]  /*0250*/  IMAD R71, R2, c[0x0][0x188], RZ ;  /* 0x0000620002477a24 */ /* 0x000fe200078e02ff */
[----:B------:R-:W-:Y:S01]  /*0260*/  SHF.R.S32.HI R3, RZ, 0x1d, R2 ;  /* 0x0000001dff037819 */ /* 0x000fe20000011402 */
[----:B------:R-:W-:Y:S01]  /*0270*/  ULDC.64 UR6, c[0x0][0x180] ;  /* 0x0000600000067ab9 */ /* 0x000fe20000000a00 */
[----:B------:R-:W5:Y:S01]  /*0280*/  LDG.E.64.CONSTANT.SYS R68, [UR4] ;  /* 0x00000004ff447981 */ /* 0x000f62000c1e6b00 */
[----:B------:R-:W-:-:S03]  /*0290*/  ULDC.64 UR4, c[0x0][0x178] ;  /* 0x00005e0000047ab9 */ /* 0x000fc60000000a00 */
[----:B------:R-:W4:Y:S01]  /*02a0*/  LDG.E.64.CONSTANT.SYS R16, [UR6+0x70] ;  /* 0x00007006ff107981 */ /* 0x000f22000c1e6b00 */
[-C--:B---3--:R-:W-:Y:S01]  /*02b0*/  IADD3 R56, P0, R6, R55.reuse, RZ ;  /* 0x0000003706387210 */ /* 0x088fe20007f1e0ff */
[----:B--2---:R-:W-:Y:S02]  /*02c0*/  IMAD.WIDE R42, R71, 0x8, R48 ;  /* 0x00000008472a7825 */ /* 0x004fe400078e0230 */
[----:B------:R-:W5:Y:S02]  /*02d0*/  LDG.E.64.CONSTANT.SYS R36, [UR6+0x58] ;  /* 0x00005806ff247981 */ /* 0x000f64000c1e6b00 */
[----:B------:R-:W-:Y:S01]  /*02e0*/  IMAD.X R57, R7, 0x1, R3, P0 ;  /* 0x0000000107397824 */ /* 0x000fe200000e0603 */
[----:B----4-:R-:W-:Y:S01]  /*02f0*/  IADD3 R54, P0, R4, R55, RZ ;  /* 0x0000003704367210 */ /* 0x010fe20007f1e0ff */
[----:B------:R-:W5:Y:S01]  /*0300*/  LDG.E.64.CONSTANT.SYS R52, [UR6+0x68] ;  /* 0x00006806ff347981 */ /* 0x000f62000c1e6b00 */
[----:B------:R-:W-:Y:S02]  /*0310*/  IMAD.WIDE R40, R71, 0x8, R46 ;  /* 0x0000000847287825 */ /* 0x000fe400078e022e */
[----:B------:R-:W-:Y:S01]  /*0320*/  IADD3.X R55, R5, R3, RZ, P0, !PT ;  /* 0x0000000305377210 */ /* 0x000fe200007fe4ff */
[----:B------:R-:W2:Y:S04]  /*0330*/  LDG.E.64.SYS R6, [R42] ;  /* 0x000000002a067381 */ /* 0x000ea800001eeb00 */
[----:B------:R-:W2:Y:S01]  /*0340*/  LDG.E.64.SYS R28, [R56] ;  /* 0x00000000381c7381 */ /* 0x000ea200001eeb00 */
[----:B------:R-:W-:-:S03]  /*0350*/  IMAD.WIDE R38, R71, 0x8, R44 ;  /* 0x0000000847267825 */ /* 0x000fc600078e022c */
[----:B------:R-:W3:Y:S04]  /*0360*/  LDG.E.64.CONSTANT.SYS R4, [UR6+0x40] ;  /* 0x00004006ff047981 */ /* 0x000ee8000c1e6b00 */
[----:B------:R-:W4:Y:S04]  /*0370*/  LDG.E.64.SYS R60, [R40] ;  /* 0x00000000283c7381 */ /* 0x000f2800001eeb00 */
[----:B------:R-:W4:Y:S04]  /*0380*/  LDG.E.64.SYS R26, [R54] ;  /* 0x00000000361a7381 */ /* 0x000f2800001eeb00 */
[----:B------:R0:W5:Y:S01]  /*0390*/  LDG.E.64.SYS R58, [R38] ;  /* 0x00000000263a7381 */ /* 0x00016200001eeb00 */
[----:B------:R-:W-:Y:S01]  /*03a0*/  IMAD.MOV.U32 R3, RZ, RZ, c[0x0][0x160] ;  /* 0x00005800ff037624 */ /* 0x000fe200078e00ff */
[----:B------:R-:W-:-:S02]  /*03b0*/  UIADD3 UR4, UP0, UR4, 0x20, URZ ;  /* 0x0000002004047890 */ /* 0x000fc4000ff1e03f */
[----:B------:R-:W5:Y:S02]  /*03c0*/  LDG.E.64.CONSTANT.SYS R34, [UR6+0x50] ;  /* 0x00005006ff227981 */ /* 0x000f64000c1e6b00 */
[----:B------:R-:W-:Y:S01]  /*03d0*/  ISETP.GE.AND P0, PT, R3, 0x1, PT ;  /* 0x000000010300780c */ /* 0x000fe20003f06270 */
[----:B------:R-:W-:Y:S01]  /*03e0*/  UIADD3.X UR5, URZ, UR5, URZ, UP0, !UPT ;  /* 0x000000053f057290 */ /* 0x000fe200087fe43f */
[----:B------:R-:W-:Y:S01]  /*03f0*/  MOV R22, UR4 ;  /* 0x0000000400167c02 */ /* 0x000fe20008000f00 */
[----:B------:R-:W-:Y:S01]  /*0400*/  CS2R R32, SRZ ;  /* 0x0000000000207805 */ /* 0x000fe2000001ff00 */
[----:B------:R-:W-:-:S03]  /*0410*/  CS2R R24, SRZ ;  /* 0x0000000000187805 */ /* 0x000fc6000001ff00 */
[----:B------:R-:W-:Y:S01]  /*0420*/  IMAD.U32 R23, RZ, RZ, UR5 ;  /* 0x00000005ff177e24 */ /* 0x000fe2000f8e00ff */
[----:B------:R-:W-:Y:S01]  /*0430*/  CS2R R66, SRZ ;  /* 0x0000000000427805 */ /* 0x000fe2000001ff00 */
[----:B------:R-:W-:Y:S01]  /*0440*/  CS2R R62, SRZ ;  /* 0x00000000003e7805 */ /* 0x000fe2000001ff00 */
[----:B--2---:R-:W4:-:S04]  /*0450*/  DMUL R6, R28, R6 ;  /* 0x000000061c067228 */ /* 0x004f080000000000 */
[----:B---3--:R0:W1:-:S04]  /*0460*/  DMUL R16, R16, R4 ;  /* 0x0000000410107228 */ /* 0x0080480000000000 */
[----:B----4-:R0:W2:Y:S01]  /*0470*/  DFMA R60, R26, R60, R6 ;  /* 0x0000003c1a3c722b */ /* 0x0100a20000000006 */
[----:B------:R-:W-:Y:S05]  /*0480*/  @!P0 BRA `(.L_x_313) ;  /* 0x0000062000008947 */ /* 0x000fea0003800000 */
[----:B01----:R0:W5:Y:S01]  /*0490*/  LDG.E.64.CONSTANT.SYS R4, [R50+0x28] ;  /* 0x0000280032047381 */ /* 0x00316200001e6b00 */
[C---:B------:R-:W-:Y:S01]  /*04a0*/  LOP3.LUT P1, RZ, R3.reuse, 0x3, RZ, 0xc0, !PT ;  /* 0x0000000303ff7812 */ /* 0x040fe2000782c0ff */
[----:B------:R-:W-:Y:S01]  /*04b0*/  IMAD.MOV.U32 R9, RZ, RZ, R71 ;  /* 0x000000ffff097224 */ /* 0x000fe200078e0047 */
[----:B------:R-:W-:Y:S01]  /*04c0*/  IADD3 R10, R3, -0x1, RZ ;  /* 0xffffffff030a7810 */ /* 0x000fe20007ffe0ff */
[----:B------:R-:W-:Y:S01]  /*04d0*/  IMAD.MOV.U32 R0, RZ, RZ, c[0x0][0x160] ;  /* 0x00005800ff007624 */ /* 0x000fe200078e00ff */
[----:B------:R-:W-:Y:S01]  /*04e0*/  CS2R R24, SRZ ;  /* 0x0000000000187805 */ /* 0x000fe2000001ff00 */
[----:B------:R-:W-:Y:S01]  /*04f0*/  CS2R R66, SRZ ;  /* 0x0000000000427805 */ /* 0x000fe2000001ff00 */
[----:B------:R-:W-:Y:S01]  /*0500*/  ISETP.GE.U32.AND P0, PT, R10, 0x3, PT ;  /* 0x000000030a00780c */ /* 0x000fe20003f06070 */
[----:B------:R-:W-:-:S05]  /*0510*/  CS2R R62, SRZ ;  /* 0x00000000003e7805 */ /* 0x000fca000001ff00 */
[----:B------:R-:W-:Y:S05]  /*0520*/  @!P1 BRA `(.L_x_314) ;  /* 0x0000026000009947 */ /* 0x000fea0003800000 */
[----:B0-----:R-:W-:Y:S01]  /*0530*/  IADD3 R9, R71, 0x1, RZ ;  /* 0x0000000147097810 */ /* 0x001fe20007ffe0ff */
[----:B------:R-:W3:Y:S04]  /*0540*/  LDG.E.64.SYS R24, [R40+0x8] ;  /* 0x0000080028187381 */ /* 0x000ee800001eeb00 */
[----:B-----5:R-:W-:Y:S01]  /*0550*/  IMAD.WIDE R64, R9, 0x4, R4 ;  /* 0x0000000409407825 */ /* 0x020fe200078e0204 */
[----:B------:R-:W4:Y:S04]  /*0560*/  LDG.E.64.SYS R66, [R42+0x8] ;  /* 0x000008002a427381 */ /* 0x000f2800001eeb00 */
[----:B--2---:R-:W2:Y:S04]  /*0570*/  LDG.E.64.SYS R62, [R38+0x8] ;  /* 0x00000800263e7381 */ /* 0x004ea800001eeb00 */
[----:B------:R-:W2:Y:S01]  /*0580*/  LDG.E.SYS R7, [R64] ;  /* 0x0000000040077381 */ /* 0x000ea200001ee900 */
[----:B------:R-:W-:Y:S01]  /*0590*/  LOP3.LUT R8, R3, 0x3, RZ, 0xc0, !PT ;  /* 0x0000000303087812 */ /* 0x000fe200078ec0ff */
[----:B--2---:R-:W-:-:S08]  /*05a0*/  IMAD.WIDE R6, R7, 0x8, R68 ;  /* 0x0000000807067825 */ /* 0x004fd000078e0244 */
[----:B------:R-:W3:Y:S01]  /*05b0*/  LDG.E.64.SYS R6, [R6] ;  /* 0x0000000006067381 */ /* 0x000ee200001eeb00 */
[----:B------:R-:W-:Y:S02]  /*05c0*/  ISETP.NE.AND P1, PT, R8, 0x1, PT ;  /* 0x000000010800780c */ /* 0x000fe40003f25270 */
[----:B------:R-:W-:Y:S01]  /*05d0*/  MOV R0, R10 ;  /* 0x0000000a00007202 */ /* 0x000fe20000000f00 */
[----:B---3--:R0:W1:-:S04]  /*05e0*/  DFMA R24, R24, R6, RZ ;  /* 0x000000061818722b */ /* 0x00804800000000ff */
[----:B----4-:R0:W2:-:S04]  /*05f0*/  DFMA R66, R6, R66, RZ ;  /* 0x000000420642722b */ /* 0x01008800000000ff */
[----:B------:R0:W3:Y:S01]  /*0600*/  DFMA R62, R6, R62, RZ ;  /* 0x0000003e063e722b */ /* 0x0000e200000000ff */
[----:B------:R-:W-:Y:S05]  /*0610*/  @!P1 BRA `(.L_x_314) ;  /* 0x0000017000009947 */ /* 0x000fea0003800000 */
[----:B-12---:R-:W-:Y:S01]  /*0620*/  ISETP.NE.AND P1, PT, R8, 0x2, PT ;  /* 0x000000020800780c */ /* 0x006fe20003f25270 */
[----:B0-----:R-:W2:Y:S04]  /*0630*/  LDG.E.SYS R7, [R64+0x4] ;  /* 0x0000040040077381 */ /* 0x001ea800001ee900 */
[----:B------:R-:W4:Y:S04]  /*0640*/  LDG.E.64.SYS R8, [R40+0x10] ;  /* 0x0000100028087381 */ /* 0x000f2800001eeb00 */
[----:B------:R-:W5:Y:S04]  /*0650*/  LDG.E.64.SYS R10, [R42+0x10] ;  /* 0x000010002a0a7381 */ /* 0x000f6800001eeb00 */
[----:B---3--:R-:W3:Y:S04]  /*0660*/  @P1 LDG.E.SYS R15, [R64+0x8] ;  /* 0x00000800400f1381 */ /* 0x008ee800001ee900 */
[----:B------:R-:W4:Y:S04]  /*0670*/  LDG.E.64.SYS R12, [R38+0x10] ;  /* 0x00001000260c7381 */ /* 0x000f2800001eeb00 */
[----:B------:R-:W4:Y:S04]  /*0680*/  @P1 LDG.E.64.SYS R18, [R40+0x18] ;  /* 0x0000180028121381 */ /* 0x000f2800001eeb00 */
[----:B------:R-:W4:Y:S04]  /*0690*/  @P1 LDG.E.64.SYS R20, [R42+0x18] ;  /* 0x000018002a141381 */ /* 0x000f2800001eeb00 */
[----:B------:R-:W4:Y:S01]  /*06a0*/  @P1 LDG.E.64.SYS R30, [R38+0x18] ;  /* 0x00001800261e1381 */ /* 0x000f2200001eeb00 */
[----:B--2---:R-:W-:-:S08]  /*06b0*/  IMAD.WIDE R6, R7, 0x8, R68 ;  /* 0x0000000807067825 */ /* 0x004fd000078e0244 */
[----:B------:R-:W4:Y:S01]  /*06c0*/  LDG.E.64.SYS R6, [R6] ;  /* 0x0000000006067381 */ /* 0x000f2200001eeb00 */
[----:B---3--:R-:W-:-:S08]  /*06d0*/  @P1 IMAD.WIDE R14, R15, 0x8, R68 ;  /* 0x000000080f0e1825 */ /* 0x008fd000078e0244 */
[----:B------:R-:W2:Y:S01]  /*06e0*/  @P1 LDG.E.64.SYS R14, [R14] ;  /* 0x000000000e0e1381 */ /* 0x000ea200001eeb00 */
[----:B------:R-:W-:-:S04]  /*06f0*/  IADD3 R0, R3, -0x2, RZ ;  /* 0xfffffffe03007810 */ /* 0x000fc80007ffe0ff */
[----:B------:R-:W-:Y:S01]  /*0700*/  @P1 IADD3 R0, R3, -0x3, RZ ;  /* 0xfffffffd03001810 */ /* 0x000fe20007ffe0ff */
[----:B----4-:R0:W2:-:S04]  /*0710*/  DFMA R24, R8, R6, R24 ;  /* 0x000000060818722b */ /* 0x0100880000000018 */
[----:B-----5:R-:W1:-:S04]  /*0720*/  DFMA R66, R6, R10, R66 ;  /* 0x0000000a0642722b */ /* 0x020e480000000042 */
[----:B------:R-:W3:Y:S01]  /*0730*/  DFMA R62, R6, R12, R62 ;  /* 0x0000000c063e722b */ /* 0x000ee2000000003e */
[----:B0-----:R-:W-:-:S03]  /*0740*/  IADD3 R9, R71, 0x2, RZ ;  /* 0x0000000247097810 */ /* 0x001fc60007ffe0ff */
[----:B--2---:R0:W2:-:S04]  /*0750*/  @P1 DFMA R24, R18, R14, R24 ;  /* 0x0000000e1218122b */ /* 0x0040880000000018 */
[----:B-1----:R0:W1:-:S04]  /*0760*/  @P1 DFMA R66, R14, R20, R66 ;  /* 0x000000140e42122b */ /* 0x0020480000000042 */
[----:B---3--:R0:W3:Y:S01]  /*0770*/  @P1 DFMA R62, R14, R30, R62 ;  /* 0x0000001e0e3e122b */ /* 0x0080e2000000003e */
[----:B------:R-:W-:-:S03]  /*0780*/  @P1 IADD3 R9, R71, 0x3, RZ ;  /* 0x0000000347091810 */ /* 0x000fc60007ffe0ff */
.L_x_314:
[----:B012---:R-:W-:Y:S01]  /*0790*/  BMOV.32.CLEAR RZ, B0 ;  /* 0x0000000000ff7355 */ /* 0x007fe20000100000 */
[----:B------:R-:W-:Y:S01]  /*07a0*/  BSSY B0, `(.L_x_313) ;  /* 0x0000030000007945 */ /* 0x000fe20003800000 */
[----:B------:R-:W-:Y:S05]  /*07b0*/  @!P0 BRA `(.L_x_315) ;  /* 0x000002e000008947 */ /* 0x000fea0003800000 */
[----:B------:R-:W-:-:S04]  /*07c0*/  IADD3 R3, R9, 0x4, RZ ;  /* 0x0000000409037810 */ /* 0x000fc80007ffe0ff */
.L_x_316:
[----:B------:R-:W-:-:S05]  /*07d0*/  IADD3 R85, R3, -0x3, RZ ;  /* 0xfffffffd03557810 */ /* 0x000fca0007ffe0ff */
[----:B-1---5:R-:W-:-:S08]  /*07e0*/  IMAD.WIDE R6, R85, 0x4, R4 ;  /* 0x0000000455067825 */ /* 0x022fd000078e0204 */
[----:B--2---:R-:W2:Y:S04]  /*07f0*/  LDG.E.SYS R75, [R6] ;  /* 0x00000000064b7381 */ /* 0x004ea800001ee900 */
[----:B------:R-:W4:Y:S04]  /*0800*/  LDG.E.SYS R19, [R6+0x4] ;  /* 0x0000040006137381 */ /* 0x000f2800001ee900 */
[----:B---3--:R-:W3:Y:S04]  /*0810*/  LDG.E.SYS R9, [R6+0x8] ;  /* 0x0000080006097381 */ /* 0x008ee800001ee900 */
[----:B------:R-:W3:Y:S01]  /*0820*/  LDG.E.SYS R11, [R6+0xc] ;  /* 0x00000c00060b7381 */ /* 0x000ee200001ee900 */
[----:B------:R-:W-:-:S04]  /*0830*/  IMAD.WIDE R92, R85, 0x8, R46 ;  /* 0x00000008555c7825 */ /* 0x000fc800078e022e */
[----:B------:R-:W-:-:S04]  /*0840*/  IMAD.WIDE R86, R85, 0x8, R48 ;  /* 0x0000000855567825 */ /* 0x000fc800078e0230 */
[----:B------:R-:W-:Y:S01]  /*0850*/  IMAD.WIDE R84, R85, 0x8, R44 ;  /* 0x0000000855547825 */ /* 0x000fe200078e022c */
[----:B------:R-:W3:Y:S04]  /*0860*/  LDG.E.64.SYS R82, [R92] ;  /* 0x000000005c527381 */ /* 0x000ee800001eeb00 */
[----:B------:R-:W3:Y:S04]  /*0870*/  LDG.E.64.SYS R78, [R86] ;  /* 0x00000000564e7381 */ /* 0x000ee800001eeb00 */
[----:B------:R-:W3:Y:S04]  /*0880*/  LDG.E.64.SYS R76, [R84] ;  /* 0x00000000544c7381 */ /* 0x000ee800001eeb00 */
[----:B------:R-:W3:Y:S04]  /*0890*/  LDG.E.64.SYS R80, [R92+0x8] ;  /* 0x000008005c507381 */ /* 0x000ee800001eeb00 */
[----:B------:R-:W3:Y:S04]  /*08a0*/  LDG.E.64.SYS R30, [R86+0x8] ;  /* 0x00000800561e7381 */ /* 0x000ee800001eeb00 */
[----:B------:R-:W3:Y:S04]  /*08b0*/  LDG.E.64.SYS R20, [R84+0x8] ;  /* 0x0000080054147381 */ /* 0x000ee800001eeb00 */
[----:B------:R-:W3:Y:S04]  /*08c0*/  LDG.E.64.SYS R64, [R92+0x10] ;  /* 0x000010005c407381 */ /* 0x000ee800001eeb00 */
[----:B------:R-:W3:Y:S04]  /*08d0*/  LDG.E.64.SYS R12, [R86+0x10] ;  /* 0x00001000560c7381 */ /* 0x000ee800001eeb00 */
[----:B------:R-:W3:Y:S04]  /*08e0*/  LDG.E.64.SYS R14, [R92+0x18] ;  /* 0x000018005c0e7381 */ /* 0x000ee800001eeb00 */
[----:B------:R-:W3:Y:S04]  /*08f0*/  LDG.E.64.SYS R88, [R86+0x18] ;  /* 0x0000180056587381 */ /* 0x000ee800001eeb00 */
[----:B------:R-:W3:Y:S01]  /*0900*/  LDG.E.64.SYS R90, [R84+0x18] ;  /* 0x00001800545a7381 */ /* 0x000ee200001eeb00 */
[----:B--2---:R-:W-:-:S04]  /*0910*/  IMAD.WIDE R74, R75, 0x8, R68 ;  /* 0x000000084b4a7825 */ /* 0x004fc800078e0244 */
[----:B----4-:R-:W-:-:S04]  /*0920*/  IMAD.WIDE R18, R19, 0x8, R68 ;  /* 0x0000000813127825 */ /* 0x010fc800078e0244 */
[----:B------:R-:W2:Y:S01]  /*0930*/  LDG.E.64.SYS R74, [R74] ;  /* 0x000000004a4a7381 */ /* 0x000ea200001eeb00 */
[----:B---3--:R-:W-:-:S03]  /*0940*/  IMAD.WIDE R8, R9, 0x8, R68 ;  /* 0x0000000809087825 */ /* 0x008fc600078e0244 */
[----:B------:R-:W3:Y:S01]  /*0950*/  LDG.E.64.SYS R18, [R18] ;  /* 0x0000000012127381 */ /* 0x000ee200001eeb00 */
[----:B------:R-:W-:-:S03]  /*0960*/  IMAD.WIDE R6, R11, 0x8, R68 ;  /* 0x000000080b067825 */ /* 0x000fc600078e0244 */
[----:B------:R-:W4:Y:S04]  /*0970*/  LDG.E.64.SYS R10, [R84+0x10] ;  /* 0x00001000540a7381 */ /* 0x000f2800001eeb00 */
[----:B------:R-:W3:Y:S04]  /*0980*/  LDG.E.64.SYS R8, [R8] ;  /* 0x0000000008087381 */ /* 0x000ee800001eeb00 */
[----:B------:R-:W4:Y:S01]  /*0990*/  LDG.E.64.SYS R6, [R6] ;  /* 0x0000000006067381 */ /* 0x000f2200001eeb00 */
[----:B------:R-:W-:-:S04]  /*09a0*/  IADD3 R0, R0, -0x4, RZ ;  /* 0xfffffffc00007810 */ /* 0x000fc80007ffe0ff */
[----:B------:R-:W-:Y:S02]  /*09b0*/  ISETP.GT.AND P0, PT, R0, RZ, PT ;  /* 0x000000ff0000720c */ /* 0x000fe40003f04270 */
[----:B------:R-:W-:Y:S01]  /*09c0*/  IADD3 R3, R3, 0x4, RZ ;  /* 0x0000000403037810 */ /* 0x000fe20007ffe0ff */
[----:B--2---:R-:W3:-:S04]  /*09d0*/  DFMA R82, R82, R74, R24 ;  /* 0x0000004a5252722b */ /* 0x004ec80000000018 */
[----:B------:R-:W0:-:S04]  /*09e0*/  DFMA R78, R74, R78, R66 ;  /* 0x0000004e4a4e722b */ /* 0x000e080000000042 */
[----:B------:R-:W1:-:S04]  /*09f0*/  DFMA R76, R74, R76, R62 ;  /* 0x0000004c4a4c722b */ /* 0x000e48000000003e */
[----:B---3--:R-:W2:-:S04]  /*0a00*/  DFMA R80, R80, R18, R82 ;  /* 0x000000125050722b */ /* 0x008e880000000052 */
[----:B0-----:R-:W0:-:S04]  /*0a10*/  DFMA R30, R18, R30, R78 ;  /* 0x0000001e121e722b */ /* 0x001e08000000004e */
[----:B-1----:R-:W4:-:S04]  /*0a20*/  DFMA R20, R18, R20, R76 ;  /* 0x000000141214722b */ /* 0x002f08000000004c */
[----:B--2---:R-:W1:-:S04]  /*0a30*/  DFMA R64, R64, R8, R80 ;  /* 0x000000084040722b */ /* 0x004e480000000050 */
[----:B0-----:R-:W0:-:S04]  /*0a40*/  DFMA R12, R8, R12, R30 ;  /* 0x0000000c080c722b */ /* 0x001e08000000001e */
[----:B----4-:R-:W2:-:S04]  /*0a50*/  DFMA R10, R8, R10, R20 ;  /* 0x0000000a080a722b */ /* 0x010e880000000014 */
[----:B-1----:R1:W3:-:S04]  /*0a60*/  DFMA R24, R14, R6, R64 ;  /* 0x000000060e18722b */ /* 0x0022c80000000040 */
[----:B0-----:R1:W0:-:S04]  /*0a70*/  DFMA R66, R6, R88, R12 ;  /* 0x000000580642722b */ /* 0x001208000000000c */
[----:B--2---:R1:W2:Y:S01]  /*0a80*/  DFMA R62, R6, R90, R10 ;  /* 0x0000005a063e722b */ /* 0x0042a2000000000a */
[----:B0--3--:R-:W-:Y:S05]  /*0a90*/  @P0 BRA `(.L_x_316) ;  /* 0xfffffd3000000947 */ /* 0x009fea000383ffff */
.L_x_315:
[----:B------:R-:W-:Y:S05]  /*0aa0*/  BSYNC B0 ;  /* 0x0000000000007941 */ /* 0x000fea0003800000 */
.L_x_313:
[----:B01---5:R-:W0:Y:S01]  /*0ab0*/  MUFU.RCP64H R5, R17 ;  /* 0x0000001100057308 */ /* 0x023e220000001800 */
[----:B------:R-:W-:Y:S01]  /*0ac0*/  IADD3 R4, R17, 0x300402, RZ ;  /* 0x0030040211047810 */ /* 0x000fe20007ffe0ff */
[----:B------:R-:W-:Y:S01]  /*0ad0*/  DMUL R64, R36, R52 ;  /* 0x0000003424407228 */ /* 0x000fe20000000000 */
[--C-:B------:R-:W-:Y:S02]  /*0ae0*/  SHF.R.S64 R73, RZ, 0x1d, R2.reuse ;  /* 0x0000001dff497819 */ /* 0x100fe40000001002 */
[----:B------:R-:W-:Y:S02]  /*0af0*/  FSETP.GEU.AND P0, PT, |R4|, 5.8789094863358348022e-39, PT ;  /* 0x004004020400780b */ /* 0x000fe40003f0e200 */
[----:B------:R-:W-:Y:S01]  /*0b00*/  SHF.R.S32.HI R75, RZ, 0x1d, R2 ;  /* 0x0000001dff4b7819 */ /* 0x000fe20000011402 */
[----:B0-----:R-:W0:-:S08]  /*0b10*/  DFMA R6, -R16, R4, 1 ;  /* 0x3ff000001006742b */ /* 0x001e100000000104 */
[----:B0-----:R-:W0:-:S08]  /*0b20*/  DFMA R6, R6, R6, R6 ;  /* 0x000000060606722b */ /* 0x001e100000000006 */
[----:B0-----:R-:W0:-:S08]  /*0b30*/  DFMA R6, R4, R6, R4 ;  /* 0x000000060406722b */ /* 0x001e100000000004 */
[----:B0-----:R-:W0:-:S08]  /*0b40*/  DFMA R18, -R16, R6, 1 ;  /* 0x3ff000001012742b */ /* 0x001e100000000106 */
[----:B0-----:R0:W1:Y:S01]  /*0b50*/  DFMA R18, R6, R18, R6 ;  /* 0x000000120612722b */ /* 0x0010620000000006 */
[----:B------:R-:W-:Y:S05]  /*0b60*/  @P0 BRA `(.L_x_317) ;  /* 0x0000009000000947 */ /* 0x000fea0003800000 */
[----:B0-----:R-:W-:Y:S01]  /*0b70*/  LOP3.LUT R6, R17, 0x7fffffff, RZ, 0xc0, !PT ;  /* 0x7fffffff11067812 */ /* 0x001fe200078ec0ff */
[----:B------:R-:W-:Y:S01]  /*0b80*/  IMAD.MOV.U32 R4, RZ, RZ, R16 ;  /* 0x000000ffff047224 */ /* 0x000fe200078e0010 */
[----:B------:R-:W-:Y:S01]  /*0b90*/  MOV R20, 32@lo((_28header_files_timple_solver_c_calculate_intermediate_velocity_implicit_vectorised_2d_185_gpu + .L_x_17@srel)) ;  /* 0x0000000000147802 */ /* 0x000fe20000000f00 */
[----:B------:R-:W-:Y:S01]  /*0ba0*/  IMAD.MOV.U32 R5, RZ, RZ, R17 ;  /* 0x000000ffff057224 */ /* 0x000fe200078e0011 */
[----:B------:R-:W-:Y:S02]  /*0bb0*/  IADD3 R6, R6, -0x100000, RZ ;  /* 0xfff0000006067810 */ /* 0x000fe40007ffe0ff */
[----:B------:R-:W-:-:S06]  /*0bc0*/  MOV R21, 32@hi((_28header_files_timple_solver_c_calculate_intermediate_velocity_implicit_vectorised_2d_185_gpu + .L_x_17@srel)) ;  /* 0x0000000000157802 */ /* 0x000fcc0000000f00 */
[----:B-123--:R-:W-:Y:S05]  /*0bd0*/  CALL.ABS.NOINC `(__cuda_sm20_dblrcp_rn_slowpath_v3) ;  /* 0x0000000000007943 */ /* 0x00efea0003c00000 */
.L_x_17:
[----:B------:R-:W-:Y:S02]  /*0be0*/  MOV R18, R4 ;  /* 0x0000000400127202 */ /* 0x000fe40000000f00 */
[----:B------:R-:W-:Y:S02]  /*0bf0*/  MOV R19, R5 ;  /* 0x0000000500137202 */ /* 0x000fe40000000f00 */
.L_x_317:
[----:B------:R-:W4:Y:S02]  /*0c00*/  LDG.E.64.CONSTANT.SYS R4, [R22+0x18] ;  /* 0x0000180016047381 */ /* 0x000f2400001e6b00 */
[----:B0---4-:R-:W-:-:S05]  /*0c10*/  IADD3 R6, P0, R4, R73, RZ ;  /* 0x0000004904067210 */ /* 0x011fca0007f1e0ff */
[----:B------:R-:W-:-:S08]  /*0c20*/  IMAD.X R7, R5, 0x1, R75, P0 ;  /* 0x0000000105077824 */ /* 0x000fd000000e064b */
[----:B------:R-:W4:Y:S01]  /*0c30*/  LDG.E.64.SYS R6, [R6] ;  /* 0x0000000006067381 */ /* 0x000f2200001eeb00 */
[----:B------:R-:W0:Y:S01]  /*0c40*/  MUFU.RCP64H R5, R17 ;  /* 0x0000001100057308 */ /* 0x000e220000001800 */
[----:B------:R-:W-:Y:S01]  /*0c50*/  IMAD.MOV.U32 R4, RZ, RZ, 0x1 ;  /* 0x00000001ff047424 */ /* 0x000fe200078e00ff */
[----:B------:R-:W5:Y:S01]  /*0c60*/  DMUL R24, R26, R24 ;  /* 0x000000181a187228 */ /* 0x000f620000000000 */
[----:B------:R-:W-:Y:S01]  /*0c70*/  BMOV.32.CLEAR RZ, B6 ;  /* 0x0000000006ff7355 */ /* 0x000fe20000100000 */
[----:B------:R-:W-:Y:S06]  /*0c80*/  BSSY B6, `(.L_x_318) ;  /* 0x0000015000067945 */ /* 0x000fec0003800000 */
[----:B-----5:R-:W-:-:S04]  /*0c90*/  DFMA R66, R28, R66, R24 ;  /* 0x000000421c42722b */ /* 0x020fc80000000018 */
[----:B0-----:R-:W0:-:S08]  /*0ca0*/  DFMA R8, -R16, R4, 1 ;  /* 0x3ff000001008742b */ /* 0x001e100000000104 */
[----:B0-----:R-:W0:-:S08]  /*0cb0*/  DFMA R8, R8, R8, R8 ;  /* 0x000000080808722b */ /* 0x001e100000000008 */
[----:B0-----:R-:W0:-:S08]  /*0cc0*/  DFMA R8, R4, R8, R4 ;  /* 0x000000080408722b */ /* 0x001e100000000004 */
[----:B0-----:R-:W0:-:S08]  /*0cd0*/  DFMA R4, -R16, R8, 1 ;  /* 0x3ff000001004742b */ /* 0x001e100000000108 */
[----:B0-----:R-:W4:-:S08]  /*0ce0*/  DFMA R4, R8, R4, R8 ;  /* 0x000000040804722b */ /* 0x001f100000000008 */
[----:B----4-:R-:W0:Y:S01]  /*0cf0*/  DMUL R8, R6, R4 ;  /* 0x0000000406087228 */ /* 0x010e220000000000 */
[----:B------:R-:W-:-:S07]  /*0d00*/  FSETP.GEU.AND P1, PT, |R7|, 6.5827683646048100446e-37, PT ;  /* 0x036000000700780b */ /* 0x000fce0003f2e200 */
[----:B0-----:R-:W0:-:S08]  /*0d10*/  DFMA R10, -R16, R8, R6 ;  /* 0x00000008100a722b */ /* 0x001e100000000106 */
[----:B0-----:R-:W0:-:S09]  /*0d20*/  DFMA R4, R4, R10, R8 ;  /* 0x0000000a0404722b */ /* 0x001e120000000008 */
[----:B0-----:R-:W-:-:S05]  /*0d30*/  FFMA R0, RZ, R17, R5 ;  /* 0x00000011ff007223 */ /* 0x001fca0000000005 */
[----:B------:R-:W-:-:S12]  /*0d40*/  FSETP.GT.AND P0, PT, |R0|, 1.469367938527859385e-39, PT ;  /* 0x001000000000780b */ /* 0x000fd80003f04200 */
[----:B------:R-:W-:Y:S05]  /*0d50*/  @P0 BRA P1, `(.L_x_18) ;  /* 0x0000007000000947 */ /* 0x000fea0000800000 */
[----:B------:R-:W-:Y:S01]  /*0d60*/  IMAD.MOV.U32 R4, RZ, RZ, R6 ;  /* 0x000000ffff047224 */ /* 0x000fe200078e0006 */
[----:B------:R-:W-:Y:S01]  /*0d70*/  MOV R6, R16 ;  /* 0x0000001000067202 */ /* 0x000fe20000000f00 */
[----:B------:R-:W-:Y:S01]  /*0d80*/  IMAD.MOV.U32 R5, RZ, RZ, R7 ;  /* 0x000000ffff057224 */ /* 0x000fe200078e0007 */
[----:B------:R-:W-:Y:S01]  /*0d90*/  MOV R20, 32@lo((_28header_files_timple_solver_c_calculate_intermediate_velocity_implicit_vectorised_2d_185_gpu + .L_x_18@srel)) ;  /* 0x0000000000147802 */ /* 0x000fe20000000f00 */
[----:B------:R-:W-:Y:S01]  /*0da0*/  IMAD.MOV.U32 R7, RZ, RZ, R17 ;  /* 0x000000ffff077224 */ /* 0x000fe200078e0011 */
[----:B------:R-:W-:-:S06]  /*0db0*/  MOV R21, 32@hi((_28header_files_timple_solver_c_calculate_intermediate_velocity_implicit_vectorised_2d_185_gpu + .L_x_18@srel)) ;  /* 0x0000000000157802 */ /* 0x000fcc0000000f00 */
[----:B-123--:R-:W-:Y:S05]  /*0dc0*/  CALL.ABS.NOINC `(__cuda_sm20_div_rn_f64_full) ;  /* 0x0000000000007943 */ /* 0x00efea0003c00000 */
.L_x_18:
[----:B------:R-:W-:Y:S05]  /*0dd0*/  BSYNC B6 ;  /* 0x0000000000067941 */ /* 0x000fea0003800000 */
.L_x_318:
[----:B------:R-:W4:Y:S01]  /*0de0*/  LDG.E.64.CONSTANT.SYS R6, [R22+0x60] ;  /* 0x0000600016067381 */ /* 0x000f2200001e6b00 */
[----:B------:R-:W-:-:S05]  /*0df0*/  IADD3 R68, P0, R68, R73, RZ ;  /* 0x0000004944447210 */ /* 0x000fca0007f1e0ff */
[----:B------:R-:W-:-:S08]  /*0e00*/  IMAD.X R69, R69, 0x1, R75, P0 ;  /* 0x0000000145457824 */ /* 0x000fd000000e064b */
[----:B------:R-:W5:Y:S01]  /*0e10*/  LDG.E.64.SYS R8, [R68] ;  /* 0x0000000044087381 */ /* 0x000f6200001eeb00 */
[----:B------:R-:W-:-:S04]  /*0e20*/  DMUL R12, R58, R64 ;  /* 0x000000403a0c7228 */ /* 0x000fc80000000000 */
[----:B------:R-:W0:-:S08]  /*0e30*/  DADD R52, R52, -1 ;  /* 0xbff0000034347429 */ /* 0x000e100000000000 */
[----:B0-----:R-:W0:Y:S01]  /*0e40*/  DMUL R52, R36, R52 ;  /* 0x0000003424347228 */ /* 0x001e220000000000 */
[----:B----4-:R-:W-:-:S05]  /*0e50*/  IADD3 R10, P0, R6, R73, RZ ;  /* 0x00000049060a7210 */ /* 0x010fca0007f1e0ff */
[----:B------:R-:W-:-:S08]  /*0e60*/  IMAD.X R11, R7, 0x1, R75, P0 ;  /* 0x00000001070b7824 */ /* 0x000fd000000e064b */
[----:B------:R-:W4:Y:S01]  /*0e70*/  LDG.E.64.SYS R10, [R10] ;  /* 0x000000000a0a7381 */ /* 0x000f2200001eeb00 */
[----:B-12---:R-:W1:Y:S01]  /*0e80*/  DADD R6, R60, R18 ;  /* 0x000000003c067229 */ /* 0x006e620000000012 */
[----:B------:R-:W-:Y:S01]  /*0e90*/  BMOV.32.CLEAR RZ, B6 ;  /* 0x0000000006ff7355 */ /* 0x000fe20000100000 */
[----:B------:R-:W-:Y:S02]  /*0ea0*/  BSSY B6, `(.L_x_319) ;  /* 0x000001b000067945 */ /* 0x000fe40003800000 */
[----:B0-----:R-:W5:-:S04]  /*0eb0*/  DMUL R58, R58, R52 ;  /* 0x000000343a3a7228 */ /* 0x001f480000000000 */
[----:B-1----:R0:W1:Y:S02]  /*0ec0*/  DFMA R6, R34, R6, -R12 ;  /* 0x000000062206722b */ /* 0x002064000000080c */
[----:B0-----:R-:W-:Y:S02]  /*0ed0*/  IMAD.MOV.U32 R12, RZ, RZ, 0x1 ;  /* 0x00000001ff0c7424 */ /* 0x001fe400078e00ff */
[----:B------:R-:W-:-:S04]  /*0ee0*/  DADD R66, -R66, R4 ;  /* 0x0000000042427229 */ /* 0x000fc80000000104 */
[----:B-----5:R-:W0:Y:S01]  /*0ef0*/  DMUL R8, R58, R8 ;  /* 0x000000083a087228 */ /* 0x020e220000000000 */
[----:B-1----:R-:W1:Y:S07]  /*0f00*/  MUFU.RCP64H R13, R7 ;  /* 0x00000007000d7308 */ /* 0x002e6e0000001800 */
[----:B0-----:R-:W0:-:S08]  /*0f10*/  DFMA R8, R34, R66, -R8 ;  /* 0x000000422208722b */ /* 0x001e100000000808 */
[----:B0--3--:R-:W-:-:S04]  /*0f20*/  DFMA R8, R36, R62, R8 ;  /* 0x0000003e2408722b */ /* 0x009fc80000000008 */
[----:B-1----:R-:W0:-:S08]  /*0f30*/  DFMA R14, -R6, R12, 1 ;  /* 0x3ff00000060e742b */ /* 0x002e10000000010c */
[----:B0-----:R-:W0:-:S08]  /*0f40*/  DFMA R14, R14, R14, R14 ;  /* 0x0000000e0e0e722b */ /* 0x001e10000000000e */
[----:B0-----:R-:W0:-:S08]  /*0f50*/  DFMA R14, R12, R14, R12 ;  /* 0x0000000e0c0e722b */ /* 0x001e10000000000c */
[----:B0-----:R-:W0:-:S08]  /*0f60*/  DFMA R4, -R6, R14, 1 ;  /* 0x3ff000000604742b */ /* 0x001e10000000010e */
[----:B0-----:R-:W-:-:S04]  /*0f70*/  DFMA R4, R14, R4, R14 ;  /* 0x000000040e04722b */ /* 0x001fc8000000000e */
[----:B----4-:R-:W0:-:S08]  /*0f80*/  DADD R8, R8, -R10 ;  /* 0x0000000008087229 */ /* 0x010e10000000080a */
[----:B0-----:R-:W0:Y:S01]  /*0f90*/  DMUL R10, R8, R4 ;  /* 0x00000004080a7228 */ /* 0x001e220000000000 */
[----:B------:R-:W-:-:S07]  /*0fa0*/  FSETP.GEU.AND P1, PT, |R9|, 6.5827683646048100446e-37, PT ;  /* 0x036000000900780b */ /* 0x000fce0003f2e200 */
[----:B0-----:R-:W0:-:S08]  /*0fb0*/  DFMA R12, -R6, R10, R8 ;  /* 0x0000000a060c722b */ /* 0x001e100000000108 */
[----:B0-----:R-:W0:-:S09]  /*0fc0*/  DFMA R4, R4, R12, R10 ;  /* 0x0000000c0404722b */ /* 0x001e12000000000a */
[----:B0-----:R-:W-:-:S05]  /*0fd0*/  FFMA R0, RZ, R7, R5 ;  /* 0x00000007ff007223 */ /* 0x001fca0000000005 */
[----:B------:R-:W-:-:S12]  /*0fe0*/  FSETP.GT.AND P0, PT, |R0|, 1.469367938527859385e-39, PT ;  /* 0x001000000000780b */ /* 0x000fd80003f04200 */
[----:B------:R-:W-:Y:S05]  /*0ff0*/  @P0 BRA P1, `(.L_x_19) ;  /* 0x0000005000000947 */ /* 0x000fea0000800000 */
[----:B------:R-:W-:Y:S01]  /*1000*/  IMAD.MOV.U32 R4, RZ, RZ, R8 ;  /* 0x000000ffff047224 */ /* 0x000fe200078e0008 */
[----:B------:R-:W-:Y:S01]  /*1010*/  MOV R20, 32@lo((_28header_files_timple_solver_c_calculate_intermediate_velocity_implicit_vectorised_2d_185_gpu + .L_x_19@srel)) ;  /* 0x0000000000147802 */ /* 0x000fe20000000f00 */
[----:B------:R-:W-:Y:S01]  /*1020*/  IMAD.MOV.U32 R5, RZ, RZ, R9 ;  /* 0x000000ffff057224 */ /* 0x000fe200078e0009 */
[----:B------:R-:W-:-:S06]  /*1030*/  MOV R21, 32@hi((_28header_files_timple_solver_c_calculate_intermediate_velocity_implicit_vectorised_2d_185_gpu + .L_x_19@srel)) ;  /* 0x0000000000157802 */ /* 0x000fcc0000000f00 */
[----:B------:R-:W-:Y:S05]  /*1040*/  CALL.ABS.NOINC `(__cuda_sm20_div_rn_f64_full) ;  /* 0x0000000000007943 */ /* 0x000fea0003c00000 */
.L_x_19:
[----:B------:R-:W-:Y:S05]  /*1050*/  BSYNC B6 ;  /* 0x0000000000067941 */ /* 0x000fea0003800000 */
.L_x_319:
[----:B------:R0:W-:Y:S04]  /*1060*/  STG.E.64.SYS [R68], R4 ;  /* 0x0000000444007386 */ /* 0x0001e8000010eb00 */
[----:B------:R-:W2:Y:S04]  /*1070*/  LDG.E.64.SYS R56, [R56] ;  /* 0x0000000038387381 */ /* 0x000ea800001eeb00 */
[----:B------:R-:W2:Y:S04]  /*1080*/  LDG.E.64.SYS R10, [R42] ;  /* 0x000000002a0a7381 */ /* 0x000ea800001eeb00 */
[----:B------:R1:W3:Y:S04]  /*1090*/  LDG.E.64.SYS R8, [R54] ;  /* 0x0000000036087381 */ /* 0x0002e800001eeb00 */
[----:B------:R-:W3:Y:S04]  /*10a0*/  LDG.E.64.SYS R6, [R40] ;  /* 0x0000000028067381 */ /* 0x000ee800001eeb00 */
[----:B------:R-:W4:Y:S04]  /*10b0*/  LDG.E.64.SYS R60, [R38] ;  /* 0x00000000263c7381 */ /* 0x000f2800001eeb00 */
[----:B------:R0:W5:Y:S01]  /*10c0*/  LDG.E.64.CONSTANT.SYS R58, [R22+-0x18] ;  /* 0xffffe800163a7381 */ /* 0x00016200001e6b00 */
[----:B------:R-:W-:Y:S01]  /*10d0*/  MOV R62, c[0x0][0x164] ;  /* 0x00005900003e7a02 */ /* 0x000fe20000000f00 */
[----:B-1----:R-:W-:-:S03]  /*10e0*/  CS2R R54, SRZ ;  /* 0x0000000000367805 */ /* 0x002fc6000001ff00 */
[----:B------:R-:W-:Y:S01]  /*10f0*/  ISETP.GE.AND P0, PT, R62, 0x1, PT ;  /* 0x000000013e00780c */ /* 0x000fe20003f06270 */
[----:B--2---:R-:W3:-:S08]  /*1100*/  DMUL R10, R56, R10 ;  /* 0x0000000a380a7228 */ /* 0x004ed00000000000 */
[----:B---3--:R1:W2:Y:S02]  /*1110*/  DFMA R6, R8, R6, R10 ;  /* 0x000000060806722b */ /* 0x0082a4000000000a */
[----:B-1----:R-:W-:Y:S02]  /*1120*/  CS2R R10, SRZ ;  /* 0x00000000000a7805 */ /* 0x002fe4000001ff00 */
[----:B----4-:R-:W-:-:S04]  /*1130*/  DMUL R64, R64, R60 ;  /* 0x0000003c40407228 */ /* 0x010fc80000000000 */
[----:B--2---:R-:W1:-:S08]  /*1140*/  DADD R18, R6, R18 ;  /* 0x0000000006127229 */ /* 0x004e500000000012 */
[----:B-1----:R0:W1:Y:S01]  /*1150*/  DFMA R18, R34, R18, -R64 ;  /* 0x000000122212722b */ /* 0x0020620000000840 */
[----:B------:R-:W-:Y:S05]  /*1160*/  @!P0 BRA `(.L_x_320) ;  /* 0x0000061000008947 */ /* 0x000fea0003800000 */
[----:B------:R-:W5:Y:S01]  /*1170*/  LDG.E.64.CONSTANT.SYS R50, [R50+0x28] ;  /* 0x0000280032327381 */ /* 0x000f6200001e6b00 */
[C---:B------:R-:W-:Y:S01]  /*1180*/  LOP3.LUT P1, R6, R62.reuse, 0x3, RZ, 0xc0, !PT ;  /* 0x000000033e067812 */ /* 0x040fe2000782c0ff */
        /* <DEDUP_REMOVED lines=8> */
[----:B------:R-:W-:Y:S01]  /*1210*/  IADD3 R3, R71, 0x1, RZ ;  /* 0x0000000147037810 */ /* 0x000fe20007ffe0ff */
[----:B------:R-:W2:Y:S04]  /*1220*/  LDG.E.64.SYS R32, [R40+0x8] ;  /* 0x0000080028207381 */ /* 0x000ea800001eeb00 */
[----:B-----5:R-:W-:Y:S01]  /*1230*/  IMAD.WIDE R30, R3, 0x4, R50 ;  /* 0x00000004031e7825 */ /* 0x020fe200078e0232 */
[----:B------:R-:W3:Y:S04]  /*1240*/  LDG.E.64.SYS R10, [R42+0x8] ;  /* 0x000008002a0a7381 */ /* 0x000ee800001eeb00 */
[----:B------:R-:W4:Y:S04]  /*1250*/  LDG.E.64.SYS R54, [R38+0x8] ;  /* 0x0000080026367381 */ /* 0x000f2800001eeb00 */
[----:B0-----:R-:W2:Y:S01]  /*1260*/  LDG.E.SYS R5, [R30] ;  /* 0x000000001e057381 */ /* 0x001ea200001ee900 */
[----:B------:R-:W-:Y:S01]  /*1270*/  ISETP.NE.AND P1, PT, R6, 0x1, PT ;  /* 0x000000010600780c */ /* 0x000fe20003f25270 */
[----:B--2---:R-:W-:-:S08]  /*1280*/  IMAD.WIDE R4, R5, 0x8, R58 ;  /* 0x0000000805047825 */ /* 0x004fd000078e023a */
[----:B------:R-:W2:Y:S01]  /*1290*/  LDG.E.64.SYS R4, [R4] ;  /* 0x0000000004047381 */ /* 0x000ea200001eeb00 */
[----:B------:R-:W-:Y:S01]  /*12a0*/  MOV R0, R7 ;  /* 0x0000000700007202 */ /* 0x000fe20000000f00 */
[----:B--2---:R0:W2:-:S04]  /*12b0*/  DFMA R32, R32, R4, RZ ;  /* 0x000000042020722b */ /* 0x00408800000000ff */
[----:B---3--:R0:W3:-:S04]  /*12c0*/  DFMA R10, R4, R10, RZ ;  /* 0x0000000a040a722b */ /* 0x0080c800000000ff */
[----:B----4-:R0:W4:Y:S01]  /*12d0*/  DFMA R54, R4, R54, RZ ;  /* 0x000000360436722b */ /* 0x01012200000000ff */
[----:B------:R-:W-:Y:S05]  /*12e0*/  @!P1 BRA `(.L_x_321) ;  /* 0x0000018000009947 */ /* 0x000fea0003800000 */
[----:B--23--:R-:W-:Y:S01]  /*12f0*/  LOP3.LUT R0, R62, 0x3, RZ, 0xc0, !PT ;  /* 0x000000033e007812 */ /* 0x00cfe200078ec0ff */
[----:B0-----:R-:W2:Y:S03]  /*1300*/  LDG.E.SYS R5, [R30+0x4] ;  /* 0x000004001e057381 */ /* 0x001ea600001ee900 */
[----:B------:R-:W-:Y:S01]  /*1310*/  ISETP.NE.AND P1, PT, R0, 0x2, PT ;  /* 0x000000020000780c */ /* 0x000fe20003f25270 */
[----:B------:R-:W3:Y:S04]  /*1320*/  LDG.E.64.SYS R6, [R40+0x10] ;  /* 0x0000100028067381 */ /* 0x000ee800001eeb00 */
[----:B------:R-:W5:Y:S04]  /*1330*/  LDG.E.64.SYS R12, [R42+0x10] ;  /* 0x000010002a0c7381 */ /* 0x000f6800001eeb00 */
[----:B----4-:R-:W4:Y:S04]  /*1340*/  LDG.E.64.SYS R14, [R38+0x10] ;  /* 0x00001000260e7381 */ /* 0x010f2800001eeb00 */
        /* <DEDUP_REMOVED lines=8> */
[C---:B------:R-:W-:Y:S02]  /*13d0*/  IADD3 R0, R62.reuse, -0x2, RZ ;  /* 0xfffffffe3e007810 */ /* 0x040fe40007ffe0ff */
[C---:B------:R-:W-:Y:S02]  /*13e0*/  IADD3 R3, R71.reuse, 0x2, RZ ;  /* 0x0000000247037810 */ /* 0x040fe40007ffe0ff */
[----:B------:R-:W-:Y:S02]  /*13f0*/  @P1 IADD3 R0, R62, -0x3, RZ ;  /* 0xfffffffd3e001810 */ /* 0x000fe40007ffe0ff */
[----:B------:R-:W-:Y:S01]  /*1400*/  @P1 IADD3 R3, R71, 0x3, RZ ;  /* 0x0000000347031810 */ /* 0x000fe20007ffe0ff */
[----:B--2---:R-:W3:-:S04]  /*1410*/  DFMA R32, R6, R4, R32 ;  /* 0x000000040620722b */ /* 0x004ec80000000020 */
[----:B-----5:R-:W0:-:S04]  /*1420*/  DFMA R10, R4, R12, R10 ;  /* 0x0000000c040a722b */ /* 0x020e08000000000a */
[----:B----4-:R-:W2:-:S04]  /*1430*/  DFMA R54, R4, R14, R54 ;  /* 0x0000000e0436722b */ /* 0x010e880000000036 */
[----:B---3--:R3:W4:-:S04]  /*1440*/  @P1 DFMA R32, R24, R20, R32 ;  /* 0x000000141820122b */ /* 0x0087080000000020 */
[----:B0-----:R3:W0:-:S04]  /*1450*/  @P1 DFMA R10, R20, R26, R10 ;  /* 0x0000001a140a122b */ /* 0x001608000000000a */
[----:B--2---:R3:W2:-:S04]  /*1460*/  @P1 DFMA R54, R20, R28, R54 ;  /* 0x0000001c1436122b */ /* 0x0046880000000036 */
.L_x_321:
[----:B0-234-:R-:W-:Y:S01]  /*1470*/  BMOV.32.CLEAR RZ, B0 ;  /* 0x0000000000ff7355 */ /* 0x01dfe20000100000 */
[----:B------:R-:W-:Y:S01]  /*1480*/  BSSY B0, `(.L_x_320) ;  /* 0x000002f000007945 */ /* 0x000fe20003800000 */
[----:B------:R-:W-:Y:S05]  /*1490*/  @!P0 BRA `(.L_x_322) ;  /* 0x000002d000008947 */ /* 0x000fea0003800000 */
.L_x_323:
[----:B------:R-:W-:-:S05]  /*14a0*/  IADD3 R79, R3, 0x1, RZ ;  /* 0x00000001034f7810 */ /* 0x000fca0007ffe0ff */
[----:B-----5:R-:W-:-:S08]  /*14b0*/  IMAD.WIDE R4, R79, 0x4, R50 ;  /* 0x000000044f047825 */ /* 0x020fd000078e0232 */
[----:B--2---:R-:W2:Y:S04]  /*14c0*/  LDG.E.SYS R41, [R4] ;  /* 0x0000000004297381 */ /* 0x004ea800001ee900 */
[----:B---3--:R-:W3:Y:S04]  /*14d0*/  LDG.E.SYS R7, [R4+0x4] ;  /* 0x0000040004077381 */ /* 0x008ee800001ee900 */
        /* <DEDUP_REMOVED lines=30> */
[----:B------:R-:W2:-:S04]  /*16c0*/  DFMA R66, R40, R66, R54 ;  /* 0x000000422842722b */ /* 0x000e880000000036 */
[----:B---3--:R-:W4:-:S04]  /*16d0*/  DFMA R62, R64, R6, R62 ;  /* 0x00000006403e722b */ /* 0x008f08000000003e */
[----:B0-----:R-:W0:-:S04]  /*16e0*/  DFMA R42, R6, R42, R76 ;  /* 0x0000002a062a722b */ /* 0x001e08000000004c */
[----:B--2---:R-:W2:-:S04]  /*16f0*/  DFMA R26, R6, R26, R66 ;  /* 0x0000001a061a722b */ /* 0x004e880000000042 */
[----:B----4-:R-:W3:-:S04]  /*1700*/  DFMA R38, R38, R4, R62 ;  /* 0x000000042626722b */ /* 0x010ec8000000003e */
[----:B0-----:R-:W0:-:S04]  /*1710*/  DFMA R20, R4, R20, R42 ;  /* 0x000000140414722b */ /* 0x001e08000000002a */
[----:B--2---:R-:W2:-:S04]  /*1720*/  DFMA R14, R4, R14, R26 ;  /* 0x0000000e040e722b */ /* 0x004e88000000001a */
[----:B---3--:R3:W4:-:S04]  /*1730*/  DFMA R32, R24, R12, R38 ;  /* 0x0000000c1820722b */ /* 0x0087080000000026 */
[----:B0-----:R3:W0:-:S04]  /*1740*/  DFMA R10, R12, R28, R20 ;  /* 0x0000001c0c0a722b */ /* 0x0016080000000014 */
[----:B--2---:R3:W2:Y:S01]  /*1750*/  DFMA R54, R12, R30, R14 ;  /* 0x0000001e0c36722b */ /* 0x0046a2000000000e */
[----:B0---4-:R-:W-:Y:S05]  /*1760*/  @P0 BRA `(.L_x_323) ;  /* 0xfffffd3000000947 */ /* 0x011fea000383ffff */
.L_x_322:
[----:B------:R-:W-:Y:S05]  /*1770*/  BSYNC B0 ;  /* 0x0000000000007941 */ /* 0x000fea0003800000 */
.L_x_320:
[----:B0-----:R-:W4:Y:S01]  /*1780*/  LDG.E.64.CONSTANT.SYS R4, [R22+0x20] ;  /* 0x0000200016047381 */ /* 0x001f2200001e6b00 */
[--C-:B---3--:R-:W-:Y:S02]  /*1790*/  SHF.R.S64 R39, RZ, 0x1d, R2.reuse ;  /* 0x0000001dff277819 */ /* 0x108fe40000001002 */
[----:B------:R-:W-:Y:S02]  /*17a0*/  SHF.R.S32.HI R41, RZ, 0x1d, R2 ;  /* 0x0000001dff297819 */ /* 0x000fe40000011402 */
[----:B----4-:R-:W-:-:S05]  /*17b0*/  IADD3 R6, P0, R4, R39, RZ ;  /* 0x0000002704067210 */ /* 0x010fca0007f1e0ff */
[----:B------:R-:W-:-:S08]  /*17c0*/  IMAD.X R7, R5, 0x1, R41, P0 ;  /* 0x0000000105077824 */ /* 0x000fd000000e0629 */
[----:B------:R-:W3:Y:S01]  /*17d0*/  LDG.E.64.SYS R6, [R6] ;  /* 0x0000000006067381 */ /* 0x000ee200001eeb00 */
[----:B------:R-:W0:Y:S01]  /*17e0*/  MUFU.RCP64H R5, R17 ;  /* 0x0000001100057308 */ /* 0x000e220000001800 */
[----:B------:R-:W-:Y:S01]  /*17f0*/  IMAD.MOV.U32 R4, RZ, RZ, 0x1 ;  /* 0x00000001ff047424 */ /* 0x000fe200078e00ff */
[----:B------:R-:W4:Y:S01]  /*1800*/  DMUL R8, R8, R32 ;  /* 0x0000002008087228 */ /* 0x000f220000000000 */
[----:B------:R-:W-:Y:S01]  /*1810*/  BMOV.32.CLEAR RZ, B6 ;  /* 0x0000000006ff7355 */ /* 0x000fe20000100000 */
[----:B------:R-:W-:Y:S06]  /*1820*/  BSSY B6, `(.L_x_324) ;  /* 0x0000015000067945 */ /* 0x000fec0003800000 */
[----:B----4-:R-:W-:-:S04]  /*1830*/  DFMA R56, R56, R10, R8 ;  /* 0x0000000a3838722b */ /* 0x010fc80000000008 */
[----:B0-----:R-:W0:-:S08]  /*1840*/  DFMA R12, -R16, R4, 1 ;  /* 0x3ff00000100c742b */ /* 0x001e100000000104 */
[----:B0-----:R-:W0:-:S08]  /*1850*/  DFMA R12, R12, R12, R12 ;  /* 0x0000000c0c0c722b */ /* 0x001e10000000000c */
[----:B0-----:R-:W0:-:S08]  /*1860*/  DFMA R12, R4, R12, R4 ;  /* 0x0000000c040c722b */ /* 0x001e100000000004 */
[----:B0-----:R-:W0:-:S08]  /*1870*/  DFMA R4, -R16, R12, 1 ;  /* 0x3ff000001004742b */ /* 0x001e10000000010c */
[----:B0-----:R-:W3:-:S08]  /*1880*/  DFMA R14, R12, R4, R12 ;  /* 0x000000040c0e722b */ /* 0x001ed0000000000c */
[----:B---3--:R-:W0:Y:S01]  /*1890*/  DMUL R4, R14, R6 ;  /* 0x000000060e047228 */ /* 0x008e220000000000 */
        /* <DEDUP_REMOVED lines=12> */
[----:B-12--5:R-:W-:Y:S05]  /*1960*/  CALL.ABS.NOINC `(__cuda_sm20_div_rn_f64_full) ;  /* 0x0000000000007943 */ /* 0x026fea0003c00000 */
.L_x_20:
[----:B------:R-:W-:Y:S05]  /*1970*/  BSYNC B6 ;  /* 0x0000000000067941 */ /* 0x000fea0003800000 */
.L_x_324:
[----:B------:R-:W3:Y:S01]  /*1980*/  LDG.E.64.CONSTANT.SYS R22, [R22+0x68] ;  /* 0x0000680016167381 */ /* 0x000ee200001e6b00 */
[----:B-----5:R-:W-:-:S05]  /*1990*/  IADD3 R16, P0, R58, R39, RZ ;  /* 0x000000273a107210 */ /* 0x020fca0007f1e0ff */
[----:B------:R-:W-:-:S08]  /*19a0*/  IMAD.X R17, R59, 0x1, R41, P0 ;  /* 0x000000013b117824 */ /* 0x000fd000000e0629 */
[----:B------:R-:W4:Y:S01]  /*19b0*/  LDG.E.64.SYS R6, [R16] ;  /* 0x0000000010067381 */ /* 0x000f2200001eeb00 */
[----:B-1----:R-:W0:Y:S01]  /*19c0*/  MUFU.RCP64H R11, R19 ;  /* 0x00000013000b7308 */ /* 0x002e220000001800 */
[----:B------:R-:W-:Y:S01]  /*19d0*/  IMAD.MOV.U32 R10, RZ, RZ, 0x1 ;  /* 0x00000001ff0a7424 */ /* 0x000fe200078e00ff */
[----:B------:R-:W-:Y:S01]  /*19e0*/  DMUL R52, R52, R60 ;  /* 0x0000003c34347228 */ /* 0x000fe20000000000 */
[----:B---3--:R-:W-:-:S05]  /*19f0*/  IADD3 R8, P0, R22, R39, RZ ;  /* 0x0000002716087210 */ /* 0x008fca0007f1e0ff */
[----:B------:R-:W-:-:S08]  /*1a00*/  IMAD.X R9, R23, 0x1, R41, P0 ;  /* 0x0000000117097824 */ /* 0x000fd000000e0629 */
[----:B------:R-:W3:Y:S01]  /*1a10*/  LDG.E.64.SYS R8, [R8] ;  /* 0x0000000008087381 */ /* 0x000ee200001eeb00 */
[----:B0-----:R-:W0:Y:S01]  /*1a20*/  DFMA R12, -R18, R10, 1 ;  /* 0x3ff00000120c742b */ /* 0x001e22000000010a */
[----:B------:R-:W-:Y:S01]  /*1a30*/  BMOV.32.CLEAR RZ, B6 ;  /* 0x0000000006ff7355 */ /* 0x000fe20000100000 */
[----:B------:R-:W-:Y:S02]  /*1a40*/  BSSY B6, `(.L_x_325) ;  /* 0x0000018000067945 */ /* 0x000fe40003800000 */
[----:B------:R-:W-:-:S04]  /*1a50*/  DADD R56, -R56, R4 ;  /* 0x0000000038387229 */ /* 0x000fc80000000104 */
[----:B0-----:R-:W0:-:S04]  /*1a60*/  DFMA R12, R12, R12, R12 ;  /* 0x0000000c0c0c722b */ /* 0x001e08000000000c */
[----:B----4-:R-:W1:-:S04]  /*1a70*/  DMUL R6, R6, R52 ;  /* 0x0000003406067228 */ /* 0x010e480000000000 */
[----:B0-----:R-:W0:-:S04]  /*1a80*/  DFMA R12, R10, R12, R10 ;  /* 0x0000000c0a0c722b */ /* 0x001e08000000000a */
[----:B-1----:R-:W1:-:S04]  /*1a90*/  DFMA R6, R34, R56, -R6 ;  /* 0x000000382206722b */ /* 0x002e480000000806 */
[----:B0-----:R-:W0:-:S04]  /*1aa0*/  DFMA R4, -R18, R12, 1 ;  /* 0x3ff000001204742b */ /* 0x001e08000000010c */
[----:B-12---:R-:W3:-:S04]  /*1ab0*/  DFMA R6, R36, R54, R6 ;  /* 0x000000362406722b */ /* 0x006ec80000000006 */
[----:B0-----:R-:W-:-:S04]  /*1ac0*/  DFMA R4, R12, R4, R12 ;  /* 0x000000040c04722b */ /* 0x001fc8000000000c */
[----:B---3--:R-:W0:-:S08]  /*1ad0*/  DADD R6, R6, -R8 ;  /* 0x0000000006067229 */ /* 0x008e100000000808 */
        /* <DEDUP_REMOVED lines=13> */
[----:B------:R-:W-:Y:S05]  /*1bb0*/  CALL.ABS.NOINC `(__cuda_sm20_div_rn_f64_full) ;  /* 0x0000000000007943 */ /* 0x000fea0003c00000 */
.L_x_21:
[----:B------:R-:W-:Y:S05]  /*1bc0*/  BSYNC B6 ;  /* 0x0000000000067941 */ /* 0x000fea0003800000 */
.L_x_325:
[----:B------:R0:W-:Y:S02]  /*1bd0*/  STG.E.64.SYS [R16], R4 ;  /* 0x0000000410007386 */ /* 0x0001e4000010eb00 */
.L_x_312:
[----:B------:R-:W-:Y:S05]  /*1be0*/  BSYNC B7 ;  /* 0x0000000000077941 */ /* 0x000fea0003800000 */
.L_x_311:
[----:B------:R-:W-:Y:S02]  /*1bf0*/  ISETP.NE.AND P0, PT, R72, RZ, PT ;  /* 0x000000ff4800720c */ /* 0x000fe40003f05270 */
[----:B------:R-:W-:-:S10]  /*1c00*/  IADD3 R2, R2, UR36, RZ ;  /* 0x0000002402027c10 */ /* 0x000fd4000fffe0ff */
[----:B------:R-:W-:Y:S05]  /*1c10*/  @P0 BRA `(.L_x_326) ;  /* 0xffffe48000000947 */ /* 0x000fea000383ffff */
[----:B------:R-:W-:Y:S05]  /*1c20*/  EXIT ;  /* 0x000000000000794d */ /* 0x000fea0003800000 */
.L_x_327:
[----:B------:R-:W-:-:S00]  /*1c30*/  BRA `(.L_x_327) ;  /* 0xfffffff000007947 */ /* 0x000fc0000383ffff */
[----:B------:R-:W-:-:S00]  /*1c40*/  NOP ;  /* 0x0000000000007918 */ /* 0x000fc00000000000 */
[----:B------:R-:W-:-:S00]  /*1c50*/  NOP ;  /* 0x0000000000007918 */ /* 0x000fc00000000000 */
[----:B------:R-:W-:-:S00]  /*1c60*/  NOP ;  /* 0x0000000000007918 */ /* 0x000fc00000000000 */
[----:B------:R-:W-:-:S00]  /*1c70*/  NOP ;  /* 0x0000000000007918 */ /* 0x000fc00000000000 */
.L_x_699:


//--------------------- .text._28header_files_timple_solver_c_time_implicit_solver_vectorised_2d_77_gpu__red --------------------------
	.section	.text._28header_files_timple_solver_c_time_implicit_solver_vectorised_2d_77_gpu__red,"ax",@progbits
	.sectioninfo	@"SHI_REGISTERS=12"
	.align	128
        .global         _28header_files_timple_solver_c_time_implicit_solver_vectorised_2d_77_gpu__red
        .type           _28header_files_timple_solver_c_time_implicit_solver_vectorised_2d_77_gpu__red,@function
        .size           _28header_files_timple_solver_c_time_implicit_solver_vectorised_2d_77_gpu__red,(.L_x_700 - _28header_files_timple_solver_c_time_implicit_solver_vectorised_2d_77_gpu__red)
        .other          _28header_files_timple_solver_c_time_implicit_solver_vectorised_2d_77_gpu__red,@"STO_CUDA_ENTRY STV_DEFAULT"
_28header_files_timple_solver_c_time_implicit_solver_vectorised_2d_77_gpu__red:
.text._28header_files_timple_solver_c_time_implicit_solver_vectorised_2d_77_gpu__red:
        /* <DEDUP_REMOVED lines=20> */
.L_x_330:
        /* <DEDUP_REMOVED lines=9> */
.L_x_329:
[----:B------:R-:W-:Y:S05]  /*01d0*/  BSYNC B0 ;  /* 0x0000000000007941 */ /* 0x000fea0003800000 */
.L_x_328:
        /* <DEDUP_REMOVED lines=16> */
.L_x_331:
[----:B-1---5:R0:W-:Y:S01]  /*02e0*/  STS.64 [R0.X8], R2 ;  /* 0x0000000200007388 */ /* 0x0221e20000008a00 */
[----:B------:R-:W-:Y:S01]  /*02f0*/  ISETP.GE.AND P1, PT, R4, 0x41, PT ;  /* 0x000000410400780c */ /* 0x000fe20003f26270 */
[C---:B------:R-:W-:Y:S01]  /*0300*/  IMAD.SHL.U32 R8, R0.reuse, 0x8, RZ ;  /* 0x0000000800087824 */ /* 0x040fe200078e00ff */
[----:B------:R-:W-:-:S10]  /*0310*/  ISETP.GT.AND P0, PT, R0, 0x1f, PT ;  /* 0x0000001f0000780c */ /* 0x000fd40003f04270 */
[----:B0-----:R-:W-:Y:S05]  /*0320*/  @!P1 BRA `(.L_x_332) ;  /* 0x000000d000009947 */ /* 0x001fea0003800000 */
.L_x_333:
        /* <DEDUP_REMOVED lines=13> */
.L_x_332:
        /* <DEDUP_REMOVED lines=46> */
.L_x_334:
[----:B------:R-:W-:-:S00]  /*06e0*/  BRA `(.L_x_334) ;  /* 0xfffffff000007947 */ /* 0x000fc0000383ffff */
[----:B------:R-:W-:-:S00]  /*06f0*/  NOP ;  /* 0x0000000000007918 */ /* 0x000fc00000000000 */
.L_x_700:


//--------------------- .text._28header_files_timple_solver_c_time_implicit_solver_vectorised_2d_77_gpu --------------------------
	.section	.text._28header_files_timple_solver_c_time_implicit_solver_vectorised_2d_77_gpu,"ax",@progbits
	.sectioninfo	@"SHI_REGISTERS=26"
	.align	128
        .global         _28header_files_timple_solver_c_time_implicit_solver_vectorised_2d_77_gpu
        .type           _28header_files_timple_solver_c_time_implicit_solver_vectorised_2d_77_gpu,@function
        .size           _28header_files_timple_solver_c_time_implicit_solver_vectorised_2d_77_gpu,(.L_x_701 - _28header_files_timple_solver_c_time_implicit_solver_vectorised_2d_77_gpu)
        .other          _28header_files_timple_solver_c_time_implicit_solver_vectorised_2d_77_gpu,@"STO_CUDA_ENTRY STV_DEFAULT"
_28header_files_timple_solver_c_time_implicit_solver_vectorised_2d_77_gpu:
.text._28header_files_timple_solver_c_time_implicit_solver_vectorised_2d_77_gpu:
[----:B------:R-:W-:Y:S02]  /*0000*/  MOV R1, c[0x0][0x28] ;  /* 0x00000a0000017a02 */ /* 0x000fe40000000f00 */
[----:B------:R-:W-:Y:S02]  /*0010*/  ULDC.64 UR4, c[0x0][0x170] ;  /* 0x00005c0000047ab9 */ /* 0x000fe40000000a00 */
[----:B------:R-:W2:Y:S02]  /*0020*/  LDG.E.CONSTANT.SYS R0, [UR4+0xfc] ;  /* 0x0000fc04ff007981 */ /* 0x000ea4000c1e6900 */
[----:B--2---:R-:W-:-:S12]  /*0030*/  ISETP.GE.AND P0, PT, R0, 0x1, PT ;  /* 0x000000010000780c */ /* 0x004fd80003f06270 */
[----:B------:R-:W-:Y:S05]  /*0040*/  @!P0 BRA `(.L_x_335) ;  /* 0x0000029000008947 */ /* 0x000fea0003800000 */
[----:B------:R-:W0:Y:S01]  /*0050*/  S2R R2, SR_CTAID.X ;  /* 0x0000000000027919 */ /* 0x000e220000002500 */
[----:B------:R-:W-:Y:S01]  /*0060*/  MOV R20, R0 ;  /* 0x0000000000147202 */ /* 0x000fe20000000f00 */
[----:B------:R-:W-:Y:S02]  /*0070*/  ULDC UR4, c[0x0][0xc] ;  /* 0x0000030000047ab9 */ /* 0x000fe40000000800 */
[----:B------:R-:W0:Y:S01]  /*0080*/  S2R R3, SR_TID.X ;  /* 0x0000000000037919 */ /* 0x000e220000002100 */
[----:B------:R-:W-:Y:S01]  /*0090*/  USHF.L.U32 UR4, UR4, 0x7, URZ ;  /* 0x0000000704047899 */ /* 0x000fe2000800063f */
[----:B0-----:R-:W-:Y:S02]  /*00a0*/  IMAD R23, R2, 0x80, R3 ;  /* 0x0000008002177824 */ /* 0x001fe400078e0203 */
[----:B------:R-:W-:-:S03]  /*00b0*/  CS2R R2, SRZ ;  /* 0x0000000000027805 */ /* 0x000fc6000001ff00 */
.L_x_338:
[----:B------:R-:W-:Y:S01]  /*00c0*/  ISETP.GT.AND P1, PT, R0, R23, PT ;  /* 0x000000170000720c */ /* 0x000fe20003f24270 */
[----:B------:R-:W-:Y:S01]  /*00d0*/  BMOV.32.CLEAR RZ, B0 ;  /* 0x0000000000ff7355 */ /* 0x000fe20000100000 */
[----:B------:R-:W-:Y:S01]  /*00e0*/  IADD3 R20, R20, -UR4, RZ ;  /* 0x8000000414147c10 */ /* 0x000fe2000fffe0ff */
[----:B------:R-:W-:Y:S03]  /*00f0*/  BSSY B0, `(.L_x_336) ;  /* 0x000001b000007945 */ /* 0x000fe60003800000 */
[----:B------:R-:W-:-:S06]  /*0100*/  ISETP.GT.AND P0, PT, R20, RZ, PT ;  /* 0x000000ff1400720c */ /* 0x000fcc0003f04270 */
[----:B01----:R-:W-:Y:S05]  /*0110*/  @!P1 BRA `(.L_x_337) ;  /* 0x0000018000009947 */ /* 0x003fea0003800000 */
[----:B------:R-:W-:Y:S02]  /*0120*/  ULDC.64 UR6, c[0x0][0x178] ;  /* 0x00005e0000067ab9 */ /* 0x000fe40000000a00 */
[----:B------:R-:W2:Y:S04]  /*0130*/  LDG.E.64.CONSTANT.SYS R8, [UR6] ;  /* 0x00000006ff087981 */ /* 0x000ea8000c1e6b00 */
[----:B------:R-:W3:Y:S04]  /*0140*/  LDG.E.64.CONSTANT.SYS R10, [UR6+0x38] ;  /* 0x00003806ff0a7981 */ /* 0x000ee8000c1e6b00 */
[----:B------:R-:W4:Y:S04]  /*0150*/  LDG.E.64.CONSTANT.SYS R4, [UR6+0x8] ;  /* 0x00000806ff047981 */ /* 0x000f28000c1e6b00 */
[----:B------:R-:W5:Y:S01]  /*0160*/  LDG.E.64.CONSTANT.SYS R6, [UR6+0x40] ;  /* 0x00004006ff067981 */ /* 0x000f62000c1e6b00 */
[----:B------:R-:W-:-:S02]  /*0170*/  SHF.R.S64 R13, RZ, 0x1d, R23 ;  /* 0x0000001dff0d7819 */ /* 0x000fc40000001017 */
[----:B------:R-:W-:Y:S02]  /*0180*/  SHF.R.S32.HI R21, RZ, 0x1d, R23 ;  /* 0x0000001dff157819 */ /* 0x000fe40000011417 */
[-C--:B--2---:R-:W-:Y:S02]  /*0190*/  IADD3 R18, P2, R8, R13.reuse, RZ ;  /* 0x0000000d08127210 */ /* 0x084fe40007f5e0ff */
[----:B---3--:R-:W-:-:S03]  /*01a0*/  IADD3 R16, P1, R10, R13, RZ ;  /* 0x0000000d0a107210 */ /* 0x008fc60007f3e0ff */
[--C-:B------:R-:W-:Y:S01]  /*01b0*/  IMAD.X R19, R9, 0x1, R21.reuse, P2 ;  /* 0x0000000109137824 */ /* 0x100fe200010e0615 */
[-C--:B----4-:R-:W-:Y:S01]  /*01c0*/  IADD3 R14, P2, R4, R13.reuse, RZ ;  /* 0x0000000d040e7210 */ /* 0x090fe20007f5e0ff */
[----:B------:R-:W-:Y:S01]  /*01d0*/  IMAD.X R17, R11, 0x1, R21, P1 ;  /* 0x000000010b117824 */ /* 0x000fe200008e0615 */
[----:B-----5:R-:W-:-:S03]  /*01e0*/  IADD3 R12, P3, R6, R13, RZ ;  /* 0x0000000d060c7210 */ /* 0x020fc60007f7e0ff */
[--C-:B------:R-:W-:Y:S02]  /*01f0*/  IMAD.X R15, R5, 0x1, R21.reuse, P2 ;  /* 0x00000001050f7824 */ /* 0x100fe400010e0615 */
[----:B------:R-:W2:Y:S01]  /*0200*/  LDG.E.64.SYS R10, [R18] ;  /* 0x00000000120a7381 */ /* 0x000ea200001eeb00 */
[----:B------:R-:W-:-:S03]  /*0210*/  IMAD.X R13, R7, 0x1, R21, P3 ;  /* 0x00000001070d7824 */ /* 0x000fc600018e0615 */
[----:B------:R-:W2:Y:S04]  /*0220*/  LDG.E.64.SYS R8, [R16] ;  /* 0x0000000010087381 */ /* 0x000ea800001eeb00 */
[----:B------:R-:W3:Y:S04]  /*0230*/  LDG.E.64.SYS R6, [R14] ;  /* 0x000000000e067381 */ /* 0x000ee800001eeb00 */
[----:B------:R-:W3:Y:S01]  /*0240*/  LDG.E.64.SYS R4, [R12] ;  /* 0x000000000c047381 */ /* 0x000ee200001eeb00 */
[----:B--2---:R-:W0:-:S04]  /*0250*/  DADD R8, -R8, R10 ;  /* 0x0000000008087229 */ /* 0x004e08000000010a */
[----:B---3--:R-:W-:-:S04]  /*0260*/  DADD R4, -R4, R6 ;  /* 0x0000000004047229 */ /* 0x008fc80000000106 */
[----:B0-----:R-:W0:-:S08]  /*0270*/  DMUL R8, R8, R8 ;  /* 0x0000000808087228 */ /* 0x001e100000000000 */
[----:B0-----:R-:W0:-:S08]  /*0280*/  DFMA R8, R4, R4, R8 ;  /* 0x000000040408722b */ /* 0x001e100000000008 */
[----:B0-----:R0:W1:-:S04]  /*0290*/  DADD R2, R2, R8 ;  /* 0x0000000002027229 */ /* 0x0010480000000008 */
.L_x_337:
[----:B------:R-:W-:Y:S05]  /*02a0*/  BSYNC B0 ;  /* 0x0000000000007941 */ /* 0x000fea0003800000 */
.L_x_336:
[----:B------:R-:W-:Y:S01]  /*02b0*/  IADD3 R23, R23, UR4, RZ ;  /* 0x0000000417177c10 */ /* 0x000fe2000fffe0ff */
[----:B------:R-:W-:Y:S05]  /*02c0*/  @P0 BRA `(.L_x_338) ;  /* 0xfffffdf000000947 */ /* 0x000fea000383ffff */
[----:B------:R-:W-:Y:S05]  /*02d0*/  BRA `(.L_x_339) ;  /* 0x0000001000007947 */ /* 0x000fea0003800000 */
.L_x_335:
[----:B------:R-:W-:-:S04]  /*02e0*/  CS2R R2, SRZ ;  /* 0x0000000000027805 */ /* 0x000fc8000001ff00 */
.L_x_339:
[----:B0-----:R-:W0:Y:S01]  /*02f0*/  S2R R9, SR_TID.X ;  /* 0x0000000000097919 */ /* 0x001e220000002100 */
[----:B------:R-:W-:-:S03]  /*0300*/  MOV R4, 0x80 ;  /* 0x0000008000047802 */ /* 0x000fc60000000f00 */
[----:B01----:R-:W-:Y:S01]  /*0310*/  STS.64 [R9.X8], R2 ;  /* 0x0000000209007388 */ /* 0x003fe20000008a00 */
[----:B------:R-:W-:-:S03]  /*0320*/  SHF.L.U32 R0, R9, 0x3, RZ ;  /* 0x0000000309007819 */ /* 0x000fc600000006ff */
[----:B------:R-:W-:Y:S05]  /*0330*/  BAR.SYNC 0x0 ;  /* 0x0000000000007b1d */ /* 0x000fea0000000000 */
.L_x_340:
        /* <DEDUP_REMOVED lines=61> */
[----:B------:R-:W1:Y:S02]  /*0710*/  S2UR UR4, SR_CTAID.X ;  /* 0x00000000000479c3 */ /* 0x000e640000002500 */
[----:B-1----:R-:W-:-:S04]  /*0720*/  USHF.L.U32 UR4, UR4, 0x3, URZ ;  /* 0x0000000304047899 */ /* 0x002fc8000800063f */
[----:B------:R-:W-:Y:S02]  /*0730*/  USHF.R.S32.HI UR5, URZ, 0x1f, UR4 ;  /* 0x0000001f3f057899 */ /* 0x000fe40008011404 */
[----:B------:R-:W-:-:S04]  /*0740*/  MOV R4, UR4 ;  /* 0x0000000400047c02 */ /* 0x000fc80008000f00 */
[----:B------:R-:W-:Y:S01]  /*0750*/  MOV R5, UR5 ;  /* 0x0000000500057c02 */ /* 0x000fe20008000f00 */
[----:B------:R-:W-:-:S07]  /*0760*/  ULDC.64 UR4, c[0x0][0x168] ;  /* 0x00005a0000047ab9 */ /* 0x000fce0000000a00 */
[----:B------:R-:W-:Y:S01]  /*0770*/  STG.E.64.SYS [R4.64+UR4], R2 ;  /* 0x0000000204007986 */ /* 0x000fe2000c10eb04 */
[----:B------:R-:W-:Y:S05]  /*0780*/  EXIT ;  /* 0x000000000000794d */ /* 0x000fea0003800000 */
.L_x_341:
[----:B------:R-:W-:-:S00]  /*0790*/  BRA `(.L_x_341) ;  /* 0xfffffff000007947 */ /* 0x000fc0000383ffff */
[----:B------:R-:W-:-:S00]  /*07a0*/  NOP ;  /* 0x0000000000007918 */ /* 0x000fc00000000000 */
[----:B------:R-:W-:-:S00]  /*07b0*/  NOP ;  /* 0x0000000000007918 */ /* 0x000fc00000000000 */
[----:B------:R-:W-:-:S00]  /*07c0*/  NOP ;  /* 0x0000000000007918 */ /* 0x000fc00000000000 */
[----:B------:R-:W-:-:S00]  /*07d0*/  NOP ;  /* 0x0000000000007918 */ /* 0x000fc00000000000 */
[----:B------:R-:W-:-:S00]  /*07e0*/  NOP ;  /* 0x0000000000007918 */ /* 0x000fc00000000000 */
[----:B------:R-:W-:-:S00]  /*07f0*/  NOP ;  /* 0x0000000000007918 */ /* 0x000fc00000000000 */
.L_x_701:


//--------------------- .text._28header_files_timple_solver_c_time_implicit_solver_vectorised_2d_64_gpu --------------------------
	.section	.text._28header_files_timple_solver_c_time_implicit_solver_vectorised_2d_64_gpu,"ax",@progbits
	.sectioninfo	@"SHI_REGISTERS=22"
	.align	128
        .global         _28header_files_timple_solver_c_time_implicit_solver_vectorised_2d_64_gpu
        .type           _28header_files_timple_solver_c_time_implicit_solver_vectorised_2d_64_gpu,@function
        .size           _28header_files_timple_solver_c_time_implicit_solver_vectorised_2d_64_gpu,(.L_x_702 - _28header_files_timple_solver_c_time_implicit_solver_vectorised_2d_64_gpu)
        .other          _28header_files_timple_solver_c_time_implicit_solver_vectorised_2d_64_gpu,@"STO_CUDA_ENTRY STV_DEFAULT"
_28header_files_timple_solver_c_time_implicit_solver_vectorised_2d_64_gpu:
.text._28header_files_timple_solver_c_time_implicit_solver_vectorised_2d_64_gpu:
        /* <DEDUP_REMOVED lines=11> */
.L_x_344:
[----:B------:R-:W-:Y:S01]  /*00b0*/  ISETP.GT.AND P1, PT, R0, R19, PT ;  /* 0x000000130000720c */ /* 0x000fe20003f24270 */
[----:B------:R-:W-:Y:S01]  /*00c0*/  BMOV.32.CLEAR RZ, B0 ;  /* 0x0000000000ff7355 */ /* 0x000fe20000100000 */
[----:B------:R-:W-:Y:S01]  /*00d0*/  IADD3 R14, R14, -UR4, RZ ;  /* 0x800000040e0e7c10 */ /* 0x000fe2000fffe0ff */
[----:B------:R-:W-:Y:S03]  /*00e0*/  BSSY B0, `(.L_x_342) ;  /* 0x000001a000007945 */ /* 0x000fe60003800000 */
[----:B------:R-:W-:-:S06]  /*00f0*/  ISETP.GT.AND P0, PT, R14, RZ, PT ;  /* 0x000000ff0e00720c */ /* 0x000fcc0003f04270 */
[----:B0-----:R-:W-:Y:S05]  /*0100*/  @!P1 BRA `(.L_x_343) ;  /* 0x0000017000009947 */ /* 0x001fea0003800000 */
[----:B------:R-:W-:Y:S02]  /*0110*/  ULDC.64 UR6, c[0x0][0x168] ;  /* 0x00005a0000067ab9 */ /* 0x000fe40000000a00 */
[----:B------:R-:W2:Y:S01]  /*0120*/  LDG.E.64.CONSTANT.SYS R2, [UR6] ;  /* 0x00000006ff027981 */ /* 0x000ea2000c1e6b00 */
[--C-:B------:R-:W-:Y:S02]  /*0130*/  SHF.R.S64 R15, RZ, 0x1d, R19.reuse ;  /* 0x0000001dff0f7819 */ /* 0x100fe40000001013 */
[----:B------:R-:W-:Y:S01]  /*0140*/  SHF.R.S32.HI R17, RZ, 0x1d, R19 ;  /* 0x0000001dff117819 */ /* 0x000fe20000011413 */
[----:B------:R-:W3:Y:S04]  /*0150*/  LDG.E.64.CONSTANT.SYS R4, [UR6+0x20] ;  /* 0x00002006ff047981 */ /* 0x000ee8000c1e6b00 */
[----:B------:R-:W4:Y:S04]  /*0160*/  LDG.E.64.CONSTANT.SYS R6, [UR6+0x8] ;  /* 0x00000806ff067981 */ /* 0x000f28000c1e6b00 */
[----:B------:R-:W5:Y:S04]  /*0170*/  LDG.E.64.CONSTANT.SYS R8, [UR6+0x28] ;  /* 0x00002806ff087981 */ /* 0x000f68000c1e6b00 */
[----:B------:R-:W4:Y:S01]  /*0180*/  LDG.E.64.CONSTANT.SYS R10, [UR6+0x58] ;  /* 0x00005806ff0a7981 */ /* 0x000f22000c1e6b00 */
[----:B--2---:R-:W-:-:S05]  /*0190*/  IADD3 R2, P1, R2, R15, RZ ;  /* 0x0000000f02027210 */ /* 0x004fca0007f3e0ff */
[----:B------:R-:W-:-:S08]  /*01a0*/  IMAD.X R3, R3, 0x1, R17, P1 ;  /* 0x0000000103037824 */ /* 0x000fd000008e0611 */
[----:B------:R-:W2:Y:S01]  /*01b0*/  LDG.E.64.SYS R2, [R2] ;  /* 0x0000000002027381 */ /* 0x000ea200001eeb00 */
[-C--:B---3--:R-:W-:Y:S02]  /*01c0*/  IADD3 R12, P1, R4, R15.reuse, RZ ;  /* 0x0000000f040c7210 */ /* 0x088fe40007f3e0ff */
[----:B----4-:R-:W-:-:S03]  /*01d0*/  IADD3 R4, P2, R6, R15, RZ ;  /* 0x0000000f06047210 */ /* 0x010fc60007f5e0ff */
[--C-:B------:R-:W-:Y:S02]  /*01e0*/  IMAD.X R13, R5, 0x1, R17.reuse, P1 ;  /* 0x00000001050d7824 */ /* 0x100fe400008e0611 */
[----:B------:R-:W-:Y:S01]  /*01f0*/  IMAD.X R5, R7, 0x1, R17, P2 ;  /* 0x0000000107057824 */ /* 0x000fe200010e0611 */
[-C--:B-----5:R-:W-:Y:S02]  /*0200*/  IADD3 R6, P1, R8, R15.reuse, RZ ;  /* 0x0000000f08067210 */ /* 0x0a0fe40007f3e0ff */
[----:B------:R-:W-:-:S03]  /*0210*/  IADD3 R8, P2, R10, R15, RZ ;  /* 0x0000000f0a087210 */ /* 0x000fc60007f5e0ff */
[----:B--2---:R0:W-:Y:S04]  /*0220*/  STG.E.64.SYS [R12], R2 ;  /* 0x000000020c007386 */ /* 0x0041e8000010eb00 */
[----:B------:R-:W2:Y:S01]  /*0230*/  LDG.E.64.SYS R4, [R4] ;  /* 0x0000000004047381 */ /* 0x000ea200001eeb00 */
[--C-:B------:R-:W-:Y:S02]  /*0240*/  IMAD.X R7, R9, 0x1, R17.reuse, P1 ;  /* 0x0000000109077824 */ /* 0x100fe400008e0611 */
[----:B------:R-:W-:-:S06]  /*0250*/  IMAD.X R9, R11, 0x1, R17, P2 ;  /* 0x000000010b097824 */ /* 0x000fcc00010e0611 */
[----:B--2---:R0:W-:Y:S04]  /*0260*/  STG.E.64.SYS [R6], R4 ;  /* 0x0000000406007386 */ /* 0x0041e8000010eb00 */
[----:B------:R0:W-:Y:S02]  /*0270*/  STG.E.64.SYS [R8], RZ ;  /* 0x000000ff08007386 */ /* 0x0001e4000010eb00 */
.L_x_343:
[----:B------:R-:W-:Y:S05]  /*0280*/  BSYNC B0 ;  /* 0x0000000000007941 */ /* 0x000fea0003800000 */
.L_x_342:
[----:B------:R-:W-:Y:S01]  /*0290*/  IADD3 R19, R19, UR4, RZ ;  /* 0x0000000413137c10 */ /* 0x000fe2000fffe0ff */
[----:B------:R-:W-:Y:S05]  /*02a0*/  @P0 BRA `(.L_x_344) ;  /* 0xfffffe0000000947 */ /* 0x000fea000383ffff */
[----:B------:R-:W-:Y:S05]  /*02b0*/  EXIT ;  /* 0x000000000000794d */ /* 0x000fea0003800000 */
.L_x_345:
[----:B------:R-:W-:-:S00]  /*02c0*/  BRA `(.L_x_345) ;  /* 0xfffffff000007947 */ /* 0x000fc0000383ffff */
[----:B------:R-:W-:-:S00]  /*02d0*/  NOP ;  /* 0x0000000000007918 */ /* 0x000fc00000000000 */
[----:B------:R-:W-:-:S00]  /*02e0*/  NOP ;  /* 0x0000000000007918 */ /* 0x000fc00000000000 */
[----:B------:R-:W-:-:S00]  /*02f0*/  NOP ;  /* 0x0000000000007918 */ /* 0x000fc00000000000 */
.L_x_702:


//--------------------- .text._28header_files_timple_solver_c_time_implicit_solver_vectorised_2d_53_gpu --------------------------
	.section	.text._28header_files_timple_solver_c_time_implicit_solver_vectorised_2d_53_gpu,"ax",@progbits
	.sectioninfo	@"SHI_REGISTERS=28"
	.align	128
        .global         _28header_files_timple_solver_c_time_implicit_solver_vectorised_2d_53_gpu
        .type           _28header_files_timple_solver_c_time_implicit_solver_vectorised_2d_53_gpu,@function
        .size           _28header_files_timple_solver_c_time_implicit_solver_vectorised_2d_53_gpu,(.L_x_703 - _28header_files_timple_solver_c_time_implicit_solver_vectorised_2d_53_gpu)
        .other          _28header_files_timple_solver_c_time_implicit_solver_vectorised_2d_53_gpu,@"STO_CUDA_ENTRY STV_DEFAULT"
_28header_files_timple_solver_c_time_implicit_solver_vectorised_2d_53_gpu:
.text._28header_files_timple_solver_c_time_implicit_solver_vectorised_2d_53_gpu:
        /* <DEDUP_REMOVED lines=11> */
.L_x_348:
        /* <DEDUP_REMOVED lines=13> */
[----:B------:R-:W4:Y:S04]  /*0180*/  LDG.E.64.CONSTANT.SYS R12, [UR6+0x40] ;  /* 0x00004006ff0c7981 */ /* 0x000f28000c1e6b00 */
[----:B------:R-:W4:Y:S01]  /*0190*/  LDG.E.64.CONSTANT.SYS R14, [UR6+0x28] ;  /* 0x00002806ff0e7981 */ /* 0x000f22000c1e6b00 */
[----:B--2---:R-:W-:-:S05]  /*01a0*/  IADD3 R2, P1, R2, R21, RZ ;  /* 0x0000001502027210 */ /* 0x004fca0007f3e0ff */
[----:B------:R-:W-:-:S08]  /*01b0*/  IMAD.X R3, R3, 0x1, R23, P1 ;  /* 0x0000000103037824 */ /* 0x000fd000008e0617 */
[----:B------:R-:W2:Y:S01]  /*01c0*/  LDG.E.64.SYS R4, [R2] ;  /* 0x0000000002047381 */ /* 0x000ea200001eeb00 */
[----:B---3--:R-:W-:-:S05]  /*01d0*/  IADD3 R16, P1, R6, R21, RZ ;  /* 0x0000001506107210 */ /* 0x008fca0007f3e0ff */
[----:B------:R-:W-:Y:S01]  /*01e0*/  IMAD.X R17, R7, 0x1, R23, P1 ;  /* 0x0000000107117824 */ /* 0x000fe200008e0617 */
[-C--:B----4-:R-:W-:Y:S02]  /*01f0*/  IADD3 R18, P1, R8, R21.reuse, RZ ;  /* 0x0000001508127210 */ /* 0x090fe40007f3e0ff */
[----:B-----5:R-:W-:-:S05]  /*0200*/  IADD3 R8, P2, R10, R21, RZ ;  /* 0x000000150a087210 */ /* 0x020fca0007f5e0ff */
[----:B--2---:R0:W-:Y:S04]  /*0210*/  STG.E.64.SYS [R16], R4 ;  /* 0x0000000410007386 */ /* 0x0041e8000010eb00 */
[----:B------:R-:W2:Y:S01]  /*0220*/  LDG.E.64.SYS R6, [R2] ;  /* 0x0000000002067381 */ /* 0x000ea200001eeb00 */
[--C-:B------:R-:W-:Y:S02]  /*0230*/  IMAD.X R19, R9, 0x1, R23.reuse, P1 ;  /* 0x0000000109137824 */ /* 0x100fe400008e0617 */
[--C-:B------:R-:W-:Y:S01]  /*0240*/  IMAD.X R9, R11, 0x1, R23.reuse, P2 ;  /* 0x000000010b097824 */ /* 0x100fe200010e0617 */
[-C--:B------:R-:W-:Y:S01]  /*0250*/  IADD3 R12, P1, R12, R21.reuse, RZ ;  /* 0x000000150c0c7210 */ /* 0x080fe20007f3e0ff */
[----:B0-----:R-:W3:Y:S04]  /*0260*/  LDG.E.64.CONSTANT.SYS R4, [UR6+0x58] ;  /* 0x00005806ff047981 */ /* 0x001ee8000c1e6b00 */
[----:B--2---:R0:W-:Y:S04]  /*0270*/  STG.E.64.SYS [R18], R6 ;  /* 0x0000000612007386 */ /* 0x0041e8000010eb00 */
[----:B------:R-:W2:Y:S01]  /*0280*/  LDG.E.64.SYS R10, [R8] ;  /* 0x00000000080a7381 */ /* 0x000ea200001eeb00 */
[----:B------:R-:W-:Y:S01]  /*0290*/  IMAD.X R13, R13, 0x1, R23, P1 ;  /* 0x000000010d0d7824 */ /* 0x000fe200008e0617 */
[----:B------:R-:W-:-:S02]  /*02a0*/  IADD3 R14, P1, R14, R21, RZ ;  /* 0x000000150e0e7210 */ /* 0x000fc40007f3e0ff */
[----:B---3--:R-:W-:-:S03]  /*02b0*/  IADD3 R4, P2, R4, R21, RZ ;  /* 0x0000001504047210 */ /* 0x008fc60007f5e0ff */
[--C-:B------:R-:W-:Y:S02]  /*02c0*/  IMAD.X R15, R15, 0x1, R23.reuse, P1 ;  /* 0x000000010f0f7824 */ /* 0x100fe400008e0617 */
[----:B--2---:R0:W-:Y:S04]  /*02d0*/  STG.E.64.SYS [R12], R10 ;  /* 0x0000000a0c007386 */ /* 0x0041e8000010eb00 */
[----:B------:R-:W2:Y:S01]  /*02e0*/  LDG.E.64.SYS R2, [R8] ;  /* 0x0000000008027381 */ /* 0x000ea200001eeb00 */
[----:B------:R-:W-:-:S03]  /*02f0*/  IMAD.X R5, R5, 0x1, R23, P2 ;  /* 0x0000000105057824 */ /* 0x000fc600010e0617 */
[----:B--2---:R0:W-:Y:S05]  /*0300*/  STG.E.64.SYS [R14], R2 ;  /* 0x000000020e007386 */ /* 0x0041ea000010eb00 */
[----:B------:R0:W-:Y:S02]  /*0310*/  STG.E.64.SYS [R4], RZ ;  /* 0x000000ff04007386 */ /* 0x0001e4000010eb00 */
.L_x_347:
[----:B------:R-:W-:Y:S05]  /*0320*/  BSYNC B0 ;  /* 0x0000000000007941 */ /* 0x000fea0003800000 */
.L_x_346:
[----:B------:R-:W-:Y:S01]  /*0330*/  IADD3 R25, R25, UR4, RZ ;  /* 0x0000000419197c10 */ /* 0x000fe2000fffe0ff */
[----:B------:R-:W-:Y:S05]  /*0340*/  @P0 BRA `(.L_x_348) ;  /* 0xfffffd6000000947 */ /* 0x000fea000383ffff */
[----:B------:R-:W-:Y:S05]  /*0350*/  EXIT ;  /* 0x000000000000794d */ /* 0x000fea0003800000 */
.L_x_349:
[----:B------:R-:W-:-:S00]  /*0360*/  BRA `(.L_x_349) ;  /* 0xfffffff000007947 */ /* 0x000fc0000383ffff */
[----:B------:R-:W-:-:S00]  /*0370*/  NOP ;  /* 0x0000000000007918 */ /* 0x000fc00000000000 */
.L_x_703:


//--------------------- .text._28header_files_timple_solver_c_time_implicit_solver_vectorised_43_gpu__red --------------------------
	.section	.text._28header_files_timple_solver_c_time_implicit_solver_vectorised_43_gpu__red,"ax",@progbits
	.sectioninfo	@"SHI_REGISTERS=12"
	.align	128
        .global         _28header_files_timple_solver_c_time_implicit_solver_vectorised_43_gpu__red
        .type           _28header_files_timple_solver_c_time_implicit_solver_vectorised_43_gpu__red,@function
        .size           _28header_files_timple_solver_c_time_implicit_solver_vectorised_43_gpu__red,(.L_x_704 - _28header_files_timple_solver_c_time_implicit_solver_vectorised_43_gpu__red)
        .other          _28header_files_timple_solver_c_time_implicit_solver_vectorised_43_gpu__red,@"STO_CUDA_ENTRY STV_DEFAULT"
_28header_files_timple_solver_c_time_implicit_solver_vectorised_43_gpu__red:
.text._28header_files_timple_solver_c_time_implicit_solver_vectorised_43_gpu__red:
        /* <DEDUP_REMOVED lines=20> */
.L_x_352:
        /* <DEDUP_REMOVED lines=9> */
.L_x_351:
[----:B------:R-:W-:Y:S05]  /*01d0*/  BSYNC B0 ;  /* 0x0000000000007941 */ /* 0x000fea0003800000 */
.L_x_350:
        /* <DEDUP_REMOVED lines=16> */
.L_x_353:
[----:B-1---5:R0:W-:Y:S01]  /*02e0*/  STS.64 [R0.X8], R2 ;  /* 0x0000000200007388 */ /* 0x0221e20000008a00 */
[----:B------:R-:W-:Y:S01]  /*02f0*/  ISETP.GE.AND P1, PT, R4, 0x41, PT ;  /* 0x000000410400780c */ /* 0x000fe20003f26270 */
[C---:B------:R-:W-:Y:S01]  /*0300*/  IMAD.SHL.U32 R8, R0.reuse, 0x8, RZ ;  /* 0x0000000800087824 */ /* 0x040fe200078e00ff */
[----:B------:R-:W-:-:S10]  /*0310*/  ISETP.GT.AND P0, PT, R0, 0x1f, PT ;  /* 0x0000001f0000780c */ /* 0x000fd40003f04270 */
[----:B0-----:R-:W-:Y:S05]  /*0320*/  @!P1 BRA `(.L_x_354) ;  /* 0x000000d000009947 */ /* 0x001fea0003800000 */
.L_x_355:
        /* <DEDUP_REMOVED lines=13> */
.L_x_354:
        /* <DEDUP_REMOVED lines=46> */
.L_x_356:
[----:B------:R-:W-:-:S00]  /*06e0*/  BRA `(.L_x_356) ;  /* 0xfffffff000007947 */ /* 0x000fc0000383ffff */
[----:B------:R-:W-:-:S00]  /*06f0*/  NOP ;  /* 0x0000000000007918 */ /* 0x000fc00000000000 */
.L_x_704:


//--------------------- .text._28header_files_timple_solver_c_time_implicit_solver_vectorised_43_gpu --------------------------
	.section	.text._28header_files_timple_solver_c_time_implicit_solver_vectorised_43_gpu,"ax",@progbits
	.sectioninfo	@"SHI_REGISTERS=34"
	.align	128
        .global         _28header_files_timple_solver_c_time_implicit_solver_vectorised_43_gpu
        .type           _28header_files_timple_solver_c_time_implicit_solver_vectorised_43_gpu,@function
        .size           _28header_files_timple_solver_c_time_implicit_solver_vectorised_43_gpu,(.L_x_705 - _28header_files_timple_solver_c_time_implicit_solver_vectorised_43_gpu)
        .other          _28header_files_timple_solver_c_time_implicit_solver_vectorised_43_gpu,@"STO_CUDA_ENTRY STV_DEFAULT"
_28header_files_timple_solver_c_time_implicit_solver_vectorised_43_gpu:
.text._28header_files_timple_solver_c_time_implicit_solver_vectorised_43_gpu:
        /* <DEDUP_REMOVED lines=12> */
.L_x_360:
        /* <DEDUP_REMOVED lines=10> */
[----:B------:R-:W5:Y:S04]  /*0160*/  LDG.E.64.CONSTANT.SYS R10, [UR6+0x40] ;  /* 0x00004006ff0a7981 */ /* 0x000f68000c1e6b00 */
[----:B------:R-:W5:Y:S04]  /*0170*/  LDG.E.64.CONSTANT.SYS R4, [UR6+0x10] ;  /* 0x00001006ff047981 */ /* 0x000f68000c1e6b00 */
        /* <DEDUP_REMOVED lines=11> */
[-C--:B------:R-:W-:Y:S01]  /*0230*/  IADD3 R18, P1, R4, R17.reuse, RZ ;  /* 0x0000001104127210 */ /* 0x080fe20007f3e0ff */
[--C-:B------:R-:W-:Y:S02]  /*0240*/  IMAD.X R21, R11, 0x1, R29.reuse, P2 ;  /* 0x000000010b157824 */ /* 0x100fe400010e061d */
[----:B------:R-:W2:Y:S02]  /*0250*/  LDG.E.64.SYS R12, [R24] ;  /* 0x00000000180c7381 */ /* 0x000ea400001eeb00 */
[--C-:B------:R-:W-:Y:S01]  /*0260*/  IMAD.X R19, R5, 0x1, R29.reuse, P1 ;  /* 0x0000000105137824 */ /* 0x100fe200008e061d */
[----:B------:R-:W-:Y:S01]  /*0270*/  IADD3 R16, P1, R6, R17, RZ ;  /* 0x0000001106107210 */ /* 0x000fe20007f3e0ff */
[----:B------:R-:W3:Y:S04]  /*0280*/  LDG.E.64.SYS R10, [R22] ;  /* 0x00000000160a7381 */ /* 0x000ee800001eeb00 */
[----:B------:R-:W3:Y:S01]  /*0290*/  LDG.E.64.SYS R8, [R20] ;  /* 0x0000000014087381 */ /* 0x000ee200001eeb00 */
[----:B------:R-:W-:-:S03]  /*02a0*/  IMAD.X R17, R7, 0x1, R29, P1 ;  /* 0x0000000107117824 */ /* 0x000fc600008e061d */
[----:B------:R-:W4:Y:S05]  /*02b0*/  LDG.E.64.SYS R6, [R18] ;  /* 0x0000000012067381 */ /* 0x000f2a00001eeb00 */
[----:B------:R-:W4:Y:S01]  /*02c0*/  LDG.E.64.SYS R4, [R16] ;  /* 0x0000000010047381 */ /* 0x000f2200001eeb00 */
[----:B--2---:R-:W0:-:S08]  /*02d0*/  DADD R12, -R12, R14 ;  /* 0x000000000c0c7229 */ /* 0x004e10000000010e */
[----:B0-----:R-:W-:-:S04]  /*02e0*/  DMUL R12, R12, R12 ;  /* 0x0000000c0c0c7228 */ /* 0x001fc80000000000 */
[----:B---3--:R-:W0:-:S04]  /*02f0*/  DADD R8, -R8, R10 ;  /* 0x0000000008087229 */ /* 0x008e08000000010a */
[----:B----4-:R-:W-:-:S04]  /*0300*/  DADD R4, -R4, R6 ;  /* 0x0000000004047229 */ /* 0x010fc80000000106 */
[----:B0-----:R-:W0:-:S08]  /*0310*/  DFMA R12, R8, R8, R12 ;  /* 0x00000008080c722b */ /* 0x001e10000000000c */
[----:B0-----:R-:W0:-:S08]  /*0320*/  DFMA R12, R4, R4, R12 ;  /* 0x00000004040c722b */ /* 0x001e10000000000c */
[----:B0-----:R0:W1:-:S04]  /*0330*/  DADD R2, R2, R12 ;  /* 0x0000000002027229 */ /* 0x001048000000000c */
.L_x_359:
[----:B------:R-:W-:Y:S05]  /*0340*/  BSYNC B0 ;  /* 0x0000000000007941 */ /* 0x000fea0003800000 */
.L_x_358:
[----:B------:R-:W-:Y:S01]  /*0350*/  IADD3 R31, R31, UR4, RZ ;  /* 0x000000041f1f7c10 */ /* 0x000fe2000fffe0ff */
[----:B------:R-:W-:Y:S05]  /*0360*/  @P0 BRA `(.L_x_360) ;  /* 0xfffffd5000000947 */ /* 0x000fea000383ffff */
[----:B------:R-:W-:Y:S05]  /*0370*/  BRA `(.L_x_361) ;  /* 0x0000001000007947 */ /* 0x000fea0003800000 */
.L_x_357:
[----:B------:R-:W-:-:S04]  /*0380*/  CS2R R2, SRZ ;  /* 0x0000000000027805 */ /* 0x000fc8000001ff00 */
.L_x_361:
[----:B------:R-:W2:Y:S01]  /*0390*/  S2R R9, SR_TID.X ;  /* 0x0000000000097919 */ /* 0x000ea20000002100 */
[----:B------:R-:W-:-:S03]  /*03a0*/  MOV R4, 0x80 ;  /* 0x0000008000047802 */ /* 0x000fc60000000f00 */
[----:B-12---:R-:W-:Y:S01]  /*03b0*/  STS.64 [R9.X8], R2 ;  /* 0x0000000209007388 */ /* 0x006fe20000008a00 */
[----:B------:R-:W-:-:S03]  /*03c0*/  SHF.L.U32 R0, R9, 0x3, RZ ;  /* 0x0000000309007819 */ /* 0x000fc600000006ff */
[----:B------:R-:W-:Y:S05]  /*03d0*/  BAR.SYNC 0x0 ;  /* 0x0000000000007b1d */ /* 0x000fea0000000000 */
.L_x_362:
        /* <DEDUP_REMOVED lines=22> */
[----:B------:R-:W1:Y:S02]  /*0540*/  LDS.U.64 R4, [R9.X8+0x100] ;  /* 0x0001000009047984 */ /* 0x000e640000009a00 */
[----:B-1----:R-:W1:-:S09]  /*0550*/  DADD R2, R2, R4 ;  /* 0x0000000002027229 */ /* 0x002e520000000004 */
[----:B-1----:R1:W-:Y:S01]  /*0560*/  STS.64 [R9.X8], R2 ;  /* 0x0000000209007388 */ /* 0x0023e20000008a00 */
[----:B------:R-:W-:Y:S05]  /*0570*/  MEMBAR.SC.CTA ;  /* 0x0000000000007992 */ /* 0x000fea0000000000 */
[----:B------:R-:W-:Y:S05]  /*0580*/  @P0 EXIT ;  /* 0x000000000000094d */ /* 0x000fea0003800000 */
[----:B-1----:R-:W-:Y:S01]  /*0590*/  LDS.U.64 R2, [R9.X8] ;  /* 0x0000000009027984 */ /* 0x002fe20000009a00 */
        /* <DEDUP_REMOVED lines=21> */
[----:B------:R-:W-:-:S03]  /*06f0*/  ISETP.NE.AND P0, PT, R9, 0x1, PT ;  /* 0x000000010900780c */ /* 0x000fc60003f05270 */
[----:B------:R-:W1:Y:S02]  /*0700*/  LDS.U.64 R4, [R9.X8+0x10] ;  /* 0x0000100009047984 */ /* 0x000e640000009a00 */
[----:B-1----:R-:W1:-:S09]  /*0710*/  DADD R2, R2, R4 ;  /* 0x0000000002027229 */ /* 0x002e520000000004 */
[----:B-1----:R1:W-:Y:S01]  /*0720*/  STS.64 [R9.X8], R2 ;  /* 0x0000000209007388 */ /* 0x0023e20000008a00 */
[----:B------:R-:W-:Y:S05]  /*0730*/  MEMBAR.SC.CTA ;  /* 0x0000000000007992 */ /* 0x000fea0000000000 */
[----:B------:R-:W-:Y:S05]  /*0740*/  @!P0 EXIT ;  /* 0x000000000000894d */ /* 0x000fea0003800000 */
[----:B-1----:R-:W-:Y:S01]  /*0750*/  LDS.U.64 R2, [R9.X8] ;  /* 0x0000000009027984 */ /* 0x002fe20000009a00 */
[----:B------:R-:W-:-:S03]  /*0760*/  ISETP.NE.AND P0, PT, R9, RZ, PT ;  /* 0x000000ff0900720c */ /* 0x000fc60003f05270 */
[----:B------:R-:W1:Y:S02]  /*0770*/  LDS.U.64 R4, [R9.X8+0x8] ;  /* 0x0000080009047984 */ /* 0x000e640000009a00 */
[----:B-1----:R-:W1:-:S09]  /*0780*/  DADD R2, R2, R4 ;  /* 0x0000000002027229 */ /* 0x002e520000000004 */
[----:B-1----:R1:W-:Y:S01]  /*0790*/  STS.64 [R9.X8], R2 ;  /* 0x0000000209007388 */ /* 0x0023e20000008a00 */
[----:B------:R-:W-:Y:S05]  /*07a0*/  @P0 EXIT ;  /* 0x000000000000094d */ /* 0x000fea0003800000 */
[----:B------:R-:W2:Y:S02]  /*07b0*/  S2UR UR4, SR_CTAID.X ;  /* 0x00000000000479c3 */ /* 0x000ea40000002500 */
[----:B--2---:R-:W-:-:S04]  /*07c0*/  USHF.L.U32 UR4, UR4, 0x3, URZ ;  /* 0x0000000304047899 */ /* 0x004fc8000800063f */
[----:B------:R-:W-:Y:S02]  /*07d0*/  USHF.R.S32.HI UR5, URZ, 0x1f, UR4 ;  /* 0x0000001f3f057899 */ /* 0x000fe40008011404 */
[----:B------:R-:W-:-:S04]  /*07e0*/  MOV R4, UR4 ;  /* 0x0000000400047c02 */ /* 0x000fc80008000f00 */
[----:B------:R-:W-:Y:S01]  /*07f0*/  MOV R5, UR5 ;  /* 0x0000000500057c02 */ /* 0x000fe20008000f00 */
[----:B------:R-:W-:-:S07]  /*0800*/  ULDC.64 UR4, c[0x0][0x168] ;  /* 0x00005a0000047ab9 */ /* 0x000fce0000000a00 */
[----:B------:R-:W-:Y:S01]  /*0810*/  STG.E.64.SYS [R4.64+UR4], R2 ;  /* 0x0000000204007986 */ /* 0x000fe2000c10eb04 */
[----:B------:R-:W-:Y:S05]  /*0820*/  EXIT ;  /* 0x000000000000794d */ /* 0x000fea0003800000 */
.L_x_363:
[----:B------:R-:W-:-:S00]  /*0830*/  BRA `(.L_x_363) ;  /* 0xfffffff000007947 */ /* 0x000fc0000383ffff */
[----:B------:R-:W-:-:S00]  /*0840*/  NOP ;  /* 0x0000000000007918 */ /* 0x000fc00000000000 */
[----:B------:R-:W-:-:S00]  /*0850*/  NOP ;  /* 0x0000000000007918 */ /* 0x000fc00000000000 */
[----:B------:R-:W-:-:S00]  /*0860*/  NOP ;  /* 0x0000000000007918 */ /* 0x000fc00000000000 */
[----:B------:R-:W-:-:S00]  /*0870*/  NOP ;  /* 0x0000000000007918 */ /* 0x000fc00000000000 */
.L_x_705:


//--------------------- .text._28header_files_timple_solver_c_time_implicit_solver_vectorised_30_gpu --------------------------
	.section	.text._28header_files_timple_solver_c_time_implicit_solver_vectorised_30_gpu,"ax",@progbits
	.sectioninfo	@"SHI_REGISTERS=26"
	.align	128
        .global         _28header_files_timple_solver_c_time_implicit_solver_vectorised_30_gpu
        .type           _28header_files_timple_solver_c_time_implicit_solver_vectorised_30_gpu,@function
        .size           _28header_files_timple_solver_c_time_implicit_solver_vectorised_30_gpu,(.L_x_706 - _28header_files_timple_solver_c_time_implicit_solver_vectorised_30_gpu)
        .other          _28header_files_timple_solver_c_time_implicit_solver_vectorised_30_gpu,@"STO_CUDA_ENTRY STV_DEFAULT"
_28header_files_timple_solver_c_time_implicit_solver_vectorised_30_gpu:
.text._28header_files_timple_solver_c_time_implicit_solver_vectorised_30_gpu:
        /* <DEDUP_REMOVED lines=11> */
.L_x_366:
        /* <DEDUP_REMOVED lines=14> */
[----:B------:R-:W5:Y:S04]  /*0190*/  LDG.E.64.CONSTANT.SYS R12, [UR6+0x30] ;  /* 0x00003006ff0c7981 */ /* 0x000f68000c1e6b00 */
[----:B------:R-:W5:Y:S01]  /*01a0*/  LDG.E.64.CONSTANT.SYS R14, [UR6+0x58] ;  /* 0x00005806ff0e7981 */ /* 0x000f62000c1e6b00 */
        /* <DEDUP_REMOVED lines=12> */
[----:B------:R-:W-:Y:S01]  /*0270*/  IMAD.X R7, R11, 0x1, R21, P2 ;  /* 0x000000010b077824 */ /* 0x000fe200010e0615 */
[-C--:B------:R-:W-:Y:S02]  /*0280*/  IADD3 R10, P1, R12, R19.reuse, RZ ;  /* 0x000000130c0a7210 */ /* 0x080fe40007f3e0ff */
[----:B0-----:R-:W-:-:S03]  /*0290*/  IADD3 R2, P2, R14, R19, RZ ;  /* 0x000000130e027210 */ /* 0x001fc60007f5e0ff */
[----:B--2---:R0:W-:Y:S04]  /*02a0*/  STG.E.64.SYS [R8], R4 ;  /* 0x0000000408007386 */ /* 0x0041e8000010eb00 */
[----:B------:R-:W2:Y:S01]  /*02b0*/  LDG.E.64.SYS R6, [R6] ;  /* 0x0000000006067381 */ /* 0x000ea200001eeb00 */
[--C-:B------:R-:W-:Y:S02]  /*02c0*/  IMAD.X R11, R13, 0x1, R21.reuse, P1 ;  /* 0x000000010d0b7824 */ /* 0x100fe400008e0615 */
[----:B------:R-:W-:-:S06]  /*02d0*/  IMAD.X R3, R15, 0x1, R21, P2 ;  /* 0x000000010f037824 */ /* 0x000fcc00010e0615 */
[----:B--2---:R0:W-:Y:S04]  /*02e0*/  STG.E.64.SYS [R10], R6 ;  /* 0x000000060a007386 */ /* 0x0041e8000010eb00 */
[----:B------:R0:W-:Y:S02]  /*02f0*/  STG.E.64.SYS [R2], RZ ;  /* 0x000000ff02007386 */ /* 0x0001e4000010eb00 */
.L_x_365:
[----:B------:R-:W-:Y:S05]  /*0300*/  BSYNC B0 ;  /* 0x0000000000007941 */ /* 0x000fea0003800000 */
.L_x_364:
[----:B------:R-:W-:Y:S01]  /*0310*/  IADD3 R23, R23, UR4, RZ ;  /* 0x0000000417177c10 */ /* 0x000fe2000fffe0ff */
[----:B------:R-:W-:Y:S05]  /*0320*/  @P0 BRA `(.L_x_366) ;  /* 0xfffffd8000000947 */ /* 0x000fea000383ffff */
[----:B------:R-:W-:Y:S05]  /*0330*/  EXIT ;  /* 0x000000000000794d */ /* 0x000fea0003800000 */
.L_x_367:
[----:B------:R-:W-:-:S00]  /*0340*/  BRA `(.L_x_367) ;  /* 0xfffffff000007947 */ /* 0x000fc0000383ffff */
[----:B------:R-:W-:-:S00]  /*0350*/  NOP ;  /* 0x0000000000007918 */ /* 0x000fc00000000000 */
[----:B------:R-:W-:-:S00]  /*0360*/  NOP ;  /* 0x0000000000007918 */ /* 0x000fc00000000000 */
[----:B------:R-:W-:-:S00]  /*0370*/  NOP ;  /* 0x0000000000007918 */ /* 0x000fc00000000000 */
.L_x_706:


//--------------------- .text._28header_files_timple_solver_c_time_implicit_solver_vectorised_21_gpu --------------------------
	.section	.text._28header_files_timple_solver_c_time_implicit_solver_vectorised_21_gpu,"ax",@progbits
	.sectioninfo	@"SHI_REGISTERS=30"
	.align	128
        .global         _28header_files_timple_solver_c_time_implicit_solver_vectorised_21_gpu
        .type           _28header_files_timple_solver_c_time_implicit_solver_vectorised_21_gpu,@function
        .size           _28header_files_timple_solver_c_time_implicit_solver_vectorised_21_gpu,(.L_x_707 - _28header_files_timple_solver_c_time_implicit_solver_vectorised_21_gpu)
        .other          _28header_files_timple_solver_c_time_implicit_solver_vectorised_21_gpu,@"STO_CUDA_ENTRY STV_DEFAULT"
_28header_files_timple_solver_c_time_implicit_solver_vectorised_21_gpu:
.text._28header_files_timple_solver_c_time_implicit_solver_vectorised_21_gpu:
        /* <DEDUP_REMOVED lines=11> */
.L_x_370:
        /* <DEDUP_REMOVED lines=28> */
[----:B--2---:R-:W-:Y:S04]  /*0270*/  STG.E.64.SYS [R18], R6 ;  /* 0x0000000612007386 */ /* 0x004fe8000010eb00 */
[----:B------:R-:W2:Y:S01]  /*0280*/  LDG.E.64.SYS R10, [R8] ;  /* 0x00000000080a7381 */ /* 0x000ea200001eeb00 */
[----:B------:R-:W-:Y:S01]  /*0290*/  IMAD.X R21, R13, 0x1, R25, P1 ;  /* 0x000000010d157824 */ /* 0x000fe200008e0619 */
[----:B------:R-:W-:-:S02]  /*02a0*/  IADD3 R16, P1, R14, R23, RZ ;  /* 0x000000170e107210 */ /* 0x000fc40007f3e0ff */
[----:B------:R-:W4:Y:S01]  /*02b0*/  LDG.E.64.CONSTANT.SYS R12, [UR6+0x48] ;  /* 0x00004806ff0c7981 */ /* 0x000f22000c1e6b00 */
[-C--:B---3--:R-:W-:Y:S02]  /*02c0*/  IADD3 R4, P2, R4, R23.reuse, RZ ;  /* 0x0000001704047210 */ /* 0x088fe40007f5e0ff */
[--C-:B------:R-:W-:Y:S02]  /*02d0*/  IMAD.X R17, R15, 0x1, R25.reuse, P1 ;  /* 0x000000010f117824 */ /* 0x100fe400008e0619 */
[----:B------:R-:W3:Y:S04]  /*02e0*/  LDG.E.64.CONSTANT.SYS R14, [UR6+0x30] ;  /* 0x00003006ff0e7981 */ /* 0x000ee8000c1e6b00 */
[----:B--2---:R0:W-:Y:S04]  /*02f0*/  STG.E.64.SYS [R20], R10 ;  /* 0x0000000a14007386 */ /* 0x0041e8000010eb00 */
[----:B------:R-:W2:Y:S01]  /*0300*/  LDG.E.64.SYS R2, [R8] ;  /* 0x0000000008027381 */ /* 0x000ea200001eeb00 */
[----:B------:R-:W-:Y:S01]  /*0310*/  IMAD.X R5, R5, 0x1, R25, P2 ;  /* 0x0000000105057824 */ /* 0x000fe200010e0619 */
[----:B----4-:R-:W-:-:S02]  /*0320*/  IADD3 R12, P1, R12, R23, RZ ;  /* 0x000000170c0c7210 */ /* 0x010fc40007f3e0ff */
[----:B0-----:R-:W4:Y:S04]  /*0330*/  LDG.E.64.CONSTANT.SYS R10, [UR6+0x58] ;  /* 0x00005806ff0a7981 */ /* 0x001f28000c1e6b00 */
[----:B--2---:R0:W-:Y:S04]  /*0340*/  STG.E.64.SYS [R16], R2 ;  /* 0x0000000210007386 */ /* 0x0041e8000010eb00 */
[----:B------:R-:W2:Y:S01]  /*0350*/  LDG.E.64.SYS R6, [R4] ;  /* 0x0000000004067381 */ /* 0x000ea200001eeb00 */
[----:B------:R-:W-:Y:S01]  /*0360*/  IMAD.X R13, R13, 0x1, R25, P1 ;  /* 0x000000010d0d7824 */ /* 0x000fe200008e0619 */
[----:B---3--:R-:W-:-:S02]  /*0370*/  IADD3 R14, P1, R14, R23, RZ ;  /* 0x000000170e0e7210 */ /* 0x008fc40007f3e0ff */
[----:B----4-:R-:W-:-:S03]  /*0380*/  IADD3 R10, P2, R10, R23, RZ ;  /* 0x000000170a0a7210 */ /* 0x010fc60007f5e0ff */
[--C-:B------:R-:W-:Y:S02]  /*0390*/  IMAD.X R15, R15, 0x1, R25.reuse, P1 ;  /* 0x000000010f0f7824 */ /* 0x100fe400008e0619 */
[----:B--2---:R0:W-:Y:S04]  /*03a0*/  STG.E.64.SYS [R12], R6 ;  /* 0x000000060c007386 */ /* 0x0041e8000010eb00 */
[----:B------:R-:W2:Y:S01]  /*03b0*/  LDG.E.64.SYS R8, [R4] ;  /* 0x0000000004087381 */ /* 0x000ea200001eeb00 */
[----:B------:R-:W-:-:S03]  /*03c0*/  IMAD.X R11, R11, 0x1, R25, P2 ;  /* 0x000000010b0b7824 */ /* 0x000fc600010e0619 */
[----:B--2---:R0:W-:Y:S05]  /*03d0*/  STG.E.64.SYS [R14], R8 ;  /* 0x000000080e007386 */ /* 0x0041ea000010eb00 */
[----:B------:R0:W-:Y:S02]  /*03e0*/  STG.E.64.SYS [R10], RZ ;  /* 0x000000ff0a007386 */ /* 0x0001e4000010eb00 */
.L_x_369:
[----:B------:R-:W-:Y:S05]  /*03f0*/  BSYNC B0 ;  /* 0x0000000000007941 */ /* 0x000fea0003800000 */
.L_x_368:
[----:B------:R-:W-:Y:S01]  /*0400*/  IADD3 R27, R27, UR4, RZ ;  /* 0x000000041b1b7c10 */ /* 0x000fe2000fffe0ff */
[----:B------:R-:W-:Y:S05]  /*0410*/  @P0 BRA `(.L_x_370) ;  /* 0xfffffc9000000947 */ /* 0x000fea000383ffff */
[----:B------:R-:W-:Y:S05]  /*0420*/  EXIT ;  /* 0x000000000000794d */ /* 0x000fea0003800000 */
.L_x_371:
[----:B------:R-:W-:-:S00]  /*0430*/  BRA `(.L_x_371) ;  /* 0xfffffff000007947 */ /* 0x000fc0000383ffff */
[----:B------:R-:W-:-:S00]  /*0440*/  NOP ;  /* 0x0000000000007918 */ /* 0x000fc00000000000 */
[----:B------:R-:W-:-:S00]  /*0450*/  NOP ;  /* 0x0000000000007918 */ /* 0x000fc00000000000 */
[----:B------:R-:W-:-:S00]  /*0460*/  NOP ;  /* 0x0000000000007918 */ /* 0x000fc00000000000 */
[----:B------:R-:W-:-:S00]  /*0470*/  NOP ;  /* 0x0000000000007918 */ /* 0x000fc00000000000 */
.L_x_707:


//--------------------- .text.__cuda_sm20_div_rn_f64_full__1 --------------------------
	.section	.text.__cuda_sm20_div_rn_f64_full__1,"ax",@progbits
	.sectioninfo	@"SHI_REGISTERS=32"
	.align	128
        .map_symbolname .text.__cuda_sm20_div_rn_f64_full__1 .text.__cuda_sm20_div_rn_f64_full
.text.__cuda_sm20_div_rn_f64_full__1:
        .type           __cuda_sm20_div_rn_f64_full__0,@function
        .size           __cuda_sm20_div_rn_f64_full__0,(.L_x_670 - __cuda_sm20_div_rn_f64_full__0)
        .map_symbolname __cuda_sm20_div_rn_f64_full__0 __cuda_sm20_div_rn_f64_full
__cuda_sm20_div_rn_f64_full__0:
        /* <DEDUP_REMOVED lines=70> */
.L_x_373:
        /* <DEDUP_REMOVED lines=16> */
.L_x_376:
[----:B------:R-:W-:Y:S02]  /*0560*/  LOP3.LUT R11, R7, 0x80000, RZ, 0xfc, !PT ;  /* 0x00080000070b7812 */ /* 0x000fe400078efcff */
[----:B------:R-:W-:Y:S01]  /*0570*/  MOV R10, R6 ;  /* 0x00000006000a7202 */ /* 0x000fe20000000f00 */
[----:B------:R-:W-:Y:S05]  /*0580*/  BRA `(.L_x_374) ;  /* 0x0000002000007947 */ /* 0x000fea0003800000 */
.L_x_375:
[----:B------:R-:W-:Y:S02]  /*0590*/  LOP3.LUT R11, R9, 0x80000, RZ, 0xfc, !PT ;  /* 0x00080000090b7812 */ /* 0x000fe400078efcff */
[----:B------:R-:W-:-:S03]  /*05a0*/  MOV R10, R8 ;  /* 0x00000008000a7202 */ /* 0x000fc60000000f00 */
.L_x_374:
[----:B------:R-:W-:Y:S05]  /*05b0*/  BSYNC B0 ;  /* 0x0000000000007941 */ /* 0x000fea0003800000 */
.L_x_372:
[----:B------:R-:W-:Y:S02]  /*05c0*/  MOV R4, R10 ;  /* 0x0000000a00047202 */ /* 0x000fe40000000f00 */
[----:B------:R-:W-:Y:S01]  /*05d0*/  MOV R5, R11 ;  /* 0x0000000b00057202 */ /* 0x000fe20000000f00 */
[----:B------:R-:W-:Y:S07]  /*05e0*/  RET.ABS.NODEC R20 0x0 ;  /* 0x0000000014007950 */ /* 0x000fee0003e00000 */
.L_x_377:
[----:B------:R-:W-:-:S00]  /*05f0*/  BRA `(.L_x_377) ;  /* 0xfffffff000007947 */ /* 0x000fc0000383ffff */
.L_x_670:


//--------------------- .text._37header_files_fractional_step_solver_c_FS_update_boundary_pressure_vectorised_2d_655_gpu --------------------------
	.section	.text._37header_files_fractional_step_solver_c_FS_update_boundary_pressure_vectorised_2d_655_gpu,"ax",@progbits
	.sectioninfo	@"SHI_REGISTERS=64"
	.align	128
        .global         _37header_files_fractional_step_solver_c_FS_update_boundary_pressure_vectorised_2d_655_gpu
        .type           _37header_files_fractional_step_solver_c_FS_update_boundary_pressure_vectorised_2d_655_gpu,@function
        .size           _37header_files_fractional_step_solver_c_FS_update_boundary_pressure_vectorised_2d_655_gpu,(.L_x_708 - _37header_files_fractional_step_solver_c_FS_update_boundary_pressure_vectorised_2d_655_gpu)
        .other          _37header_files_fractional_step_solver_c_FS_update_boundary_pressure_vectorised_2d_655_gpu,@"STO_CUDA_ENTRY STV_DEFAULT"
_37header_files_fractional_step_solver_c_FS_update_boundary_pressure_vectorised_2d_655_gpu:
.text._37header_files_fractional_step_solver_c_FS_update_boundary_pressure_vectorised_2d_655_gpu:
[----:B------:R-:W-:Y:S02]  /*0000*/  MOV R1, c[0x0][0x28] ;  /* 0x00000a0000017a02 */ /* 0x000fe40000000f00 */
[----:B------:R-:W-:Y:S02]  /*0010*/  ULDC.64 UR4, c[0x0][0x168] ;  /* 0x00005a0000047ab9 */ /* 0x000fe40000000a00 */
[----:B------:R-:W2:Y:S02]  /*0020*/  LDG.E.CONSTANT.SYS R2, [UR4+0x104] ;  /* 0x00010404ff027981 */ /* 0x000ea4000c1e6900 */
[----:B--2---:R-:W-:-:S12]  /*0030*/  ISETP.GE.AND P0, PT, R2, 0x1, PT ;  /* 0x000000010200780c */ /* 0x004fd80003f06270 */
[----:B------:R-:W-:Y:S05]  /*0040*/  @!P0 EXIT ;  /* 0x000000000000894d */ /* 0x000fea0003800000 */
[----:B------:R-:W0:Y:S01]  /*0050*/  S2R R17, SR_CTAID.X ;  /* 0x0000000000117919 */ /* 0x000e220000002500 */
[----:B------:R-:W-:Y:S01]  /*0060*/  MOV R18, c[0x0][0x160] ;  /* 0x0000580000127a02 */ /* 0x000fe20000000f00 */
[----:B------:R-:W-:Y:S02]  /*0070*/  ULDC.64 UR36, c[0x0][0x168] ;  /* 0x00005a0000247ab9 */ /* 0x000fe40000000a00 */
[----:B------:R-:W0:Y:S01]  /*0080*/  S2R R0, SR_TID.X ;  /* 0x0000000000007919 */ /* 0x000e220000002100 */
[----:B------:R-:W-:Y:S01]  /*0090*/  ISETP.GE.AND P0, PT, R18, 0x1, PT ;  /* 0x000000011200780c */ /* 0x000fe20003f06270 */
[----:B------:R-:W-:Y:S02]  /*00a0*/  UIADD3 UR36, UP0, UR36, 0x104, URZ ;  /* 0x0000010424247890 */ /* 0x000fe4000ff1e03f */
[----:B------:R-:W-:Y:S02]  /*00b0*/  ULDC UR38, c[0x0][0xc] ;  /* 0x0000030000267ab9 */ /* 0x000fe40000000800 */
[----:B------:R-:W-:-:S02]  /*00c0*/  UIADD3.X UR37, URZ, UR37, URZ, UP0, !UPT ;  /* 0x000000253f257290 */ /* 0x000fc400087fe43f */
[----:B------:R-:W-:Y:S01]  /*00d0*/  USHF.L.U32 UR38, UR38, 0x7, URZ ;  /* 0x0000000726267899 */ /* 0x000fe2000800063f */
[----:B0-----:R-:W-:-:S04]  /*00e0*/  IMAD R17, R17, 0x80, R0 ;  /* 0x0000008011117824 */ /* 0x001fc800078e0200 */
[----:B------:R-:W-:Y:S05]  /*00f0*/  @!P0 BRA `(.L_x_378) ;  /* 0x000009b000008947 */ /* 0x000fea0003800000 */
[C---:B------:R-:W-:Y:S01]  /*0100*/  IADD3 R16, R18.reuse, -0x2, RZ ;  /* 0xfffffffe12107810 */ /* 0x040fe20007ffe0ff */
[----:B------:R-:W-:Y:S01]  /*0110*/  IMAD.MOV.U32 R19, RZ, RZ, R2 ;  /* 0x000000ffff137224 */ /* 0x000fe200078e0002 */
[----:B------:R-:W-:Y:S02]  /*0120*/  IADD3 R18, R18, -0x3, RZ ;  /* 0xfffffffd12127810 */ /* 0x000fe40007ffe0ff */
.L_x_385:
        /* <DEDUP_REMOVED lines=11> */
[----:B------:R-:W-:Y:S01]  /*01e0*/  IMAD.MOV.U32 R22, RZ, RZ, c[0x0][0x170] ;  /* 0x00005c00ff167624 */ /* 0x000fe200078e00ff */
[--C-:B------:R-:W-:Y:S01]  /*01f0*/  SHF.R.S64 R33, RZ, 0x1d, R17.reuse ;  /* 0x0000001dff217819 */ /* 0x100fe20000001011 */
[----:B------:R-:W-:Y:S01]  /*0200*/  IMAD R3, R17, c[0x0][0x178], RZ ;  /* 0x00005e0011037a24 */ /* 0x000fe200078e02ff */
[----:B------:R-:W-:Y:S01]  /*0210*/  SHF.R.S32.HI R35, RZ, 0x1d, R17 ;  /* 0x0000001dff237819 */ /* 0x000fe20000011411 */
[----:B------:R-:W5:Y:S01]  /*0220*/  LDG.E.64.CONSTANT.SYS R56, [UR36+0x84] ;  /* 0x00008424ff387981 */ /* 0x000f62000c1e6b00 */
[----:B------:R-:W-:-:S05]  /*0230*/  IADD3 R22, P0, R22, 0x18, RZ ;  /* 0x0000001816167810 */ /* 0x000fca0007f1e0ff */
[----:B------:R-:W-:-:S08]  /*0240*/  IMAD.X R23, RZ, RZ, c[0x0][0x174], P0 ;  /* 0x00005d00ff177624 */ /* 0x000fd000000e06ff */
[----:B------:R-:W4:Y:S01]  /*0250*/  LDG.E.64.CONSTANT.SYS R22, [R22+0x60] ;  /* 0x0000600016167381 */ /* 0x000f2200001e6b00 */
[----:B--2---:R-:W-:Y:S01]  /*0260*/  IADD3 R10, P0, R6, R33, RZ ;  /* 0x00000021060a7210 */ /* 0x004fe20007f1e0ff */
[----:B---3--:R-:W-:-:S04]  /*0270*/  IMAD.WIDE R28, R3, 0x8, R14 ;  /* 0x00000008031c7825 */ /* 0x008fc800078e020e */
[----:B------:R-:W-:Y:S01]  /*0280*/  IMAD.X R11, R7, 0x1, R35, P0 ;  /* 0x00000001070b7824 */ /* 0x000fe200000e0623 */
[----:B----4-:R-:W-:Y:S01]  /*0290*/  IADD3 R8, P0, R4, R33, RZ ;  /* 0x0000002104087210 */ /* 0x010fe20007f1e0ff */
[----:B------:R-:W-:Y:S02]  /*02a0*/  IMAD.WIDE R30, R3, 0x8, R12 ;  /* 0x00000008031e7825 */ /* 0x000fe400078e020c */
[----:B------:R-:W2:Y:S01]  /*02b0*/  LDG.E.64.SYS R20, [R28] ;  /* 0x000000001c147381 */ /* 0x000ea200001eeb00 */
[----:B------:R-:W-:-:S03]  /*02c0*/  IADD3.X R9, R5, R35, RZ, P0, !PT ;  /* 0x0000002305097210 */ /* 0x000fc600007fe4ff */
[----:B------:R-:W2:Y:S04]  /*02d0*/  LDG.E.64.SYS R10, [R10] ;  /* 0x000000000a0a7381 */ /* 0x000ea800001eeb00 */
[----:B------:R-:W3:Y:S04]  /*02e0*/  LDG.E.64.SYS R6, [R30] ;  /* 0x000000001e067381 */ /* 0x000ee800001eeb00 */
[----:B------:R-:W3:Y:S01]  /*02f0*/  LDG.E.64.SYS R8, [R8] ;  /* 0x0000000008087381 */ /* 0x000ee200001eeb00 */
[----:B------:R-:W-:-:S05]  /*0300*/  IADD3 R4, P0, R22, R33, RZ ;  /* 0x0000002116047210 */ /* 0x000fca0007f1e0ff */
[----:B------:R-:W-:-:S08]  /*0310*/  IMAD.X R5, R23, 0x1, R35, P0 ;  /* 0x0000000117057824 */ /* 0x000fd000000e0623 */
[----:B------:R-:W5:Y:S01]  /*0320*/  LDG.E.64.SYS R4, [R4] ;  /* 0x0000000004047381 */ /* 0x000f6200001eeb00 */
[----:B------:R-:W-:-:S04]  /*0330*/  MOV R40, c[0x0][0x160] ;  /* 0x0000580000287a02 */ /* 0x000fc80000000f00 */
[C---:B------:R-:W-:Y:S01]  /*0340*/  LOP3.LUT P1, R34, R40.reuse, 0x3, RZ, 0xc0, !PT ;  /* 0x0000000328227812 */ /* 0x040fe2000782c0ff */
[----:B------:R-:W-:Y:S01]  /*0350*/  ULDC.64 UR4, c[0x0][0x170] ;  /* 0x00005c0000047ab9 */ /* 0x000fe20000000a00 */
[----:B------:R-:W-:Y:S01]  /*0360*/  IADD3 R0, R40, -0x1, RZ ;  /* 0xffffffff28007810 */ /* 0x000fe20007ffe0ff */
[----:B------:R-:W5:Y:S01]  /*0370*/  LDG.E.64.CONSTANT.SYS R22, [UR4+0x18] ;  /* 0x00001804ff167981 */ /* 0x000f62000c1e6b00 */
[----:B------:R-:W-:Y:S01]  /*0380*/  CS2R R26, SRZ ;  /* 0x00000000001a7805 */ /* 0x000fe2000001ff00 */
[----:B------:R-:W-:Y:S02]  /*0390*/  MOV R43, R3 ;  /* 0x00000003002b7202 */ /* 0x000fe40000000f00 */
[----:B------:R-:W-:Y:S01]  /*03a0*/  ISETP.GE.U32.AND P0, PT, R0, 0x3, PT ;  /* 0x000000030000780c */ /* 0x000fe20003f06070 */
[----:B------:R-:W-:Y:S01]  /*03b0*/  IMAD.MOV.U32 R0, RZ, RZ, c[0x0][0x160] ;  /* 0x00005800ff007624 */ /* 0x000fe200078e00ff */
[----:B--2---:R-:W3:-:S08]  /*03c0*/  DMUL R20, R20, R10 ;  /* 0x0000000a14147228 */ /* 0x004ed00000000000 */
[----:B---3--:R-:W0:-:S09]  /*03d0*/  DFMA R6, R6, R8, R20 ;  /* 0x000000080606722b */ /* 0x008e120000000014 */
[----:B0-----:R-:W0:Y:S01]  /*03e0*/  MUFU.RCP64H R21, R7 ;  /* 0x0000000700157308 */ /* 0x001e220000001800 */
[----:B------:R-:W-:-:S06]  /*03f0*/  IMAD.MOV.U32 R20, RZ, RZ, 0x1 ;  /* 0x00000001ff147424 */ /* 0x000fcc00078e00ff */
        /* <DEDUP_REMOVED lines=36> */
.L_x_381:
[----:B-12---:R-:W-:Y:S05]  /*0640*/  @!P0 BRA `(.L_x_382) ;  /* 0x0000028000008947 */ /* 0x006fea0003800000 */
[----:B------:R-:W-:Y:S01]  /*0650*/  BMOV.32.CLEAR RZ, B0 ;  /* 0x0000000000ff7355 */ /* 0x000fe20000100000 */
[----:B------:R-:W-:Y:S01]  /*0660*/  BSSY B0, `(.L_x_382) ;  /* 0x0000026000007945 */ /* 0x000fe20003800000 */
[----:B------:R-:W-:-:S04]  /*0670*/  IADD3 R3, R43, 0x4, RZ ;  /* 0x000000042b037810 */ /* 0x000fc80007ffe0ff */
.L_x_383:
        /* <DEDUP_REMOVED lines=37> */
.L_x_382:
[----:B-----5:R-:W2:Y:S01]  /*08d0*/  DFMA R4, R8, -R24, R4 ;  /* 0x800000180804722b */ /* 0x020ea20000000004 */
[----:B------:R-:W-:Y:S01]  /*08e0*/  BMOV.32.CLEAR RZ, B6 ;  /* 0x0000000006ff7355 */ /* 0x000fe20000100000 */
[----:B------:R-:W-:Y:S02]  /*08f0*/  BSSY B6, `(.L_x_384) ;  /* 0x0000010000067945 */ /* 0x000fe40003800000 */
[----:B------:R-:W3:-:S04]  /*0900*/  DFMA R8, -R6, R20, 1 ;  /* 0x3ff000000608742b */ /* 0x000ec80000000114 */
[----:B0-2---:R-:W0:-:S04]  /*0910*/  DFMA R10, R10, -R26, R4 ;  /* 0x8000001a0a0a722b */ /* 0x005e080000000004 */
[----:B---3--:R-:W2:-:S05]  /*0920*/  DFMA R8, R20, R8, R20 ;  /* 0x000000081408722b */ /* 0x008e8a0000000014 */
        /* <DEDUP_REMOVED lines=8> */
[----:B------:R-:W-:Y:S01]  /*09b0*/  MOV R20, 32@lo((_37header_files_fractional_step_solver_c_FS_update_boundary_pressure_vectorised_2d_655_gpu + .L_x_22@srel)) ;  /* 0x0000000000147802 */ /* 0x000fe20000000f00 */
[----:B------:R-:W-:Y:S01]  /*09c0*/  IMAD.MOV.U32 R5, RZ, RZ, R11 ;  /* 0x000000ffff057224 */ /* 0x000fe200078e000b */
[----:B------:R-:W-:-:S06]  /*09d0*/  MOV R21, 32@hi((_37header_files_fractional_step_solver_c_FS_update_boundary_pressure_vectorised_2d_655_gpu + .L_x_22@srel)) ;  /* 0x0000000000157802 */ /* 0x000fcc0000000f00 */
[----:B-1----:R-:W-:Y:S05]  /*09e0*/  CALL.ABS.NOINC `(__cuda_sm20_div_rn_f64_full__0) ;  /* 0x0000000000007943 */ /* 0x002fea0003c00000 */
.L_x_22:
[----:B------:R-:W-:Y:S05]  /*09f0*/  BSYNC B6 ;  /* 0x0000000000067941 */ /* 0x000fea0003800000 */
.L_x_384:
[----:B------:R-:W-:-:S04]  /*0a00*/  IADD3 R6, P0, R22, R33, RZ ;  /* 0x0000002116067210 */ /* 0x000fc80007f1e0ff */
[----:B------:R-:W-:-:S08]  /*0a10*/  IADD3.X R7, R23, R35, RZ, P0, !PT ;  /* 0x0000002317077210 */ /* 0x000fd000007fe4ff */
[----:B------:R-:W2:Y:S01]  /*0a20*/  LDG.E.64.SYS R8, [R6] ;  /* 0x0000000006087381 */ /* 0x000ea200001eeb00 */
[----:B------:R-:W2:-:S08]  /*0a30*/  DMUL R4, R4, 0.5 ;  /* 0x3fe0000004047828 */ /* 0x000e900000000000 */
[----:B--2---:R-:W0:-:S09]  /*0a40*/  DFMA R4, R8, 0.5, R4 ;  /* 0x3fe000000804782b */ /* 0x004e120000000004 */
[----:B0-----:R0:W-:Y:S02]  /*0a50*/  STG.E.64.SYS [R6], R4 ;  /* 0x0000000406007386 */ /* 0x0011e4000010eb00 */
.L_x_380:
[----:B------:R-:W-:Y:S05]  /*0a60*/  BSYNC B7 ;  /* 0x0000000000077941 */ /* 0x000fea0003800000 */
.L_x_379:
[----:B------:R-:W-:Y:S02]  /*0a70*/  ISETP.NE.AND P0, PT, R32, RZ, PT ;  /* 0x000000ff2000720c */ /* 0x000fe40003f05270 */
[----:B------:R-:W-:-:S10]  /*0a80*/  IADD3 R17, R17, UR38, RZ ;  /* 0x0000002611117c10 */ /* 0x000fd4000fffe0ff */
[----:B------:R-:W-:Y:S05]  /*0a90*/  @P0 BRA `(.L_x_385) ;  /* 0xfffff69000000947 */ /* 0x000fea000383ffff */
[----:B------:R-:W-:Y:S05]  /*0aa0*/  EXIT ;  /* 0x000000000000794d */ /* 0x000fea0003800000 */
.L_x_378:
[----:B------:R-:W-:Y:S02]  /*0ab0*/  MOV R16, R2 ;  /* 0x0000000200107202 */ /* 0x000fe40000000f00 */
.L_x_389:
        /* <DEDUP_REMOVED lines=11> */
[----:B------:R-:W-:-:S03]  /*0b70*/  ULDC.64 UR4, c[0x0][0x170] ;  /* 0x00005c0000047ab9 */ /* 0x000fc60000000a00 */
[----:B------:R-:W5:Y:S01]  /*0b80*/  LDG.E.64.CONSTANT.SYS R6, [UR4+0x78] ;  /* 0x00007804ff067981 */ /* 0x000f62000c1e6b00 */
[--C-:B------:R-:W-:Y:S01]  /*0b90*/  SHF.R.S64 R22, RZ, 0x1d, R17.reuse ;  /* 0x0000001dff167819 */ /* 0x100fe20000001011 */
[----:B------:R-:W-:Y:S01]  /*0ba0*/  IMAD R3, R17, c[0x0][0x178], RZ ;  /* 0x00005e0011037a24 */ /* 0x000fe200078e02ff */
[----:B------:R-:W-:Y:S02]  /*0bb0*/  SHF.R.S32.HI R23, RZ, 0x1d, R17 ;  /* 0x0000001dff177819 */ /* 0x000fe40000011411 */
[----:B--2---:R-:W-:Y:S01]  /*0bc0*/  IADD3 R12, P0, R12, R22, RZ ;  /* 0x000000160c0c7210 */ /* 0x004fe20007f1e0ff */
[----:B---3--:R-:W-:-:S04]  /*0bd0*/  IMAD.WIDE R10, R3, 0x8, R10 ;  /* 0x00000008030a7825 */ /* 0x008fc800078e020a */
[----:B------:R-:W-:Y:S01]  /*0be0*/  IMAD.X R13, R13, 0x1, R23, P0 ;  /* 0x000000010d0d7824 */ /* 0x000fe200000e0617 */
[-C--:B----4-:R-:W-:Y:S01]  /*0bf0*/  IADD3 R8, P0, R8, R22.reuse, RZ ;  /* 0x0000001608087210 */ /* 0x090fe20007f1e0ff */
[----:B-----5:R-:W-:Y:S02]  /*0c00*/  IMAD.WIDE R4, R3, 0x8, R4 ;  /* 0x0000000803047825 */ /* 0x020fe400078e0204 */
[----:B------:R-:W2:Y:S02]  /*0c10*/  LDG.E.64.SYS R10, [R10] ;  /* 0x000000000a0a7381 */ /* 0x000ea400001eeb00 */
[----:B------:R-:W-:Y:S02]  /*0c20*/  IMAD.X R9, R9, 0x1, R23, P0 ;  /* 0x0000000109097824 */ /* 0x000fe400000e0617 */
[----:B------:R-:W2:Y:S04]  /*0c30*/  LDG.E.64.SYS R12, [R12] ;  /* 0x000000000c0c7381 */ /* 0x000ea800001eeb00 */
[----:B------:R-:W3:Y:S04]  /*0c40*/  LDG.E.64.SYS R4, [R4] ;  /* 0x0000000004047381 */ /* 0x000ee800001eeb00 */
[----:B------:R-:W3:Y:S01]  /*0c50*/  LDG.E.64.SYS R8, [R8] ;  /* 0x0000000008087381 */ /* 0x000ee200001eeb00 */
[----:B------:R-:W-:-:S05]  /*0c60*/  IADD3 R14, P0, R6, R22, RZ ;  /* 0x00000016060e7210 */ /* 0x000fca0007f1e0ff */
[----:B------:R-:W-:-:S08]  /*0c70*/  IMAD.X R15, R7, 0x1, R23, P0 ;  /* 0x00000001070f7824 */ /* 0x000fd000000e0617 */
[----:B------:R-:W4:Y:S01]  /*0c80*/  LDG.E.64.SYS R14, [R14] ;  /* 0x000000000e0e7381 */ /* 0x000f2200001eeb00 */
[----:B------:R-:W-:Y:S01]  /*0c90*/  MOV R18, 0x1 ;  /* 0x0000000100127802 */ /* 0x000fe20000000f00 */
        /* <DEDUP_REMOVED lines=8> */
[----:B----4-:R-:W1:-:S04]  /*0d20*/  DFMA R8, -RZ, R8, R14 ;  /* 0x00000008ff08722b */ /* 0x010e48000000010e */
        /* <DEDUP_REMOVED lines=8> */
[----:B------:R-:W-:Y:S01]  /*0db0*/  FSETP.GT.AND P0, PT, |R0|, 1.469367938527859385e-39, PT ;  /* 0x001000000000780b */ /* 0x000fe20003f04200 */
[----:B------:R-:W-:-:S05]  /*0dc0*/  IMAD.MOV.U32 R18, RZ, RZ, c[0x0][0x170] ;  /* 0x00005c00ff127624 */ /* 0x000fca00078e00ff */
[----:B------:R-:W-:-:S04]  /*0dd0*/  IADD3 R18, P1, R18, 0x78, RZ ;  /* 0x0000007812127810 */ /* 0x000fc80007f3e0ff */
[----:B------:R-:W-:Y:S02]  /*0de0*/  IADD3.X R19, RZ, c[0x0][0x174], RZ, P1, !PT ;  /* 0x00005d00ff137a10 */ /* 0x000fe40000ffe4ff */
[----:B------:R-:W-:Y:S05]  /*0df0*/  @P0 BRA P2, `(.L_x_23) ;  /* 0x0000005000000947 */ /* 0x000fea0001000000 */
[----:B------:R-:W-:Y:S01]  /*0e00*/  IMAD.MOV.U32 R4, RZ, RZ, R8 ;  /* 0x000000ffff047224 */ /* 0x000fe200078e0008 */
[----:B------:R-:W-:Y:S01]  /*0e10*/  MOV R20, 32@lo((_37header_files_fractional_step_solver_c_FS_update_boundary_pressure_vectorised_2d_655_gpu + .L_x_23@srel)) ;  /* 0x0000000000147802 */ /* 0x000fe20000000f00 */
[----:B------:R-:W-:Y:S01]  /*0e20*/  IMAD.MOV.U32 R5, RZ, RZ, R9 ;  /* 0x000000ffff057224 */ /* 0x000fe200078e0009 */
[----:B------:R-:W-:-:S06]  /*0e30*/  MOV R21, 32@hi((_37header_files_fractional_step_solver_c_FS_update_boundary_pressure_vectorised_2d_655_gpu + .L_x_23@srel)) ;  /* 0x0000000000157802 */ /* 0x000fcc0000000f00 */
[----:B------:R-:W-:Y:S05]  /*0e40*/  CALL.ABS.NOINC `(__cuda_sm20_div_rn_f64_full__0) ;  /* 0x0000000000007943 */ /* 0x000fea0003c00000 */
.L_x_23:
[----:B------:R-:W-:Y:S05]  /*0e50*/  BSYNC B6 ;  /* 0x0000000000067941 */ /* 0x000fea0003800000 */
.L_x_388:
[----:B------:R-:W2:Y:S02]  /*0e60*/  LDG.E.64.CONSTANT.SYS R18, [R18+-0x60] ;  /* 0xffffa00012127381 */ /* 0x000ea400001e6b00 */
[----:B--2---:R-:W-:-:S04]  /*0e70*/  IADD3 R22, P0, R18, R22, RZ ;  /* 0x0000001612167210 */ /* 0x004fc80007f1e0ff */
[----:B------:R-:W-:-:S08]  /*0e80*/  IADD3.X R23, R19, R23, RZ, P0, !PT ;  /* 0x0000001713177210 */ /* 0x000fd000007fe4ff */
[----:B------:R-:W2:Y:S01]  /*0e90*/  LDG.E.64.SYS R6, [R22] ;  /* 0x0000000016067381 */ /* 0x000ea200001eeb00 */
[----:B------:R-:W2:-:S08]  /*0ea0*/  DMUL R4, R4, 0.5 ;  /* 0x3fe0000004047828 */ /* 0x000e900000000000 */
[----:B--2---:R-:W0:-:S09]  /*0eb0*/  DFMA R4, R6, 0.5, R4 ;  /* 0x3fe000000604782b */ /* 0x004e120000000004 */
[----:B0-----:R0:W-:Y:S02]  /*0ec0*/  STG.E.64.SYS [R22], R4 ;  /* 0x0000000416007386 */ /* 0x0011e4000010eb00 */
.L_x_387:
[----:B------:R-:W-:Y:S05]  /*0ed0*/  BSYNC B7 ;  /* 0x0000000000077941 */ /* 0x000fea0003800000 */
.L_x_386:
[----:B------:R-:W-:Y:S02]  /*0ee0*/  ISETP.NE.AND P0, PT, R32, RZ, PT ;  /* 0x000000ff2000720c */ /* 0x000fe40003f05270 */
[----:B------:R-:W-:-:S10]  /*0ef0*/  IADD3 R17, R17, UR38, RZ ;  /* 0x0000002611117c10 */ /* 0x000fd4000fffe0ff */
[----:B------:R-:W-:Y:S05]  /*0f00*/  @P0 BRA `(.L_x_389) ;  /* 0xfffffbb000000947 */ /* 0x000fea000383ffff */
[----:B------:R-:W-:Y:S05]  /*0f10*/  EXIT ;  /* 0x000000000000794d */ /* 0x000fea0003800000 */
.L_x_390:
[----:B------:R-:W-:-:S00]  /*0f20*/  BRA `(.L_x_390) ;  /* 0xfffffff000007947 */ /* 0x000fc0000383ffff */
[----:B------:R-:W-:-:S00]  /*0f30*/  NOP ;  /* 0x0000000000007918 */ /* 0x000fc00000000000 */
[----:B------:R-:W-:-:S00]  /*0f40*/  NOP ;  /* 0x0000000000007918 */ /* 0x000fc00000000000 */
[----:B------:R-:W-:-:S00]  /*0f50*/  NOP ;  /* 0x0000000000007918 */ /* 0x000fc00000000000 */
[----:B------:R-:W-:-:S00]  /*0f60*/  NOP ;  /* 0x0000000000007918 */ /* 0x000fc00000000000 */
[----:B------:R-:W-:-:S00]  /*0f70*/  NOP ;  /* 0x0000000000007918 */ /* 0x000fc00000000000 */
.L_x_708:


//--------------------- .text._37header_files_fractional_step_solver_c_FS_update_boundary_pressure_vectorised_630_gpu --------------------------
	.section	.text._37header_files_fractional_step_solver_c_FS_update_boundary_pressure_vectorised_630_gpu,"ax",@progbits
	.sectioninfo	@"SHI_REGISTERS=80"
	.align	128
        .global         _37header_files_fractional_step_solver_c_FS_update_boundary_pressure_vectorised_630_gpu
        .type           _37header_files_fractional_step_solver_c_FS_update_boundary_pressure_vectorised_630_gpu,@function
        .size           _37header_files_fractional_step_solver_c_FS_update_boundary_pressure_vectorised_630_gpu,(.L_x_709 - _37header_files_fractional_step_solver_c_FS_update_boundary_pressure_vectorised_630_gpu)
        .other          _37header_files_fractional_step_solver_c_FS_update_boundary_pressure_vectorised_630_gpu,@"STO_CUDA_ENTRY STV_DEFAULT"
_37header_files_fractional_step_solver_c_FS_update_boundary_pressure_vectorised_630_gpu:
.text._37header_files_fractional_step_solver_c_FS_update_boundary_pressure_vectorised_630_gpu:
        /* <DEDUP_REMOVED lines=19> */
.L_x_398:
        /* <DEDUP_REMOVED lines=25> */
[----:B------:R-:W2:Y:S01]  /*02c0*/  LDG.E.64.SYS R14, [R14] ;  /* 0x000000000e0e7381 */ /* 0x000ea200001eeb00 */
[-C--:B------:R-:W-:Y:S01]  /*02d0*/  IADD3 R24, P0, R6, R33.reuse, RZ ;  /* 0x0000002106187210 */ /* 0x080fe20007f1e0ff */
[----:B------:R-:W-:Y:S02]  /*02e0*/  IMAD.WIDE R40, R47, 0x8, R12 ;  /* 0x000000082f287825 */ /* 0x000fe400078e020c */
[----:B------:R-:W3:Y:S02]  /*02f0*/  LDG.E.64.SYS R2, [R44] ;  /* 0x000000002c027381 */ /* 0x000ee400001eeb00 */
[----:B------:R-:W-:Y:S02]  /*0300*/  IMAD.X R25, R7, 0x1, R35, P0 ;  /* 0x0000000107197824 */ /* 0x000fe400000e0623 */
[----:B------:R-:W3:Y:S04]  /*0310*/  LDG.E.64.SYS R20, [R20] ;  /* 0x0000000014147381 */ /* 0x000ee800001eeb00 */
[----:B------:R-:W4:Y:S04]  /*0320*/  LDG.E.64.SYS R6, [R40] ;  /* 0x0000000028067381 */ /* 0x000f2800001eeb00 */
[----:B------:R-:W4:Y:S01]  /*0330*/  LDG.E.64.SYS R24, [R24] ;  /* 0x0000000018187381 */ /* 0x000f2200001eeb00 */
[----:B------:R-:W-:-:S05]  /*0340*/  IADD3 R26, P0, R16, R33, RZ ;  /* 0x00000021101a7210 */ /* 0x000fca0007f1e0ff */
[----:B------:R-:W-:-:S08]  /*0350*/  IMAD.X R27, R17, 0x1, R35, P0 ;  /* 0x00000001111b7824 */ /* 0x000fd000000e0623 */
[----:B------:R-:W5:Y:S01]  /*0360*/  LDG.E.64.SYS R26, [R26] ;  /* 0x000000001a1a7381 */ /* 0x000f6200001eeb00 */
[----:B------:R-:W-:Y:S01]  /*0370*/  MOV R46, c[0x0][0x160] ;  /* 0x00005800002e7a02 */ /* 0x000fe20000000f00 */
[----:B------:R-:W-:-:S03]  /*0380*/  IMAD.MOV.U32 R30, RZ, RZ, 0x1 ;  /* 0x00000001ff1e7424 */ /* 0x000fc600078e00ff */
        /* <DEDUP_REMOVED lines=9> */
[----:B---3--:R-:W4:-:S08]  /*0420*/  DFMA R2, R2, R20, R4 ;  /* 0x000000140202722b */ /* 0x008f100000000004 */
[----:B----4-:R-:W0:-:S09]  /*0430*/  DFMA R6, R6, R24, R2 ;  /* 0x000000180606722b */ /* 0x010e120000000002 */
[----:B0-----:R-:W0:Y:S01]  /*0440*/  MUFU.RCP64H R31, R7 ;  /* 0x00000007001f7308 */ /* 0x001e220000001800 */
[----:B------:R-:W-:Y:S01]  /*0450*/  CS2R R4, SRZ ;  /* 0x0000000000047805 */ /* 0x000fe2000001ff00 */
[----:B------:R-:W-:Y:S01]  /*0460*/  CS2R R2, SRZ ;  /* 0x0000000000027805 */ /* 0x000fe2000001ff00 */
[----:B0-----:R-:W0:-:S08]  /*0470*/  DFMA R38, -R6, R30, 1 ;  /* 0x3ff000000626742b */ /* 0x001e10000000011e */
        /* <DEDUP_REMOVED lines=8> */
[----:B------:R-:W-:Y:S01]  /*0500*/  ISETP.NE.AND P0, PT, R34, 0x1, PT ;  /* 0x000000012200780c */ /* 0x000fe20003f05270 */
[----:B--2---:R-:W-:-:S08]  /*0510*/  IMAD.WIDE R48, R49, 0x8, R16 ;  /* 0x0000000831307825 */ /* 0x004fd000078e0210 */
[----:B------:R-:W2:Y:S01]  /*0520*/  LDG.E.64.SYS R48, [R48] ;  /* 0x0000000030307381 */ /* 0x000ea200001eeb00 */
[----:B------:R-:W-:Y:S01]  /*0530*/  IADD3 R0, R46, -0x1, RZ ;  /* 0xffffffff2e007810 */ /* 0x000fe20007ffe0ff */
[----:B--2---:R1:W2:-:S04]  /*0540*/  DFMA R4, R4, R48, RZ ;  /* 0x000000300404722b */ /* 0x00428800000000ff */
[----:B---3--:R1:W3:-:S04]  /*0550*/  DFMA R2, R48, R2, RZ ;  /* 0x000000023002722b */ /* 0x0082c800000000ff */
[----:B----4-:R1:W4:Y:S01]  /*0560*/  DFMA R36, R48, R36, RZ ;  /* 0x000000243024722b */ /* 0x01032200000000ff */
[----:B------:R-:W-:Y:S05]  /*0570*/  @!P0 BRA `(.L_x_394) ;  /* 0x0000017000008947 */ /* 0x000fea0003800000 */
[----:B--23--:R-:W-:Y:S01]  /*0580*/  ISETP.NE.AND P0, PT, R34, 0x2, PT ;  /* 0x000000022200780c */ /* 0x00cfe20003f05270 */
[----:B-1----:R-:W2:Y:S04]  /*0590*/  LDG.E.SYS R49, [R64+0x4] ;  /* 0x0000040040317381 */ /* 0x002ea800001ee900 */
[----:B------:R-:W3:Y:S04]  /*05a0*/  LDG.E.64.SYS R50, [R44+0x10] ;  /* 0x000010002c327381 */ /* 0x000ee800001eeb00 */
[----:B------:R-:W5:Y:S04]  /*05b0*/  LDG.E.64.SYS R52, [R42+0x10] ;  /* 0x000010002a347381 */ /* 0x000f6800001eeb00 */
[----:B----4-:R-:W4:Y:S04]  /*05c0*/  @P0 LDG.E.SYS R57, [R64+0x8] ;  /* 0x0000080040390381 */ /* 0x010f2800001ee900 */
[----:B------:R-:W3:Y:S04]  /*05d0*/  LDG.E.64.SYS R54, [R40+0x10] ;  /* 0x0000100028367381 */ /* 0x000ee800001eeb00 */
[----:B------:R-:W3:Y:S04]  /*05e0*/  @P0 LDG.E.64.SYS R58, [R44+0x18] ;  /* 0x000018002c3a0381 */ /* 0x000ee800001eeb00 */
[----:B------:R-:W3:Y:S04]  /*05f0*/  @P0 LDG.E.64.SYS R60, [R42+0x18] ;  /* 0x000018002a3c0381 */ /* 0x000ee800001eeb00 */
[----:B------:R-:W3:Y:S01]  /*0600*/  @P0 LDG.E.64.SYS R62, [R40+0x18] ;  /* 0x00001800283e0381 */ /* 0x000ee200001eeb00 */
[----:B--2---:R-:W-:-:S08]  /*0610*/  IMAD.WIDE R48, R49, 0x8, R16 ;  /* 0x0000000831307825 */ /* 0x004fd000078e0210 */
[----:B------:R-:W3:Y:S01]  /*0620*/  LDG.E.64.SYS R48, [R48] ;  /* 0x0000000030307381 */ /* 0x000ee200001eeb00 */
[----:B----4-:R-:W-:-:S08]  /*0630*/  @P0 IMAD.WIDE R56, R57, 0x8, R16 ;  /* 0x0000000839380825 */ /* 0x010fd000078e0210 */
[----:B------:R-:W2:Y:S01]  /*0640*/  @P0 LDG.E.64.SYS R56, [R56] ;  /* 0x0000000038380381 */ /* 0x000ea200001eeb00 */
[----:B------:R-:W-:-:S05]  /*0650*/  IMAD.MOV.U32 R0, RZ, RZ, R22 ;  /* 0x000000ffff007224 */ /* 0x000fca00078e0016 */
[----:B------:R-:W-:Y:S01]  /*0660*/  @P0 MOV R0, R23 ;  /* 0x0000001700000202 */ /* 0x000fe20000000f00 */
[----:B---3--:R1:W2:-:S04]  /*0670*/  DFMA R4, R50, R48, R4 ;  /* 0x000000303204722b */ /* 0x0082880000000004 */
[----:B-----5:R-:W3:-:S04]  /*0680*/  DFMA R2, R48, R52, R2 ;  /* 0x000000343002722b */ /* 0x020ec80000000002 */
[----:B------:R-:W4:Y:S01]  /*0690*/  DFMA R36, R48, R54, R36 ;  /* 0x000000363024722b */ /* 0x000f220000000024 */
[----:B-1----:R-:W-:-:S03]  /*06a0*/  IADD3 R51, R47, 0x2, RZ ;  /* 0x000000022f337810 */ /* 0x002fc60007ffe0ff */
[----:B--2---:R1:W2:-:S04]  /*06b0*/  @P0 DFMA R4, R58, R56, R4 ;  /* 0x000000383a04022b */ /* 0x0042880000000004 */
[----:B---3--:R1:W3:-:S04]  /*06c0*/  @P0 DFMA R2, R56, R60, R2 ;  /* 0x0000003c3802022b */ /* 0x0082c80000000002 */
[----:B----4-:R1:W4:Y:S01]  /*06d0*/  @P0 DFMA R36, R56, R62, R36 ;  /* 0x0000003e3824022b */ /* 0x0103220000000024 */
[----:B------:R-:W-:-:S03]  /*06e0*/  @P0 IADD3 R51, R47, 0x3, RZ ;  /* 0x000000032f330810 */ /* 0x000fc60007ffe0ff */
.L_x_394:
[----:B--23--:R-:W-:Y:S05]  /*06f0*/  @!P1 BRA `(.L_x_395) ;  /* 0x0000031000009947 */ /* 0x00cfea0003800000 */
[----:B------:R-:W-:Y:S01]  /*0700*/  BMOV.32.CLEAR RZ, B0 ;  /* 0x0000000000ff7355 */ /* 0x000fe20000100000 */
[----:B------:R-:W-:Y:S01]  /*0710*/  BSSY B0, `(.L_x_395) ;  /* 0x000002f000007945 */ /* 0x000fe20003800000 */
[----:B------:R-:W-:-:S04]  /*0720*/  IADD3 R34, R51, 0x4, RZ ;  /* 0x0000000433227810 */ /* 0x000fc80007ffe0ff */
.L_x_396:
[----:B------:R-:W-:-:S05]  /*0730*/  IADD3 R71, R34, -0x3, RZ ;  /* 0xfffffffd22477810 */ /* 0x000fca0007ffe0ff */
[----:B---3-5:R-:W-:-:S08]  /*0740*/  IMAD.WIDE R40, R71, 0x4, R28 ;  /* 0x0000000447287825 */ /* 0x028fd000078e021c */
[----:B-12---:R-:W2:Y:S04]  /*0750*/  LDG.E.SYS R61, [R40] ;  /* 0x00000000283d7381 */ /* 0x006ea800001ee900 */
[----:B------:R-:W3:Y:S04]  /*0760*/  LDG.E.SYS R53, [R40+0x4] ;  /* 0x0000040028357381 */ /* 0x000ee800001ee900 */
[----:B----4-:R-:W4:Y:S04]  /*0770*/  LDG.E.SYS R45, [R40+0x8] ;  /* 0x00000800282d7381 */ /* 0x010f2800001ee900 */
        /* <DEDUP_REMOVED lines=28> */
[----:B------:R-:W1:-:S04]  /*0940*/  DFMA R64, R60, R64, R2 ;  /* 0x000000403c40722b */ /* 0x000e480000000002 */
[----:B------:R-:W2:-:S04]  /*0950*/  DFMA R62, R60, R62, R36 ;  /* 0x0000003e3c3e722b */ /* 0x000e880000000024 */
[----:B---3--:R-:W3:-:S04]  /*0960*/  DFMA R66, R66, R52, R68 ;  /* 0x000000344242722b */ /* 0x008ec80000000044 */
[----:B-1----:R-:W1:-:S04]  /*0970*/  DFMA R56, R52, R56, R64 ;  /* 0x000000383438722b */ /* 0x002e480000000040 */
[----:B--2---:R-:W2:-:S04]  /*0980*/  DFMA R54, R52, R54, R62 ;  /* 0x000000363436722b */ /* 0x004e88000000003e */
[----:B---3--:R-:W4:-:S04]  /*0990*/  DFMA R58, R58, R44, R66 ;  /* 0x0000002c3a3a722b */ /* 0x008f080000000042 */
[----:B-1----:R-:W1:-:S04]  /*09a0*/  DFMA R48, R44, R48, R56 ;  /* 0x000000302c30722b */ /* 0x002e480000000038 */
[----:B--2---:R-:W2:-:S04]  /*09b0*/  DFMA R46, R44, R46, R54 ;  /* 0x0000002e2c2e722b */ /* 0x004e880000000036 */
[----:B----4-:R3:W4:-:S04]  /*09c0*/  DFMA R4, R50, R40, R58 ;  /* 0x000000283204722b */ /* 0x010708000000003a */
[----:B-1----:R3:W1:-:S04]  /*09d0*/  DFMA R2, R40, R42, R48 ;  /* 0x0000002a2802722b */ /* 0x0026480000000030 */
[----:B--2---:R3:W2:Y:S01]  /*09e0*/  DFMA R36, R40, R72, R46 ;  /* 0x000000482824722b */ /* 0x0046a2000000002e */
[----:B-1--4-:R-:W-:Y:S05]  /*09f0*/  @P0 BRA `(.L_x_396) ;  /* 0xfffffd3000000947 */ /* 0x012fea000383ffff */
[----:B------:R-:W-:Y:S05]  /*0a00*/  BSYNC B0 ;  /* 0x0000000000007941 */ /* 0x000fea0003800000 */
.L_x_395:
[----:B-----5:R-:W1:Y:S01]  /*0a10*/  DFMA R26, R20, -R4, R26 ;  /* 0x80000004141a722b */ /* 0x020e62000000001a */
[----:B------:R-:W-:Y:S01]  /*0a20*/  BMOV.32.CLEAR RZ, B6 ;  /* 0x0000000006ff7355 */ /* 0x000fe20000100000 */
[----:B------:R-:W-:Y:S02]  /*0a30*/  BSSY B6, `(.L_x_397) ;  /* 0x0000012000067945 */ /* 0x000fe40003800000 */
[----:B0-----:R-:W0:-:S04]  /*0a40*/  DFMA R38, R30, R38, R30 ;  /* 0x000000261e26722b */ /* 0x001e08000000001e */
[----:B-1----:R-:W1:-:S04]  /*0a50*/  DFMA R2, R14, -R2, R26 ;  /* 0x800000020e02722b */ /* 0x002e48000000001a */
        /* <DEDUP_REMOVED lines=11> */
[----:B------:R-:W-:Y:S01]  /*0b10*/  MOV R20, 32@lo((_37header_files_fractional_step_solver_c_FS_update_boundary_pressure_vectorised_630_gpu + .L_x_24@srel)) ;  /* 0x0000000000147802 */ /* 0x000fe20000000f00 */
[----:B------:R-:W-:Y:S01]  /*0b20*/  IMAD.MOV.U32 R5, RZ, RZ, R3 ;  /* 0x000000ffff057224 */ /* 0x000fe200078e0003 */
[----:B------:R-:W-:-:S06]  /*0b30*/  MOV R21, 32@hi((_37header_files_fractional_step_solver_c_FS_update_boundary_pressure_vectorised_630_gpu + .L_x_24@srel)) ;  /* 0x0000000000157802 */ /* 0x000fcc0000000f00 */
[----:B---3--:R-:W-:Y:S05]  /*0b40*/  CALL.ABS.NOINC `(__cuda_sm20_div_rn_f64_full__0) ;  /* 0x0000000000007943 */ /* 0x008fea0003c00000 */
.L_x_24:
[----:B------:R-:W-:Y:S05]  /*0b50*/  BSYNC B6 ;  /* 0x0000000000067941 */ /* 0x000fea0003800000 */
.L_x_397:
[----:B------:R-:W-:-:S04]  /*0b60*/  IADD3 R2, P0, R16, R33, RZ ;  /* 0x0000002110027210 */ /* 0x000fc80007f1e0ff */
[----:B------:R-:W-:-:S08]  /*0b70*/  IADD3.X R3, R17, R35, RZ, P0, !PT ;  /* 0x0000002311037210 */ /* 0x000fd000007fe4ff */
[----:B------:R-:W2:Y:S01]  /*0b80*/  LDG.E.64.SYS R6, [R2] ;  /* 0x0000000002067381 */ /* 0x000ea200001eeb00 */
[----:B------:R-:W2:-:S08]  /*0b90*/  DMUL R4, R4, 0.5 ;  /* 0x3fe0000004047828 */ /* 0x000e900000000000 */
[----:B--2---:R-:W0:-:S09]  /*0ba0*/  DFMA R4, R6, 0.5, R4 ;  /* 0x3fe000000604782b */ /* 0x004e120000000004 */
[----:B0-----:R0:W-:Y:S02]  /*0bb0*/  STG.E.64.SYS [R2], R4 ;  /* 0x0000000402007386 */ /* 0x0011e4000010eb00 */
.L_x_393:
[----:B------:R-:W-:Y:S05]  /*0bc0*/  BSYNC B7 ;  /* 0x0000000000077941 */ /* 0x000fea0003800000 */
.L_x_392:
[----:B------:R-:W-:Y:S02]  /*0bd0*/  IADD3 R32, R32, -UR38, RZ ;  /* 0x8000002620207c10 */ /* 0x000fe4000fffe0ff */
[----:B------:R-:W-:Y:S02]  /*0be0*/  IADD3 R19, R19, UR38, RZ ;  /* 0x0000002613137c10 */ /* 0x000fe4000fffe0ff */
[----:B------:R-:W-:-:S12]  /*0bf0*/  ISETP.GT.AND P0, PT, R32, RZ, PT ;  /* 0x000000ff2000720c */ /* 0x000fd80003f04270 */
[----:B------:R-:W-:Y:S05]  /*0c00*/  @P0 BRA `(.L_x_398) ;  /* 0xfffff52000000947 */ /* 0x000fea000383ffff */
[----:B------:R-:W-:Y:S05]  /*0c10*/  EXIT ;  /* 0x000000000000794d */ /* 0x000fea0003800000 */
.L_x_391:
[----:B------:R-:W-:Y:S02]  /*0c20*/  MOV R16, R18 ;  /* 0x0000001200107202 */ /* 0x000fe40000000f00 */
.L_x_402:
        /* <DEDUP_REMOVED lines=33> */
[----:B------:R-:W-:-:S05]  /*0e40*/  IADD3 R24, P0, R14, R17, RZ ;  /* 0x000000110e187210 */ /* 0x000fca0007f1e0ff */
[----:B------:R-:W-:-:S08]  /*0e50*/  IMAD.X R25, R15, 0x1, R22, P0 ;  /* 0x000000010f197824 */ /* 0x000fd000000e0616 */
[----:B------:R-:W5:Y:S01]  /*0e60*/  LDG.E.64.SYS R14, [R24] ;  /* 0x00000000180e7381 */ /* 0x000f6200001eeb00 */
[----:B------:R-:W-:Y:S01]  /*0e70*/  IMAD.MOV.U32 R32, RZ, RZ, c[0x0][0x170] ;  /* 0x00005c00ff207624 */ /* 0x000fe200078e00ff */
[----:B------:R-:W-:Y:S01]  /*0e80*/  BMOV.32.CLEAR RZ, B6 ;  /* 0x0000000006ff7355 */ /* 0x000fe20000100000 */
[----:B------:R-:W-:Y:S03]  /*0e90*/  BSSY B6, `(.L_x_401) ;  /* 0x000001c000067945 */ /* 0x000fe60003800000 */
[----:B------:R-:W-:-:S04]  /*0ea0*/  IADD3 R32, P1, R32, 0x78, RZ ;  /* 0x0000007820207810 */ /* 0x000fc80007f3e0ff */
[----:B------:R-:W-:Y:S01]  /*0eb0*/  IADD3.X R33, RZ, c[0x0][0x174], RZ, P1, !PT ;  /* 0x00005d00ff217a10 */ /* 0x000fe20000ffe4ff */
[----:B--2---:R-:W3:-:S08]  /*0ec0*/  DMUL R6, R6, R8 ;  /* 0x0000000806067228 */ /* 0x004ed00000000000 */
[----:B---3--:R-:W4:-:S08]  /*0ed0*/  DFMA R6, R2, R4, R6 ;  /* 0x000000040206722b */ /* 0x008f100000000006 */
[----:B----4-:R-:W0:-:S09]  /*0ee0*/  DFMA R6, R10, R12, R6 ;  /* 0x0000000c0a06722b */ /* 0x010e120000000006 */
[----:B0-----:R-:W0:Y:S01]  /*0ef0*/  MUFU.RCP64H R3, R7 ;  /* 0x0000000700037308 */ /* 0x001e220000001800 */
[----:B------:R-:W-:-:S06]  /*0f00*/  MOV R2, 0x1 ;  /* 0x0000000100027802 */ /* 0x000fcc0000000f00 */
[----:B0-----:R-:W0:-:S08]  /*0f10*/  DFMA R20, -R6, R2, 1 ;  /* 0x3ff000000614742b */ /* 0x001e100000000102 */
[----:B0-----:R-:W0:-:S04]  /*0f20*/  DFMA R20, R20, R20, R20 ;  /* 0x000000141414722b */ /* 0x001e080000000014 */
[----:B-----5:R-:W1:-:S04]  /*0f30*/  DFMA R14, -RZ, R4, R14 ;  /* 0x00000004ff0e722b */ /* 0x020e48000000010e */
[----:B0-----:R-:W0:-:S04]  /*0f40*/  DFMA R20, R2, R20, R2 ;  /* 0x000000140214722b */ /* 0x001e080000000002 */
[----:B-1----:R-:W1:-:S04]  /*0f50*/  DFMA R2, -RZ, R8, R14 ;  /* 0x00000008ff02722b */ /* 0x002e48000000010e */
        /* <DEDUP_REMOVED lines=11> */
[----:B------:R-:W-:Y:S01]  /*1010*/  MOV R20, 32@lo((_37header_files_fractional_step_solver_c_FS_update_boundary_pressure_vectorised_630_gpu + .L_x_25@srel)) ;  /* 0x0000000000147802 */ /* 0x000fe20000000f00 */
[----:B------:R-:W-:Y:S01]  /*1020*/  IMAD.MOV.U32 R5, RZ, RZ, R3 ;  /* 0x000000ffff057224 */ /* 0x000fe200078e0003 */
[----:B------:R-:W-:-:S06]  /*1030*/  MOV R21, 32@hi((_37header_files_fractional_step_solver_c_FS_update_boundary_pressure_vectorised_630_gpu + .L_x_25@srel)) ;  /* 0x0000000000157802 */ /* 0x000fcc0000000f00 */
[----:B------:R-:W-:Y:S05]  /*1040*/  CALL.ABS.NOINC `(__cuda_sm20_div_rn_f64_full__0) ;  /* 0x0000000000007943 */ /* 0x000fea0003c00000 */
.L_x_25:
[----:B------:R-:W-:Y:S05]  /*1050*/  BSYNC B6 ;  /* 0x0000000000067941 */ /* 0x000fea0003800000 */
.L_x_401:
[----:B------:R-:W2:Y:S02]  /*1060*/  LDG.E.64.CONSTANT.SYS R2, [R32+-0x60] ;  /* 0xffffa00020027381 */ /* 0x000ea400001e6b00 */
[----:B--2---:R-:W-:-:S04]  /*1070*/  IADD3 R2, P0, R2, R17, RZ ;  /* 0x0000001102027210 */ /* 0x004fc80007f1e0ff */
[----:B------:R-:W-:-:S08]  /*1080*/  IADD3.X R3, R3, R22, RZ, P0, !PT ;  /* 0x0000001603037210 */ /* 0x000fd000007fe4ff */
[----:B------:R-:W2:Y:S01]  /*1090*/  LDG.E.64.SYS R6, [R2] ;  /* 0x0000000002067381 */ /* 0x000ea200001eeb00 */
[----:B------:R-:W2:-:S08]  /*10a0*/  DMUL R4, R4, 0.5 ;  /* 0x3fe0000004047828 */ /* 0x000e900000000000 */
[----:B--2---:R-:W0:-:S09]  /*10b0*/  DFMA R4, R6, 0.5, R4 ;  /* 0x3fe000000604782b */ /* 0x004e120000000004 */
[----:B0-----:R0:W-:Y:S02]  /*10c0*/  STG.E.64.SYS [R2], R4 ;  /* 0x0000000402007386 */ /* 0x0011e4000010eb00 */
.L_x_400:
[----:B------:R-:W-:Y:S05]  /*10d0*/  BSYNC B7 ;  /* 0x0000000000077941 */ /* 0x000fea0003800000 */
.L_x_399:
[----:B------:R-:W-:Y:S02]  /*10e0*/  ISETP.NE.AND P0, PT, R23, RZ, PT ;  /* 0x000000ff1700720c */ /* 0x000fe40003f05270 */
[----:B------:R-:W-:-:S10]  /*10f0*/  IADD3 R19, R19, UR38, RZ ;  /* 0x0000002613137c10 */ /* 0x000fd4000fffe0ff */
[----:B------:R-:W-:Y:S05]  /*1100*/  @P0 BRA `(.L_x_402) ;  /* 0xfffffb2000000947 */ /* 0x000fea000383ffff */
[----:B------:R-:W-:Y:S05]  /*1110*/  EXIT ;  /* 0x000000000000794d */ /* 0x000fea0003800000 */
.L_x_403:
[----:B------:R-:W-:-:S00]  /*1120*/  BRA `(.L_x_403) ;  /* 0xfffffff000007947 */ /* 0x000fc0000383ffff */
[----:B------:R-:W-:-:S00]  /*1130*/  NOP ;  /* 0x0000000000007918 */ /* 0x000fc00000000000 */
[----:B------:R-:W-:-:S00]  /*1140*/  NOP ;  /* 0x0000000000007918 */ /* 0x000fc00000000000 */
[----:B------:R-:W-:-:S00]  /*1150*/  NOP ;  /* 0x0000000000007918 */ /* 0x000fc00000000000 */
[----:B------:R-:W-:-:S00]  /*1160*/  NOP ;  /* 0x0000000000007918 */ /* 0x000fc00000000000 */
[----:B------:R-:W-:-:S00]  /*1170*/  NOP ;  /* 0x0000000000007918 */ /* 0x000fc00000000000 */
.L_x_709:


//--------------------- .text._37header_files_fractional_step_solver_c_FS_update_velocity_vectorised_2d_617_gpu__red --------------------------
	.section	.text._37header_files_fractional_step_solver_c_FS_update_velocity_vectorised_2d_617_gpu__red,"ax",@progbits
	.sectioninfo	@"SHI_REGISTERS=12"
	.align	128
        .global         _37header_files_fractional_step_solver_c_FS_update_velocity_vectorised_2d_617_gpu__red
        .type           _37header_files_fractional_step_solver_c_FS_update_velocity_vectorised_2d_617_gpu__red,@function
        .size           _37header_files_fractional_step_solver_c_FS_update_velocity_vectorised_2d_617_gpu__red,(.L_x_710 - _37header_files_fractional_step_solver_c_FS_update_velocity_vectorised_2d_617_gpu__red)
        .other          _37header_files_fractional_step_solver_c_FS_update_velocity_vectorised_2d_617_gpu__red,@"STO_CUDA_ENTRY STV_DEFAULT"
_37header_files_fractional_step_solver_c_FS_update_velocity_vectorised_2d_617_gpu__red:
.text._37header_files_fractional_step_solver_c_FS_update_velocity_vectorised_2d_617_gpu__red:
        /* <DEDUP_REMOVED lines=20> */
.L_x_406:
        /* <DEDUP_REMOVED lines=9> */
.L_x_405:
[----:B------:R-:W-:Y:S05]  /*01d0*/  BSYNC B0 ;  /* 0x0000000000007941 */ /* 0x000fea0003800000 */
.L_x_404:
        /* <DEDUP_REMOVED lines=16> */
.L_x_407:
[----:B-1---5:R0:W-:Y:S01]  /*02e0*/  STS.64 [R0.X8], R2 ;  /* 0x0000000200007388 */ /* 0x0221e20000008a00 */
[----:B------:R-:W-:Y:S01]  /*02f0*/  ISETP.GE.AND P1, PT, R4, 0x41, PT ;  /* 0x000000410400780c */ /* 0x000fe20003f26270 */
[C---:B------:R-:W-:Y:S01]  /*0300*/  IMAD.SHL.U32 R8, R0.reuse, 0x8, RZ ;  /* 0x0000000800087824 */ /* 0x040fe200078e00ff */
[----:B------:R-:W-:-:S10]  /*0310*/  ISETP.GT.AND P0, PT, R0, 0x1f, PT ;  /* 0x0000001f0000780c */ /* 0x000fd40003f04270 */
[----:B0-----:R-:W-:Y:S05]  /*0320*/  @!P1 BRA `(.L_x_408) ;  /* 0x000000d000009947 */ /* 0x001fea0003800000 */
.L_x_409:
        /* <DEDUP_REMOVED lines=13> */
.L_x_408:
        /* <DEDUP_REMOVED lines=46> */
.L_x_410:
[----:B------:R-:W-:-:S00]  /*06e0*/  BRA `(.L_x_410) ;  /* 0xfffffff000007947 */ /* 0x000fc0000383ffff */
[----:B------:R-:W-:-:S00]  /*06f0*/  NOP ;  /* 0x0000000000007918 */ /* 0x000fc00000000000 */
.L_x_710:


//--------------------- .text._37header_files_fractional_step_solver_c_FS_update_velocity_vectorised_2d_617_gpu --------------------------
	.section	.text._37header_files_fractional_step_solver_c_FS_update_velocity_vectorised_2d_617_gpu,"ax",@progbits
	.sectioninfo	@"SHI_REGISTERS=20"
	.align	128
        .global         _37header_files_fractional_step_solver_c_FS_update_velocity_vectorised_2d_617_gpu
        .type           _37header_files_fractional_step_solver_c_FS_update_velocity_vectorised_2d_617_gpu,@function
        .size           _37header_files_fractional_step_solver_c_FS_update_velocity_vectorised_2d_617_gpu,(.L_x_711 - _37header_files_fractional_step_solver_c_FS_update_velocity_vectorised_2d_617_gpu)
        .other          _37header_files_fractional_step_solver_c_FS_update_velocity_vectorised_2d_617_gpu,@"STO_CUDA_ENTRY STV_DEFAULT"
_37header_files_fractional_step_solver_c_FS_update_velocity_vectorised_2d_617_gpu:
.text._37header_files_fractional_step_solver_c_FS_update_velocity_vectorised_2d_617_gpu:
        /* <DEDUP_REMOVED lines=12> */
.L_x_412:
[----:B------:R-:W-:-:S12]  /*00c0*/  ISETP.GT.AND P0, PT, R0, R17, PT ;  /* 0x000000110000720c */ /* 0x000fd80003f04270 */
[----:B------:R-:W-:Y:S02]  /*00d0*/  @P0 IMAD.MOV.U32 R10, RZ, RZ, c[0x0][0x180] ;  /* 0x00006000ff0a0624 */ /* 0x000fe400078e00ff */
[----:B------:R-:W-:-:S08]  /*00e0*/  @P0 IMAD.MOV.U32 R11, RZ, RZ, c[0x0][0x184] ;  /* 0x00006100ff0b0624 */ /* 0x000fd000078e00ff */
[----:B0-----:R-:W2:Y:S04]  /*00f0*/  @P0 LDG.E.64.CONSTANT.SYS R4, [R10+0x88] ;  /* 0x000088000a040381 */ /* 0x001ea800001e6b00 */
[----:B------:R-:W3:Y:S01]  /*0100*/  @P0 LDG.E.64.CONSTANT.SYS R6, [R10+0x80] ;  /* 0x000080000a060381 */ /* 0x000ee200001e6b00 */
[--C-:B------:R-:W-:Y:S02]  /*0110*/  @P0 SHF.R.S64 R13, RZ, 0x1d, R17.reuse ;  /* 0x0000001dff0d0819 */ /* 0x100fe40000001011 */
[----:B------:R-:W-:Y:S02]  /*0120*/  @P0 SHF.R.S32.HI R15, RZ, 0x1d, R17 ;  /* 0x0000001dff0f0819 */ /* 0x000fe40000011411 */
[-C--:B--2---:R-:W-:Y:S01]  /*0130*/  @P0 IADD3 R8, P1, R4, R13.reuse, RZ ;  /* 0x0000000d04080210 */ /* 0x084fe20007f3e0ff */
[----:B------:R-:W-:Y:S01]  /*0140*/  @P0 IMAD.MOV.U32 R4, RZ, RZ, c[0x0][0x178] ;  /* 0x00005e00ff040624 */ /* 0x000fe200078e00ff */
[----:B---3--:R-:W-:-:S03]  /*0150*/  @P0 IADD3 R12, P2, R6, R13, RZ ;  /* 0x0000000d060c0210 */ /* 0x008fc60007f5e0ff */
[--C-:B------:R-:W-:Y:S02]  /*0160*/  @P0 IMAD.X R9, R5, 0x1, R15.reuse, P1 ;  /* 0x0000000105090824 */ /* 0x100fe400008e060f */
[----:B------:R-:W-:Y:S02]  /*0170*/  @P0 IMAD.MOV.U32 R5, RZ, RZ, c[0x0][0x17c] ;  /* 0x00005f00ff050624 */ /* 0x000fe400078e00ff */
[----:B------:R-:W-:-:S04]  /*0180*/  @P0 IMAD.X R13, R7, 0x1, R15, P2 ;  /* 0x00000001070d0824 */ /* 0x000fc800010e060f */
[----:B------:R-:W2:Y:S04]  /*0190*/  @P0 LDG.E.64.SYS R8, [R8] ;  /* 0x0000000008080381 */ /* 0x000ea800001eeb00 */
[----:B------:R-:W2:Y:S04]  /*01a0*/  @P0 LDG.E.64.SYS R6, [R12] ;  /* 0x000000000c060381 */ /* 0x000ea800001eeb00 */
[----:B------:R-:W3:Y:S01]  /*01b0*/  @P0 LDG.E.64.CONSTANT.SYS R4, [R4+0x50] ;  /* 0x0000500004040381 */ /* 0x000ee200001e6b00 */
[----:B------:R-:W-:Y:S02]  /*01c0*/  IADD3 R14, R14, -UR4, RZ ;  /* 0x800000040e0e7c10 */ /* 0x000fe4000fffe0ff */
[----:B------:R-:W-:-:S02]  /*01d0*/  IADD3 R17, R17, UR4, RZ ;  /* 0x0000000411117c10 */ /* 0x000fc4000fffe0ff */
[----:B------:R-:W-:Y:S01]  /*01e0*/  ISETP.GT.AND P1, PT, R14, RZ, PT ;  /* 0x000000ff0e00720c */ /* 0x000fe20003f24270 */
[----:B--2---:R-:W3:-:S08]  /*01f0*/  @P0 DADD R6, R6, R8 ;  /* 0x0000000006060229 */ /* 0x004ed00000000008 */
[----:B-1-3--:R0:W1:-:S03]  /*0200*/  @P0 DFMA R2, R4, |R6|, R2 ;  /* 0x400000060402022b */ /* 0x00a0460000000002 */
[----:B------:R-:W-:Y:S05]  /*0210*/  @P1 BRA `(.L_x_412) ;  /* 0xfffffea000001947 */ /* 0x000fea000383ffff */
[----:B------:R-:W-:Y:S05]  /*0220*/  BRA `(.L_x_413) ;  /* 0x0000001000007947 */ /* 0x000fea0003800000 */
.L_x_411:
[----:B------:R-:W-:-:S04]  /*0230*/  CS2R R2, SRZ ;  /* 0x0000000000027805 */ /* 0x000fc8000001ff00 */
.L_x_413:
[----:B------:R-:W2:Y:S01]  /*0240*/  S2R R9, SR_TID.X ;  /* 0x0000000000097919 */ /* 0x000ea20000002100 */
[----:B0-----:R-:W-:-:S03]  /*0250*/  MOV R4, 0x80 ;  /* 0x0000008000047802 */ /* 0x001fc60000000f00 */
[----:B-12---:R-:W-:Y:S01]  /*0260*/  STS.64 [R9.X8], R2 ;  /* 0x0000000209007388 */ /* 0x006fe20000008a00 */
[----:B------:R-:W-:-:S03]  /*0270*/  SHF.L.U32 R0, R9, 0x3, RZ ;  /* 0x0000000309007819 */ /* 0x000fc600000006ff */
[----:B------:R-:W-:Y:S05]  /*0280*/  BAR.SYNC 0x0 ;  /* 0x0000000000007b1d */ /* 0x000fea0000000000 */
.L_x_414:
        /* <DEDUP_REMOVED lines=69> */
.L_x_415:
[----:B------:R-:W-:-:S00]  /*06e0*/  BRA `(.L_x_415) ;  /* 0xfffffff000007947 */ /* 0x000fc0000383ffff */
[----:B------:R-:W-:-:S00]  /*06f0*/  NOP ;  /* 0x0000000000007918 */ /* 0x000fc00000000000 */
.L_x_711:


//--------------------- .text._37header_files_fractional_step_solver_c_FS_update_velocity_vectorised_2d_603_gpu --------------------------
	.section	.text._37header_files_fractional_step_solver_c_FS_update_velocity_vectorised_2d_603_gpu,"ax",@progbits
	.sectioninfo	@"SHI_REGISTERS=42"
	.align	128
        .global         _37header_files_fractional_step_solver_c_FS_update_velocity_vectorised_2d_603_gpu
        .type           _37header_files_fractional_step_solver_c_FS_update_velocity_vectorised_2d_603_gpu,@function
        .size           _37header_files_fractional_step_solver_c_FS_update_velocity_vectorised_2d_603_gpu,(.L_x_712 - _37header_files_fractional_step_solver_c_FS_update_velocity_vectorised_2d_603_gpu)
        .other          _37header_files_fractional_step_solver_c_FS_update_velocity_vectorised_2d_603_gpu,@"STO_CUDA_ENTRY STV_DEFAULT"
_37header_files_fractional_step_solver_c_FS_update_velocity_vectorised_2d_603_gpu:
.text._37header_files_fractional_step_solver_c_FS_update_velocity_vectorised_2d_603_gpu:
        /* <DEDUP_REMOVED lines=8> */
[----:B------:R-:W-:Y:S01]  /*0080*/  ULDC.64 UR36, c[0x0][0x170] ;  /* 0x00005c0000247ab9 */ /* 0x000fe20000000a00 */
[----:B------:R-:W0:Y:S01]  /*0090*/  S2R R0, SR_TID.X ;  /* 0x0000000000007919 */ /* 0x000e220000002100 */
[----:B------:R-:W-:Y:S02]  /*00a0*/  UIADD3 UR39, UP0, UR4, 0xfc, URZ ;  /* 0x000000fc04277890 */ /* 0x000fe4000ff1e03f */
[----:B------:R-:W-:Y:S02]  /*00b0*/  UIADD3 UR36, UP1, UR36, 0x40, URZ ;  /* 0x0000004024247890 */ /* 0x000fe4000ff3e03f */
[----:B------:R-:W-:Y:S02]  /*00c0*/  ULDC UR38, c[0x0][0xc] ;  /* 0x0000030000267ab9 */ /* 0x000fe40000000800 */
[----:B------:R-:W-:-:S02]  /*00d0*/  UIADD3.X UR40, URZ, UR5, URZ, UP0, !UPT ;  /* 0x000000053f287290 */ /* 0x000fc400087fe43f */
[----:B------:R-:W-:Y:S02]  /*00e0*/  UIADD3.X UR37, URZ, UR37, URZ, UP1, !UPT ;  /* 0x000000253f257290 */ /* 0x000fe40008ffe43f */
[----:B------:R-:W-:Y:S01]  /*00f0*/  USHF.L.U32 UR38, UR38, 0x7, URZ ;  /* 0x0000000726267899 */ /* 0x000fe2000800063f */
[----:B0-----:R-:W-:-:S05]  /*0100*/  IMAD R35, R35, 0x80, R0 ;  /* 0x0000008023237824 */ /* 0x001fca00078e0200 */
.L_x_420:
[----:B------:R-:W-:Y:S01]  /*0110*/  ISETP.GT.AND P0, PT, R34, R35, PT ;  /* 0x000000232200720c */ /* 0x000fe20003f04270 */
[----:B------:R-:W-:Y:S01]  /*0120*/  BMOV.32.CLEAR RZ, B7 ;  /* 0x0000000007ff7355 */ /* 0x000fe20000100000 */
[----:B------:R-:W-:Y:S01]  /*0130*/  IADD3 R36, R36, -UR38, RZ ;  /* 0x8000002624247c10 */ /* 0x000fe2000fffe0ff */
[----:B------:R-:W-:Y:S03]  /*0140*/  BSSY B7, `(.L_x_416) ;  /* 0x0000063000077945 */ /* 0x000fe60003800000 */
[----:B------:R-:W-:-:S04]  /*0150*/  ISETP.GT.AND P1, PT, R36, RZ, PT ;  /* 0x000000ff2400720c */ /* 0x000fc80003f24270 */
[----:B------:R-:W-:Y:S02]  /*0160*/  P2R R39, PR, RZ, 0x2 ;  /* 0x00000002ff277803 */ /* 0x000fe40000000000 */
[----:B0-----:R-:W-:Y:S05]  /*0170*/  @!P0 BRA `(.L_x_417) ;  /* 0x000005f000008947 */ /* 0x001fea0003800000 */
[----:B------:R-:W-:Y:S02]  /*0180*/  UMOV UR4, UR39 ;  /* 0x0000002700047c82 */ /* 0x000fe40008000000 */
[----:B------:R-:W-:Y:S02]  /*0190*/  UMOV UR5, UR40 ;  /* 0x0000002800057c82 */ /* 0x000fe40008000000 */
[----:B------:R-:W2:Y:S01]  /*01a0*/  LDG.E.64.CONSTANT.SYS R2, [UR4+0x64] ;  /* 0x00006404ff027981 */ /* 0x000ea2000c1e6b00 */
[----:B------:R-:W-:Y:S02]  /*01b0*/  SHF.R.S32.HI R5, RZ, 0x1f, R35 ;  /* 0x0000001fff057819 */ /* 0x000fe40000011423 */
[----:B--2---:R-:W-:-:S05]  /*01c0*/  IADD3 R2, P0, R2, R35, RZ ;  /* 0x0000002302027210 */ /* 0x004fca0007f1e0ff */
[----:B------:R-:W-:-:S08]  /*01d0*/  IMAD.X R3, R5, 0x1, R3, P0 ;  /* 0x0000000105037824 */ /* 0x000fd000000e0603 */
[----:B------:R-:W2:Y:S02]  /*01e0*/  LDG.E.U8.SYS R2, [R2] ;  /* 0x0000000002027381 */ /* 0x000ea400001ee100 */
[----:B--2---:R-:W-:-:S12]  /*01f0*/  ISETP.NE.AND P0, PT, R2, RZ, PT ;  /* 0x000000ff0200720c */ /* 0x004fd80003f05270 */
[----:B------:R-:W-:Y:S05]  /*0200*/  @P0 BRA `(.L_x_417) ;  /* 0x0000056000000947 */ /* 0x000fea0003800000 */
[----:B------:R-:W-:Y:S01]  /*0210*/  ULDC.64 UR4, c[0x0][0x168] ;  /* 0x00005a0000047ab9 */ /* 0x000fe20000000a00 */
[----:B------:R-:W2:Y:S04]  /*0220*/  LDG.E.64.CONSTANT.SYS R16, [UR36+0x10] ;  /* 0x00001024ff107981 */ /* 0x000ea8000c1e6b00 */
[----:B------:R-:W3:Y:S04]  /*0230*/  LDG.E.64.CONSTANT.SYS R4, [UR4+0x80] ;  /* 0x00008004ff047981 */ /* 0x000ee8000c1e6b00 */
[----:B------:R-:W4:Y:S01]  /*0240*/  LDG.E.64.CONSTANT.SYS R2, [UR4+0x20] ;  /* 0x00002004ff027981 */ /* 0x000f22000c1e6b00 */
[--C-:B------:R-:W-:Y:S01]  /*0250*/  SHF.R.S64 R37, RZ, 0x1d, R35.reuse ;  /* 0x0000001dff257819 */ /* 0x100fe20000001023 */
[----:B------:R-:W-:Y:S01]  /*0260*/  ULDC.64 UR4, c[0x0][0x168] ;  /* 0x00005a0000047ab9 */ /* 0x000fe20000000a00 */
[----:B------:R-:W-:Y:S01]  /*0270*/  SHF.R.S32.HI R38, RZ, 0x1d, R35 ;  /* 0x0000001dff267819 */ /* 0x000fe20000011423 */
[----:B------:R-:W2:Y:S01]  /*0280*/  LDG.E.64.CONSTANT.SYS R22, [UR36] ;  /* 0x00000024ff167981 */ /* 0x000ea2000c1e6b00 */
[----:B---3--:R-:W-:-:S05]  /*0290*/  IADD3 R4, P0, R4, R37, RZ ;  /* 0x0000002504047210 */ /* 0x008fca0007f1e0ff */
[----:B------:R-:W-:-:S08]  /*02a0*/  IMAD.X R5, R5, 0x1, R38, P0 ;  /* 0x0000000105057824 */ /* 0x000fd000000e0626 */
[----:B------:R-:W3:Y:S01]  /*02b0*/  LDG.E.64.SYS R4, [R4] ;  /* 0x0000000004047381 */ /* 0x000ee200001eeb00 */
[----:B----4-:R-:W-:-:S05]  /*02c0*/  IADD3 R32, P0, R2, R37, RZ ;  /* 0x0000002502207210 */ /* 0x010fca0007f1e0ff */
[----:B------:R-:W-:-:S08]  /*02d0*/  IMAD.X R33, R3, 0x1, R38, P0 ;  /* 0x0000000103217824 */ /* 0x000fd000000e0626 */
[----:B------:R-:W5:Y:S01]  /*02e0*/  LDG.E.64.SYS R32, [R32] ;  /* 0x0000000020207381 */ /* 0x000f6200001eeb00 */
[----:B--2---:R-:W0:Y:S01]  /*02f0*/  MUFU.RCP64H R3, R17 ;  /* 0x0000001100037308 */ /* 0x004e220000001800 */
[----:B------:R-:W-:-:S06]  /*0300*/  IMAD.MOV.U32 R2, RZ, RZ, 0x1 ;  /* 0x00000001ff027424 */ /* 0x000fcc00078e00ff */
[----:B0-----:R-:W0:-:S08]  /*0310*/  DFMA R6, -R16, R2, 1 ;  /* 0x3ff000001006742b */ /* 0x001e100000000102 */
[----:B0-----:R-:W0:-:S08]  /*0320*/  DFMA R6, R6, R6, R6 ;  /* 0x000000060606722b */ /* 0x001e100000000006 */
[----:B0-----:R-:W0:-:S08]  /*0330*/  DFMA R6, R2, R6, R2 ;  /* 0x000000060206722b */ /* 0x001e100000000002 */
[----:B0-----:R-:W0:-:S08]  /*0340*/  DFMA R8, -R16, R6, 1 ;  /* 0x3ff000001008742b */ /* 0x001e100000000106 */
[----:B0-----:R-:W-:Y:S01]  /*0350*/  DFMA R8, R6, R8, R6 ;  /* 0x000000080608722b */ /* 0x001fe20000000006 */
[----:B------:R-:W-:-:S04]  /*0360*/  UIADD3 UR4, UP0, UR4, 0x20, URZ ;  /* 0x0000002004047890 */ /* 0x000fc8000ff1e03f */
[----:B------:R-:W-:Y:S01]  /*0370*/  UIADD3.X UR5, URZ, UR5, URZ, UP0, !UPT ;  /* 0x000000053f057290 */ /* 0x000fe200087fe43f */
[----:B------:R-:W-:Y:S01]  /*0380*/  BMOV.32.CLEAR RZ, B6 ;  /* 0x0000000006ff7355 */ /* 0x000fe20000100000 */
[----:B------:R-:W-:Y:S01]  /*0390*/  IMAD.U32 R18, RZ, RZ, UR4 ;  /* 0x00000004ff127e24 */ /* 0x000fe2000f8e00ff */
[----:B------:R-:W-:Y:S03]  /*03a0*/  BSSY B6, `(.L_x_418) ;  /* 0x0000011000067945 */ /* 0x000fe60003800000 */
[----:B------:R-:W-:Y:S01]  /*03b0*/  IMAD.U32 R19, RZ, RZ, UR5 ;  /* 0x00000005ff137e24 */ /* 0x000fe2000f8e00ff */
[----:B---3--:R-:W0:-:S08]  /*03c0*/  DMUL R2, R4, R22 ;  /* 0x0000001604027228 */ /* 0x008e100000000000 */
        /* <DEDUP_REMOVED lines=10> */
[----:B------:R-:W-:Y:S01]  /*0470*/  MOV R20, 32@lo((_37header_files_fractional_step_solver_c_FS_update_velocity_vectorised_2d_603_gpu + .L_x_26@srel)) ;  /* 0x0000000000147802 */ /* 0x000fe20000000f00 */
[----:B------:R-:W-:Y:S01]  /*0480*/  IMAD.MOV.U32 R7, RZ, RZ, R17 ;  /* 0x000000ffff077224 */ /* 0x000fe200078e0011 */
[----:B------:R-:W-:-:S06]  /*0490*/  MOV R21, 32@hi((_37header_files_fractional_step_solver_c_FS_update_velocity_vectorised_2d_603_gpu + .L_x_26@srel)) ;  /* 0x0000000000157802 */ /* 0x000fcc0000000f00 */
[----:B-----5:R-:W-:Y:S05]  /*04a0*/  CALL.ABS.NOINC `(__cuda_sm20_div_rn_f64_full__0) ;  /* 0x0000000000007943 */ /* 0x020fea0003c00000 */
.L_x_26:
[----:B------:R-:W-:Y:S05]  /*04b0*/  BSYNC B6 ;  /* 0x0000000000067941 */ /* 0x000fea0003800000 */
.L_x_418:
[----:B------:R-:W2:Y:S04]  /*04c0*/  LDG.E.64.CONSTANT.SYS R2, [R18+-0x20] ;  /* 0xffffe00012027381 */ /* 0x000ea800001e6b00 */
[----:B------:R-:W3:Y:S01]  /*04d0*/  LDG.E.64.CONSTANT.SYS R6, [R18+0x68] ;  /* 0x0000680012067381 */ /* 0x000ee200001e6b00 */
[----:B-----5:R0:W1:-:S02]  /*04e0*/  DADD R32, R32, -R4 ;  /* 0x0000000020207229 */ /* 0x0200440000000804 */
[----:B0-----:R-:W0:Y:S01]  /*04f0*/  MUFU.RCP64H R5, R17 ;  /* 0x0000001100057308 */ /* 0x001e220000001800 */
[----:B------:R-:W-:Y:S01]  /*0500*/  IMAD.MOV.U32 R4, RZ, RZ, 0x1 ;  /* 0x00000001ff047424 */ /* 0x000fe200078e00ff */
[-C--:B--2---:R-:W-:Y:S02]  /*0510*/  IADD3 R8, P0, R2, R37.reuse, RZ ;  /* 0x0000002502087210 */ /* 0x084fe40007f1e0ff */
[----:B---3--:R-:W-:-:S03]  /*0520*/  IADD3 R10, P1, R6, R37, RZ ;  /* 0x00000025060a7210 */ /* 0x008fc60007f3e0ff */
[--C-:B------:R-:W-:Y:S02]  /*0530*/  IMAD.X R9, R3, 0x1, R38.reuse, P0 ;  /* 0x0000000103097824 */ /* 0x100fe400000e0626 */
        /* <DEDUP_REMOVED lines=24> */
[----:B------:R-:W-:Y:S01]  /*06c0*/  MOV R20, 32@lo((_37header_files_fractional_step_solver_c_FS_update_velocity_vectorised_2d_603_gpu + .L_x_27@srel)) ;  /* 0x0000000000147802 */ /* 0x000fe20000000f00 */
[----:B------:R-:W-:Y:S01]  /*06d0*/  IMAD.MOV.U32 R7, RZ, RZ, R17 ;  /* 0x000000ffff077224 */ /* 0x000fe200078e0011 */
[----:B------:R-:W-:-:S06]  /*06e0*/  MOV R21, 32@hi((_37header_files_fractional_step_solver_c_FS_update_velocity_vectorised_2d_603_gpu + .L_x_27@srel)) ;  /* 0x0000000000157802 */ /* 0x000fcc0000000f00 */
[----:B------:R-:W-:Y:S05]  /*06f0*/  CALL.ABS.NOINC `(__cuda_sm20_div_rn_f64_full__0) ;  /* 0x0000000000007943 */ /* 0x000fea0003c00000 */
.L_x_27:
[----:B------:R-:W-:Y:S05]  /*0700*/  BSYNC B6 ;  /* 0x0000000000067941 */ /* 0x000fea0003800000 */
.L_x_419:
[----:B------:R-:W2:Y:S04]  /*0710*/  LDG.E.64.CONSTANT.SYS R18, [R18+-0x18] ;  /* 0xffffe80012127381 */ /* 0x000ea800001e6b00 */
[----:B------:R-:W3:Y:S01]  /*0720*/  LDG.E.64.SYS R22, [R22] ;  /* 0x0000000016167381 */ /* 0x000ee200001eeb00 */
[----:B--2---:R-:W-:Y:S01]  /*0730*/  IADD3 R2, P0, R18, R37, RZ ;  /* 0x0000002512027210 */ /* 0x004fe20007f1e0ff */
[----:B---3--:R-:W0:-:S03]  /*0740*/  DADD R4, R22, -R4 ;  /* 0x0000000016047229 */ /* 0x008e060000000804 */
[----:B------:R-:W-:-:S08]  /*0750*/  IADD3.X R3, R19, R38, RZ, P0, !PT ;  /* 0x0000002613037210 */ /* 0x000fd000007fe4ff */
[----:B0-----:R0:W-:Y:S02]  /*0760*/  STG.E.64.SYS [R2], R4 ;  /* 0x0000000402007386 */ /* 0x0011e4000010eb00 */
.L_x_417:
[----:B------:R-:W-:Y:S05]  /*0770*/  BSYNC B7 ;  /* 0x0000000000077941 */ /* 0x000fea0003800000 */
.L_x_416:
[----:B------:R-:W-:Y:S02]  /*0780*/  ISETP.NE.AND P0, PT, R39, RZ, PT ;  /* 0x000000ff2700720c */ /* 0x000fe40003f05270 */
[----:B------:R-:W-:-:S10]  /*0790*/  IADD3 R35, R35, UR38, RZ ;  /* 0x0000002623237c10 */ /* 0x000fd4000fffe0ff */
[----:B------:R-:W-:Y:S05]  /*07a0*/  @P0 BRA `(.L_x_420) ;  /* 0xfffff96000000947 */ /* 0x000fea000383ffff */
[----:B------:R-:W-:Y:S05]  /*07b0*/  EXIT ;  /* 0x000000000000794d */ /* 0x000fea0003800000 */
.L_x_421:
[----:B------:R-:W-:-:S00]  /*07c0*/  BRA `(.L_x_421) ;  /* 0xfffffff000007947 */ /* 0x000fc0000383ffff */
[----:B------:R-:W-:-:S00]  /*07d0*/  NOP ;  /* 0x0000000000007918 */ /* 0x000fc00000000000 */
[----:B------:R-:W-:-:S00]  /*07e0*/  NOP ;  /* 0x0000000000007918 */ /* 0x000fc00000000000 */
[----:B------:R-:W-:-:S00]  /*07f0*/  NOP ;  /* 0x0000000000007918 */ /* 0x000fc00000000000 */
.L_x_712:


//--------------------- .text._37header_files_fractional_step_solver_c_FS_update_velocity_vectorised_592_gpu__red --------------------------
	.section	.text._37header_files_fractional_step_solver_c_FS_update_velocity_vectorised_592_gpu__red,"ax",@progbits
	.sectioninfo	@"SHI_REGISTERS=12"
	.align	128
        .global         _37header_files_fractional_step_solver_c_FS_update_velocity_vectorised_592_gpu__red
        .type           _37header_files_fractional_step_solver_c_FS_update_velocity_vectorised_592_gpu__red,@function
        .size           _37header_files_fractional_step_solver_c_FS_update_velocity_vectorised_592_gpu__red,(.L_x_713 - _37header_files_fractional_step_solver_c_FS_update_velocity_vectorised_592_gpu__red)
        .other          _37header_files_fractional_step_solver_c_FS_update_velocity_vectorised_592_gpu__red,@"STO_CUDA_ENTRY STV_DEFAULT"
_37header_files_fractional_step_solver_c_FS_update_velocity_vectorised_592_gpu__red:
.text._37header_files_fractional_step_solver_c_FS_update_velocity_vectorised_592_gpu__red:
        /* <DEDUP_REMOVED lines=20> */
.L_x_424:
        /* <DEDUP_REMOVED lines=9> */
.L_x_423:
[----:B------:R-:W-:Y:S05]  /*01d0*/  BSYNC B0 ;  /* 0x0000000000007941 */ /* 0x000fea0003800000 */
.L_x_422:
        /* <DEDUP_REMOVED lines=16> */
.L_x_425:
[----:B-1---5:R0:W-:Y:S01]  /*02e0*/  STS.64 [R0.X8], R2 ;  /* 0x0000000200007388 */ /* 0x0221e20000008a00 */
[----:B------:R-:W-:Y:S01]  /*02f0*/  ISETP.GE.AND P1, PT, R4, 0x41, PT ;  /* 0x000000410400780c */ /* 0x000fe20003f26270 */
[C---:B------:R-:W-:Y:S01]  /*0300*/  IMAD.SHL.U32 R8, R0.reuse, 0x8, RZ ;  /* 0x0000000800087824 */ /* 0x040fe200078e00ff */
[----:B------:R-:W-:-:S10]  /*0310*/  ISETP.GT.AND P0, PT, R0, 0x1f, PT ;  /* 0x0000001f0000780c */ /* 0x000fd40003f04270 */
[----:B0-----:R-:W-:Y:S05]  /*0320*/  @!P1 BRA `(.L_x_426) ;  /* 0x000000d000009947 */ /* 0x001fea0003800000 */
.L_x_427:
        /* <DEDUP_REMOVED lines=13> */
.L_x_426:
        /* <DEDUP_REMOVED lines=46> */
.L_x_428:
[----:B------:R-:W-:-:S00]  /*06e0*/  BRA `(.L_x_428) ;  /* 0xfffffff000007947 */ /* 0x000fc0000383ffff */
[----:B------:R-:W-:-:S00]  /*06f0*/  NOP ;  /* 0x0000000000007918 */ /* 0x000fc00000000000 */
.L_x_713:


//--------------------- .text._37header_files_fractional_step_solver_c_FS_update_velocity_vectorised_592_gpu --------------------------
	.section	.text._37header_files_fractional_step_solver_c_FS_update_velocity_vectorised_592_gpu,"ax",@progbits
	.sectioninfo	@"SHI_REGISTERS=22"
	.align	128
        .global         _37header_files_fractional_step_solver_c_FS_update_velocity_vectorised_592_gpu
        .type           _37header_files_fractional_step_solver_c_FS_update_velocity_vectorised_592_gpu,@function
        .size           _37header_files_fractional_step_solver_c_FS_update_velocity_vectorised_592_gpu,(.L_x_714 - _37header_files_fractional_step_solver_c_FS_update_velocity_vectorised_592_gpu)
        .other          _37header_files_fractional_step_solver_c_FS_update_velocity_vectorised_592_gpu,@"STO_CUDA_ENTRY STV_DEFAULT"
_37header_files_fractional_step_solver_c_FS_update_velocity_vectorised_592_gpu:
.text._37header_files_fractional_step_solver_c_FS_update_velocity_vectorised_592_gpu:
        /* <DEDUP_REMOVED lines=12> */
.L_x_432:
[----:B------:R-:W-:Y:S01]  /*00c0*/  ISETP.GT.AND P1, PT, R0, R19, PT ;  /* 0x000000130000720c */ /* 0x000fe20003f24270 */
[----:B------:R-:W-:Y:S01]  /*00d0*/  BMOV.32.CLEAR RZ, B0 ;  /* 0x0000000000ff7355 */ /* 0x000fe20000100000 */
[----:B------:R-:W-:Y:S01]  /*00e0*/  IADD3 R16, R16, -UR4, RZ ;  /* 0x8000000410107c10 */ /* 0x000fe2000fffe0ff */
[----:B------:R-:W-:Y:S03]  /*00f0*/  BSSY B0, `(.L_x_430) ;  /* 0x0000017000007945 */ /* 0x000fe60003800000 */
[----:B------:R-:W-:-:S06]  /*0100*/  ISETP.GT.AND P0, PT, R16, RZ, PT ;  /* 0x000000ff1000720c */ /* 0x000fcc0003f04270 */
[----:B01----:R-:W-:Y:S05]  /*0110*/  @!P1 BRA `(.L_x_431) ;  /* 0x0000014000009947 */ /* 0x003fea0003800000 */
[----:B------:R-:W-:Y:S02]  /*0120*/  ULDC.64 UR6, c[0x0][0x180] ;  /* 0x0000600000067ab9 */ /* 0x000fe40000000a00 */
[----:B------:R-:W2:Y:S04]  /*0130*/  LDG.E.64.CONSTANT.SYS R6, [UR6+0x88] ;  /* 0x00008806ff067981 */ /* 0x000ea8000c1e6b00 */
[----:B------:R-:W3:Y:S04]  /*0140*/  LDG.E.64.CONSTANT.SYS R8, [UR6+0x80] ;  /* 0x00008006ff087981 */ /* 0x000ee8000c1e6b00 */
[----:B------:R-:W4:Y:S01]  /*0150*/  LDG.E.64.CONSTANT.SYS R4, [UR6+0x90] ;  /* 0x00009006ff047981 */ /* 0x000f22000c1e6b00 */
[----:B------:R-:W-:-:S02]  /*0160*/  SHF.R.S64 R11, RZ, 0x1d, R19 ;  /* 0x0000001dff0b7819 */ /* 0x000fc40000001013 */
[----:B------:R-:W-:Y:S01]  /*0170*/  SHF.R.S32.HI R17, RZ, 0x1d, R19 ;  /* 0x0000001dff117819 */ /* 0x000fe20000011413 */
[----:B------:R-:W-:Y:S01]  /*0180*/  ULDC.64 UR6, c[0x0][0x178] ;  /* 0x00005e0000067ab9 */ /* 0x000fe20000000a00 */
[-C--:B--2---:R-:W-:Y:S02]  /*0190*/  IADD3 R14, P1, R6, R11.reuse, RZ ;  /* 0x0000000b060e7210 */ /* 0x084fe40007f3e0ff */
[----:B---3--:R-:W-:-:S03]  /*01a0*/  IADD3 R12, P2, R8, R11, RZ ;  /* 0x0000000b080c7210 */ /* 0x008fc60007f5e0ff */
[--C-:B------:R-:W-:Y:S01]  /*01b0*/  IMAD.X R15, R7, 0x1, R17.reuse, P1 ;  /* 0x00000001070f7824 */ /* 0x100fe200008e0611 */
[----:B----4-:R-:W-:Y:S01]  /*01c0*/  IADD3 R10, P1, R4, R11, RZ ;  /* 0x0000000b040a7210 */ /* 0x010fe20007f3e0ff */
[----:B------:R-:W-:-:S06]  /*01d0*/  IMAD.X R13, R9, 0x1, R17, P2 ;  /* 0x00000001090d7824 */ /* 0x000fcc00010e0611 */
[----:B------:R-:W2:Y:S01]  /*01e0*/  LDG.E.64.SYS R8, [R14] ;  /* 0x000000000e087381 */ /* 0x000ea200001eeb00 */
[----:B------:R-:W-:-:S03]  /*01f0*/  IMAD.X R11, R5, 0x1, R17, P1 ;  /* 0x00000001050b7824 */ /* 0x000fc600008e0611 */
[----:B------:R-:W2:Y:S04]  /*0200*/  LDG.E.64.SYS R6, [R12] ;  /* 0x000000000c067381 */ /* 0x000ea800001eeb00 */
[----:B------:R-:W3:Y:S04]  /*0210*/  LDG.E.64.CONSTANT.SYS R4, [UR6+0x50] ;  /* 0x00005006ff047981 */ /* 0x000ee8000c1e6b00 */
[----:B------:R-:W4:Y:S01]  /*0220*/  LDG.E.64.SYS R10, [R10] ;  /* 0x000000000a0a7381 */ /* 0x000f2200001eeb00 */
[----:B--2---:R-:W4:-:S08]  /*0230*/  DADD R6, R6, R8 ;  /* 0x0000000006067229 */ /* 0x004f100000000008 */
[----:B----4-:R-:W3:-:S08]  /*0240*/  DADD R6, R6, R10 ;  /* 0x0000000006067229 */ /* 0x010ed0000000000a */
[----:B---3--:R0:W1:-:S04]  /*0250*/  DFMA R2, R4, |R6|, R2 ;  /* 0x400000060402722b */ /* 0x0080480000000002 */
.L_x_431:
[----:B------:R-:W-:Y:S05]  /*0260*/  BSYNC B0 ;  /* 0x0000000000007941 */ /* 0x000fea0003800000 */
.L_x_430:
[----:B------:R-:W-:Y:S01]  /*0270*/  IADD3 R19, R19, UR4, RZ ;  /* 0x0000000413137c10 */ /* 0x000fe2000fffe0ff */
[----:B------:R-:W-:Y:S05]  /*0280*/  @P0 BRA `(.L_x_432) ;  /* 0xfffffe3000000947 */ /* 0x000fea000383ffff */
[----:B------:R-:W-:Y:S05]  /*0290*/  BRA `(.L_x_433) ;  /* 0x0000001000007947 */ /* 0x000fea0003800000 */
.L_x_429:
[----:B------:R-:W-:-:S04]  /*02a0*/  CS2R R2, SRZ ;  /* 0x0000000000027805 */ /* 0x000fc8000001ff00 */
.L_x_433:
[----:B------:R-:W2:Y:S01]  /*02b0*/  S2R R9, SR_TID.X ;  /* 0x0000000000097919 */ /* 0x000ea20000002100 */
[----:B0-----:R-:W-:-:S03]  /*02c0*/  MOV R4, 0x80 ;  /* 0x0000008000047802 */ /* 0x001fc60000000f00 */
[----:B-12---:R-:W-:Y:S01]  /*02d0*/  STS.64 [R9.X8], R2 ;  /* 0x0000000209007388 */ /* 0x006fe20000008a00 */
[----:B------:R-:W-:-:S03]  /*02e0*/  SHF.L.U32 R0, R9, 0x3, RZ ;  /* 0x0000000309007819 */ /* 0x000fc600000006ff */
[----:B------:R-:W-:Y:S05]  /*02f0*/  BAR.SYNC 0x0 ;  /* 0x0000000000007b1d */ /* 0x000fea0000000000 */
.L_x_434:
        /* <DEDUP_REMOVED lines=69> */
.L_x_435:
[----:B------:R-:W-:-:S00]  /*0750*/  BRA `(.L_x_435) ;  /* 0xfffffff000007947 */ /* 0x000fc0000383ffff */
[----:B------:R-:W-:-:S00]  /*0760*/  NOP ;  /* 0x0000000000007918 */ /* 0x000fc00000000000 */
[----:B------:R-:W-:-:S00]  /*0770*/  NOP ;  /* 0x0000000000007918 */ /* 0x000fc00000000000 */
.L_x_714:


//--------------------- .text._37header_files_fractional_step_solver_c_FS_update_velocity_vectorised_576_gpu --------------------------
	.section	.text._37header_files_fractional_step_solver_c_FS_update_velocity_vectorised_576_gpu,"ax",@progbits
	.sectioninfo	@"SHI_REGISTERS=42"
	.align	128
        .global         _37header_files_fractional_step_solver_c_FS_update_velocity_vectorised_576_gpu
        .type           _37header_files_fractional_step_solver_c_FS_update_velocity_vectorised_576_gpu,@function
        .size           _37header_files_fractional_step_solver_c_FS_update_velocity_vectorised_576_gpu,(.L_x_715 - _37header_files_fractional_step_solver_c_FS_update_velocity_vectorised_576_gpu)
        .other          _37header_files_fractional_step_solver_c_FS_update_velocity_vectorised_576_gpu,@"STO_CUDA_ENTRY STV_DEFAULT"
_37header_files_fractional_step_solver_c_FS_update_velocity_vectorised_576_gpu:
.text._37header_files_fractional_step_solver_c_FS_update_velocity_vectorised_576_gpu:
        /* <DEDUP_REMOVED lines=17> */
.L_x_441:
        /* <DEDUP_REMOVED lines=54> */
[----:B------:R-:W-:Y:S01]  /*0470*/  MOV R20, 32@lo((_37header_files_fractional_step_solver_c_FS_update_velocity_vectorised_576_gpu + .L_x_28@srel)) ;  /* 0x0000000000147802 */ /* 0x000fe20000000f00 */
[----:B------:R-:W-:Y:S01]  /*0480*/  IMAD.MOV.U32 R7, RZ, RZ, R17 ;  /* 0x000000ffff077224 */ /* 0x000fe200078e0011 */
[----:B------:R-:W-:-:S06]  /*0490*/  MOV R21, 32@hi((_37header_files_fractional_step_solver_c_FS_update_velocity_vectorised_576_gpu + .L_x_28@srel)) ;  /* 0x0000000000157802 */ /* 0x000fcc0000000f00 */
[----:B-----5:R-:W-:Y:S05]  /*04a0*/  CALL.ABS.NOINC `(__cuda_sm20_div_rn_f64_full__0) ;  /* 0x0000000000007943 */ /* 0x020fea0003c00000 */
.L_x_28:
[----:B------:R-:W-:Y:S05]  /*04b0*/  BSYNC B6 ;  /* 0x0000000000067941 */ /* 0x000fea0003800000 */
.L_x_438:
        /* <DEDUP_REMOVED lines=32> */
[----:B------:R-:W-:Y:S01]  /*06c0*/  MOV R20, 32@lo((_37header_files_fractional_step_solver_c_FS_update_velocity_vectorised_576_gpu + .L_x_29@srel)) ;  /* 0x0000000000147802 */ /* 0x000fe20000000f00 */
[----:B------:R-:W-:Y:S01]  /*06d0*/  IMAD.MOV.U32 R7, RZ, RZ, R17 ;  /* 0x000000ffff077224 */ /* 0x000fe200078e0011 */
[----:B------:R-:W-:-:S06]  /*06e0*/  MOV R21, 32@hi((_37header_files_fractional_step_solver_c_FS_update_velocity_vectorised_576_gpu + .L_x_29@srel)) ;  /* 0x0000000000157802 */ /* 0x000fcc0000000f00 */
[----:B------:R-:W-:Y:S05]  /*06f0*/  CALL.ABS.NOINC `(__cuda_sm20_div_rn_f64_full__0) ;  /* 0x0000000000007943 */ /* 0x000fea0003c00000 */
.L_x_29:
[----:B------:R-:W-:Y:S05]  /*0700*/  BSYNC B6 ;  /* 0x0000000000067941 */ /* 0x000fea0003800000 */
.L_x_439:
[----:B------:R-:W2:Y:S04]  /*0710*/  LDG.E.64.CONSTANT.SYS R2, [R18+-0x18] ;  /* 0xffffe80012027381 */ /* 0x000ea800001e6b00 */
[----:B------:R-:W3:Y:S04]  /*0720*/  LDG.E.64.CONSTANT.SYS R6, [R18+0x70] ;  /* 0x0000700012067381 */ /* 0x000ee800001e6b00 */
[----:B------:R-:W4:Y:S01]  /*0730*/  LDG.E.64.SYS R32, [R32] ;  /* 0x0000000020207381 */ /* 0x000f2200001eeb00 */
[----:B------:R-:W0:Y:S01]  /*0740*/  MUFU.RCP64H R11, R17 ;  /* 0x00000011000b7308 */ /* 0x000e220000001800 */
[----:B------:R-:W-:Y:S01]  /*0750*/  IMAD.MOV.U32 R10, RZ, RZ, 0x1 ;  /* 0x00000001ff0a7424 */ /* 0x000fe200078e00ff */
[----:B--2---:R-:W-:-:S02]  /*0760*/  IADD3 R8, P0, R2, R37, RZ ;  /* 0x0000002502087210 */ /* 0x004fc40007f1e0ff */
[----:B---3--:R-:W-:-:S03]  /*0770*/  IADD3 R6, P1, R6, R37, RZ ;  /* 0x0000002506067210 */ /* 0x008fc60007f3e0ff */
[--C-:B------:R-:W-:Y:S02]  /*0780*/  IMAD.X R9, R3, 0x1, R38.reuse, P0 ;  /* 0x0000000103097824 */ /* 0x100fe400000e0626 */
[----:B------:R-:W2:Y:S01]  /*0790*/  LDG.E.64.CONSTANT.SYS R2, [R18+0x10] ;  /* 0x0000100012027381 */ /* 0x000ea200001e6b00 */
[----:B----4-:R-:W1:Y:S01]  /*07a0*/  DADD R4, R32, -R4 ;  /* 0x0000000020047229 */ /* 0x010e620000000804 */
[----:B------:R-:W-:-:S08]  /*07b0*/  IMAD.X R7, R7, 0x1, R38, P1 ;  /* 0x0000000107077824 */ /* 0x000fd000008e0626 */
        /* <DEDUP_REMOVED lines=9> */
[----:B---3--:R-:W1:-:S08]  /*0850*/  DMUL R22, R22, R6 ;  /* 0x0000000616167228 */ /* 0x008e500000000000 */
[----:B-1----:R-:W0:-:S08]  /*0860*/  DMUL R4, R10, R22 ;  /* 0x000000160a047228 */ /* 0x002e100000000000 */
[----:B0-----:R-:W0:-:S08]  /*0870*/  DFMA R6, -R16, R4, R22 ;  /* 0x000000041006722b */ /* 0x001e100000000116 */
        /* <DEDUP_REMOVED lines=14> */
.L_x_30:
[----:B------:R-:W-:Y:S05]  /*0960*/  BSYNC B6 ;  /* 0x0000000000067941 */ /* 0x000fea0003800000 */
.L_x_440:
[----:B------:R-:W2:Y:S04]  /*0970*/  LDG.E.64.CONSTANT.SYS R18, [R18+-0x10] ;  /* 0xfffff00012127381 */ /* 0x000ea800001e6b00 */
[----:B------:R-:W3:Y:S01]  /*0980*/  LDG.E.64.SYS R32, [R32] ;  /* 0x0000000020207381 */ /* 0x000ee200001eeb00 */
[----:B--2---:R-:W-:Y:S01]  /*0990*/  IADD3 R2, P0, R18, R37, RZ ;  /* 0x0000002512027210 */ /* 0x004fe20007f1e0ff */
[----:B---3--:R-:W0:-:S03]  /*09a0*/  DADD R4, R32, -R4 ;  /* 0x0000000020047229 */ /* 0x008e060000000804 */
[----:B------:R-:W-:-:S08]  /*09b0*/  IADD3.X R3, R19, R38, RZ, P0, !PT ;  /* 0x0000002613037210 */ /* 0x000fd000007fe4ff */
[----:B0-----:R0:W-:Y:S02]  /*09c0*/  STG.E.64.SYS [R2], R4 ;  /* 0x0000000402007386 */ /* 0x0011e4000010eb00 */
.L_x_437:
[----:B------:R-:W-:Y:S05]  /*09d0*/  BSYNC B7 ;  /* 0x0000000000077941 */ /* 0x000fea0003800000 */
.L_x_436:
[----:B------:R-:W-:Y:S02]  /*09e0*/  ISETP.NE.AND P0, PT, R39, RZ, PT ;  /* 0x000000ff2700720c */ /* 0x000fe40003f05270 */
[----:B------:R-:W-:-:S10]  /*09f0*/  IADD3 R35, R35, UR38, RZ ;  /* 0x0000002623237c10 */ /* 0x000fd4000fffe0ff */
[----:B------:R-:W-:Y:S05]  /*0a00*/  @P0 BRA `(.L_x_441) ;  /* 0xfffff70000000947 */ /* 0x000fea000383ffff */
[----:B------:R-:W-:Y:S05]  /*0a10*/  EXIT ;  /* 0x000000000000794d */ /* 0x000fea0003800000 */
.L_x_442:
[----:B------:R-:W-:-:S00]  /*0a20*/  BRA `(.L_x_442) ;  /* 0xfffffff000007947 */ /* 0x000fc0000383ffff */
[----:B------:R-:W-:-:S00]  /*0a30*/  NOP ;  /* 0x0000000000007918 */ /* 0x000fc00000000000 */
[----:B------:R-:W-:-:S00]  /*0a40*/  NOP ;  /* 0x0000000000007918 */ /* 0x000fc00000000000 */
[----:B------:R-:W-:-:S00]  /*0a50*/  NOP ;  /* 0x0000000000007918 */ /* 0x000fc00000000000 */
[----:B------:R-:W-:-:S00]  /*0a60*/  NOP ;  /* 0x0000000000007918 */ /* 0x000fc00000000000 */
[----:B------:R-:W-:-:S00]  /*0a70*/  NOP ;  /* 0x0000000000007918 */ /* 0x000fc00000000000 */
.L_x_715:


//--------------------- .text._37header_files_fractional_step_solver_c_FS_calculate_residuals_vectorised_2d_558_gpu --------------------------
	.section	.text._37header_files_fractional_step_solver_c_FS_calculate_residuals_vectorised_2d_558_gpu,"ax",@progbits
	.sectioninfo	@"SHI_REGISTERS=90"
	.align	128
        .global         _37header_files_fractional_step_solver_c_FS_calculate_residuals_vectorised_2d_558_gpu
        .type           _37header_files_fractional_step_solver_c_FS_calculate_residuals_vectorised_2d_558_gpu,@function
        .size           _37header_files_fractional_step_solver_c_FS_calculate_residuals_vectorised_2d_558_gpu,(.L_x_716 - _37header_files_fractional_step_solver_c_FS_calculate_residuals_vectorised_2d_558_gpu)
        .other          _37header_files_fractional_step_solver_c_FS_calculate_residuals_vectorised_2d_558_gpu,@"STO_CUDA_ENTRY STV_DEFAULT"
_37header_files_fractional_step_solver_c_FS_calculate_residuals_vectorised_2d_558_gpu:
.text._37header_files_fractional_step_solver_c_FS_calculate_residuals_vectorised_2d_558_gpu:
        /* <DEDUP_REMOVED lines=16> */
.L_x_451:
        /* <DEDUP_REMOVED lines=13> */
[----:B------:R-:W5:Y:S01]  /*01d0*/  LDG.E.64.CONSTANT.SYS R2, [UR6+0x188] ;  /* 0x00018806ff027981 */ /* 0x000f62000c1e6b00 */
[----:B------:R-:W-:-:S03]  /*01e0*/  ULDC.64 UR8, c[0x0][0x170] ;  /* 0x00005c0000087ab9 */ /* 0x000fc60000000a00 */
[----:B------:R-:W5:Y:S01]  /*01f0*/  LDG.E.64.CONSTANT.SYS R4, [UR6+0x1b8] ;  /* 0x0001b806ff047981 */ /* 0x000f62000c1e6b00 */
[----:B------:R-:W-:Y:S02]  /*0200*/  IMAD.MOV.U32 R12, RZ, RZ, c[0x0][0x160] ;  /* 0x00005800ff0c7624 */ /* 0x000fe400078e00ff */
[----:B------:R-:W-:Y:S01]  /*0210*/  IMAD R23, R63, c[0x0][0x178], RZ ;  /* 0x00005e003f177a24 */ /* 0x000fe200078e02ff */
[----:B------:R-:W5:Y:S02]  /*0220*/  LDG.E.64.CONSTANT.SYS R6, [UR8+0x18] ;  /* 0x00001808ff067981 */ /* 0x000f64000c1e6b00 */
[C---:B------:R-:W-:Y:S02]  /*0230*/  LOP3.LUT P2, R13, R12.reuse, 0x3, RZ, 0xc0, !PT ;  /* 0x000000030c0d7812 */ /* 0x040fe4000784c0ff */
[----:B------:R-:W-:Y:S01]  /*0240*/  IADD3 R8, R12, -0x1, RZ ;  /* 0xffffffff0c087810 */ /* 0x000fe20007ffe0ff */
[----:B------:R-:W-:Y:S01]  /*0250*/  IMAD.MOV.U32 R67, RZ, RZ, R23 ;  /* 0x000000ffff437224 */ /* 0x000fe200078e0017 */
[----:B------:R-:W-:-:S02]  /*0260*/  MOV R66, c[0x0][0x160] ;  /* 0x0000580000427a02 */ /* 0x000fc40000000f00 */
[----:B------:R-:W-:Y:S02]  /*0270*/  ISETP.GE.U32.AND P0, PT, R8, 0x3, PT ;  /* 0x000000030800780c */ /* 0x000fe40003f06070 */
[----:B------:R-:W-:-:S04]  /*0280*/  CS2R R8, SRZ ;  /* 0x0000000000087805 */ /* 0x000fc8000001ff00 */
[----:B------:R-:W-:Y:S06]  /*0290*/  @!P2 BRA `(.L_x_446) ;  /* 0x000001b00000a947 */ /* 0x000fec0003800000 */
        /* <DEDUP_REMOVED lines=27> */
.L_x_446:
[----:B------:R-:W-:Y:S05]  /*0450*/  @!P0 BRA `(.L_x_447) ;  /* 0x00000b1000008947 */ /* 0x000fea0003800000 */
[----:B------:R-:W-:Y:S02]  /*0460*/  ISETP.GT.AND P2, PT, R66, 0xc, PT ;  /* 0x0000000c4200780c */ /* 0x000fe40003f44270 */
[----:B------:R-:W-:Y:S02]  /*0470*/  IADD3 R67, R67, 0x3, RZ ;  /* 0x0000000343437810 */ /* 0x000fe40007ffe0ff */
[----:B------:R-:W-:-:S08]  /*0480*/  PLOP3.LUT P0, PT, PT, PT, PT, 0x80, 0x0 ;  /* 0x000000000000781c */ /* 0x000fd00003f0f070 */
[----:B------:R-:W-:Y:S05]  /*0490*/  @!P2 BRA `(.L_x_448) ;  /* 0x000006100000a947 */ /* 0x000fea0003800000 */
[----:B------:R-:W-:Y:S02]  /*04a0*/  PLOP3.LUT P0, PT, PT, PT, PT, 0x8, 0x0 ;  /* 0x000000000000781c */ /* 0x000fe40003f0e170 */
.L_x_449:
        /* <DEDUP_REMOVED lines=96> */
.L_x_448:
        /* <DEDUP_REMOVED lines=51> */
.L_x_450:
        /* <DEDUP_REMOVED lines=25> */
.L_x_447:
[----:B0----5:R-:W2:Y:S01]  /*0f70*/  LDG.E.64.CONSTANT.SYS R2, [UR8+0x68] ;  /* 0x00006808ff027981 */ /* 0x021ea2000c1e6b00 */
[--C-:B------:R-:W-:Y:S02]  /*0f80*/  SHF.R.S64 R11, RZ, 0x1d, R63.reuse ;  /* 0x0000001dff0b7819 */ /* 0x100fe4000000103f */
[----:B------:R-:W-:Y:S01]  /*0f90*/  SHF.R.S32.HI R13, RZ, 0x1d, R63 ;  /* 0x0000001dff0d7819 */ /* 0x000fe2000001143f */
[----:B------:R-:W3:Y:S01]  /*0fa0*/  LDG.E.64.CONSTANT.SYS R4, [UR8+0x60] ;  /* 0x00006008ff047981 */ /* 0x000ee2000c1e6b00 */
[----:B--2---:R-:W-:-:S05]  /*0fb0*/  IADD3 R6, P0, R2, R11, RZ ;  /* 0x0000000b02067210 */ /* 0x004fca0007f1e0ff */
[----:B------:R-:W-:-:S08]  /*0fc0*/  IMAD.X R7, R3, 0x1, R13, P0 ;  /* 0x0000000103077824 */ /* 0x000fd000000e060d */
[----:B------:R-:W2:Y:S01]  /*0fd0*/  LDG.E.64.SYS R2, [R6] ;  /* 0x0000000006027381 */ /* 0x000ea200001eeb00 */
[----:B---3--:R-:W-:-:S05]  /*0fe0*/  IADD3 R4, P0, R4, R11, RZ ;  /* 0x0000000b04047210 */ /* 0x008fca0007f1e0ff */
[----:B------:R-:W-:Y:S01]  /*0ff0*/  IMAD.X R5, R5, 0x1, R13, P0 ;  /* 0x0000000105057824 */ /* 0x000fe200000e060d */
[----:B-12---:R-:W0:-:S09]  /*1000*/  DADD R2, R2, -R8 ;  /* 0x0000000002027229 */ /* 0x006e120000000808 */
[----:B0-----:R0:W-:Y:S02]  /*1010*/  STG.E.64.SYS [R4], R2 ;  /* 0x0000000204007386 */ /* 0x0011e4000010eb00 */
.L_x_445:
[----:B------:R-:W-:Y:S05]  /*1020*/  BSYNC B0 ;  /* 0x0000000000007941 */ /* 0x000fea0003800000 */
.L_x_444:
[----:B------:R-:W-:Y:S01]  /*1030*/  IADD3 R63, R63, UR4, RZ ;  /* 0x000000043f3f7c10 */ /* 0x000fe2000fffe0ff */
[----:B------:R-:W-:Y:S05]  /*1040*/  @P1 BRA `(.L_x_451) ;  /* 0xfffff0b000001947 */ /* 0x000fea000383ffff */
[----:B------:R-:W-:Y:S05]  /*1050*/  EXIT ;  /* 0x000000000000794d */ /* 0x000fea0003800000 */
.L_x_443:
[----:B------:R-:W-:Y:S02]  /*1060*/  MOV R6, R0 ;  /* 0x0000000000067202 */ /* 0x000fe40000000f00 */
.L_x_454:
        /* <DEDUP_REMOVED lines=15> */
[--C-:B------:R-:W-:Y:S02]  /*1160*/  SHF.R.S64 R7, RZ, 0x1d, R63.reuse ;  /* 0x0000001dff077819 */ /* 0x100fe4000000103f */
[----:B------:R-:W-:Y:S01]  /*1170*/  SHF.R.S32.HI R9, RZ, 0x1d, R63 ;  /* 0x0000001dff097819 */ /* 0x000fe2000001143f */
[----:B------:R-:W3:Y:S01]  /*1180*/  LDG.E.64.CONSTANT.SYS R4, [UR8+0x60] ;  /* 0x00006008ff047981 */ /* 0x000ee2000c1e6b00 */
[----:B--2---:R-:W-:-:S05]  /*1190*/  IADD3 R2, P1, R2, R7, RZ ;  /* 0x0000000702027210 */ /* 0x004fca0007f3e0ff */
[----:B------:R-:W-:-:S08]  /*11a0*/  IMAD.X R3, R3, 0x1, R9, P1 ;  /* 0x0000000103037824 */ /* 0x000fd000008e0609 */
[----:B------:R-:W2:Y:S01]  /*11b0*/  LDG.E.64.SYS R2, [R2] ;  /* 0x0000000002027381 */ /* 0x000ea200001eeb00 */
[----:B---3--:R-:W-:-:S05]  /*11c0*/  IADD3 R4, P1, R4, R7, RZ ;  /* 0x0000000704047210 */ /* 0x008fca0007f3e0ff */
[----:B------:R-:W-:-:S08]  /*11d0*/  IMAD.X R5, R5, 0x1, R9, P1 ;  /* 0x0000000105057824 */ /* 0x000fd000008e0609 */
[----:B--2---:R0:W-:Y:S02]  /*11e0*/  STG.E.64.SYS [R4], R2 ;  /* 0x0000000204007386 */ /* 0x0041e4000010eb00 */
.L_x_453:
[----:B------:R-:W-:Y:S05]  /*11f0*/  BSYNC B0 ;  /* 0x0000000000007941 */ /* 0x000fea0003800000 */
.L_x_452:
[----:B------:R-:W-:Y:S01]  /*1200*/  IADD3 R63, R63, UR4, RZ ;  /* 0x000000043f3f7c10 */ /* 0x000fe2000fffe0ff */
[----:B------:R-:W-:Y:S05]  /*1210*/  @P0 BRA `(.L_x_454) ;  /* 0xfffffe5000000947 */ /* 0x000fea000383ffff */
[----:B------:R-:W-:Y:S05]  /*1220*/  EXIT ;  /* 0x000000000000794d */ /* 0x000fea0003800000 */
.L_x_455:
[----:B------:R-:W-:-:S00]  /*1230*/  BRA `(.L_x_455) ;  /* 0xfffffff000007947 */ /* 0x000fc0000383ffff */
[----:B------:R-:W-:-:S00]  /*1240*/  NOP ;  /* 0x0000000000007918 */ /* 0x000fc00000000000 */
[----:B------:R-:W-:-:S00]  /*1250*/  NOP ;  /* 0x0000000000007918 */ /* 0x000fc00000000000 */
[----:B------:R-:W-:-:S00]  /*1260*/  NOP ;  /* 0x0000000000007918 */ /* 0x000fc00000000000 */
[----:B------:R-:W-:-:S00]  /*1270*/  NOP ;  /* 0x0000000000007918 */ /* 0x000fc00000000000 */
.L_x_716:


//--------------------- .text._37header_files_fractional_step_solver_c_FS_calculate_residuals_vectorised_544_gpu --------------------------
	.section	.text._37header_files_fractional_step_solver_c_FS_calculate_residuals_vectorised_544_gpu,"ax",@progbits
	.sectioninfo	@"SHI_REGISTERS=90"
	.align	128
        .global         _37header_files_fractional_step_solver_c_FS_calculate_residuals_vectorised_544_gpu
        .type           _37header_files_fractional_step_solver_c_FS_calculate_residuals_vectorised_544_gpu,@function
        .size           _37header_files_fractional_step_solver_c_FS_calculate_residuals_vectorised_544_gpu,(.L_x_717 - _37header_files_fractional_step_solver_c_FS_calculate_residuals_vectorised_544_gpu)
        .other          _37header_files_fractional_step_solver_c_FS_calculate_residuals_vectorised_544_gpu,@"STO_CUDA_ENTRY STV_DEFAULT"
_37header_files_fractional_step_solver_c_FS_calculate_residuals_vectorised_544_gpu:
.text._37header_files_fractional_step_solver_c_FS_calculate_residuals_vectorised_544_gpu:
        /* <DEDUP_REMOVED lines=16> */
.L_x_464:
        /* <DEDUP_REMOVED lines=53> */
.L_x_459:
[----:B------:R-:W-:Y:S05]  /*0450*/  @!P0 BRA `(.L_x_460) ;  /* 0x00000b1000008947 */ /* 0x000fea0003800000 */
[----:B------:R-:W-:Y:S02]  /*0460*/  ISETP.GT.AND P2, PT, R66, 0xc, PT ;  /* 0x0000000c4200780c */ /* 0x000fe40003f44270 */
[----:B------:R-:W-:Y:S02]  /*0470*/  IADD3 R67, R67, 0x3, RZ ;  /* 0x0000000343437810 */ /* 0x000fe40007ffe0ff */
[----:B------:R-:W-:-:S08]  /*0480*/  PLOP3.LUT P0, PT, PT, PT, PT, 0x80, 0x0 ;  /* 0x000000000000781c */ /* 0x000fd00003f0f070 */
[----:B------:R-:W-:Y:S05]  /*0490*/  @!P2 BRA `(.L_x_461) ;  /* 0x000006100000a947 */ /* 0x000fea0003800000 */
[----:B------:R-:W-:Y:S02]  /*04a0*/  PLOP3.LUT P0, PT, PT, PT, PT, 0x8, 0x0 ;  /* 0x000000000000781c */ /* 0x000fe40003f0e170 */
.L_x_462:
        /* <DEDUP_REMOVED lines=96> */
.L_x_461:
        /* <DEDUP_REMOVED lines=51> */
.L_x_463:
        /* <DEDUP_REMOVED lines=25> */
.L_x_460:
        /* <DEDUP_REMOVED lines=11> */
.L_x_458:
[----:B------:R-:W-:Y:S05]  /*1020*/  BSYNC B0 ;  /* 0x0000000000007941 */ /* 0x000fea0003800000 */
.L_x_457:
[----:B------:R-:W-:Y:S01]  /*1030*/  IADD3 R63, R63, UR4, RZ ;  /* 0x000000043f3f7c10 */ /* 0x000fe2000fffe0ff */
[----:B------:R-:W-:Y:S05]  /*1040*/  @P1 BRA `(.L_x_464) ;  /* 0xfffff0b000001947 */ /* 0x000fea000383ffff */
[----:B------:R-:W-:Y:S05]  /*1050*/  EXIT ;  /* 0x000000000000794d */ /* 0x000fea0003800000 */
.L_x_456:
[----:B------:R-:W-:Y:S02]  /*1060*/  MOV R6, R0 ;  /* 0x0000000000067202 */ /* 0x000fe40000000f00 */
.L_x_467:
        /* <DEDUP_REMOVED lines=24> */
.L_x_466:
[----:B------:R-:W-:Y:S05]  /*11f0*/  BSYNC B0 ;  /* 0x0000000000007941 */ /* 0x000fea0003800000 */
.L_x_465:
[----:B------:R-:W-:Y:S01]  /*1200*/  IADD3 R63, R63, UR4, RZ ;  /* 0x000000043f3f7c10 */ /* 0x000fe2000fffe0ff */
[----:B------:R-:W-:Y:S05]  /*1210*/  @P0 BRA `(.L_x_467) ;  /* 0xfffffe5000000947 */ /* 0x000fea000383ffff */
[----:B------:R-:W-:Y:S05]  /*1220*/  EXIT ;  /* 0x000000000000794d */ /* 0x000fea0003800000 */
.L_x_468:
[----:B------:R-:W-:-:S00]  /*1230*/  BRA `(.L_x_468) ;  /* 0xfffffff000007947 */ /* 0x000fc0000383ffff */
[----:B------:R-:W-:-:S00]  /*1240*/  NOP ;  /* 0x0000000000007918 */ /* 0x000fc00000000000 */
[----:B------:R-:W-:-:S00]  /*1250*/  NOP ;  /* 0x0000000000007918 */ /* 0x000fc00000000000 */
[----:B------:R-:W-:-:S00]  /*1260*/  NOP ;  /* 0x0000000000007918 */ /* 0x000fc00000000000 */
[----:B------:R-:W-:-:S00]  /*1270*/  NOP ;  /* 0x0000000000007918 */ /* 0x000fc00000000000 */
.L_x_717:


//--------------------- .text._37header_files_fractional_step_solver_c_FS_prolongate_corrections_vectorised_2d_532_gpu --------------------------
	.section	.text._37header_files_fractional_step_solver_c_FS_prolongate_corrections_vectorised_2d_532_gpu,"ax",@progbits
	.sectioninfo	@"SHI_REGISTERS=10"
	.align	128
        .global         _37header_files_fractional_step_solver_c_FS_prolongate_corrections_vectorised_2d_532_gpu
        .type           _37header_files_fractional_step_solver_c_FS_prolongate_corrections_vectorised_2d_532_gpu,@function
        .size           _37header_files_fractional_step_solver_c_FS_prolongate_corrections_vectorised_2d_532_gpu,(.L_x_718 - _37header_files_fractional_step_solver_c_FS_prolongate_corrections_vectorised_2d_532_gpu)
        .other          _37header_files_fractional_step_solver_c_FS_prolongate_corrections_vectorised_2d_532_gpu,@"STO_CUDA_ENTRY STV_DEFAULT"
_37header_files_fractional_step_solver_c_FS_prolongate_corrections_vectorised_2d_532_gpu:
.text._37header_files_fractional_step_solver_c_FS_prolongate_corrections_vectorised_2d_532_gpu:
        /* <DEDUP_REMOVED lines=14> */
.L_x_471:
        /* <DEDUP_REMOVED lines=18> */
[----:B------:R0:W-:Y:S02]  /*0200*/  STG.E.64.SYS [R2], RZ ;  /* 0x000000ff02007386 */ /* 0x0001e4000010eb00 */
.L_x_470:
[----:B------:R-:W-:Y:S05]  /*0210*/  BSYNC B0 ;  /* 0x0000000000007941 */ /* 0x000fea0003800000 */
.L_x_469:
[----:B------:R-:W-:Y:S01]  /*0220*/  IADD3 R7, R7, UR6, RZ ;  /* 0x0000000607077c10 */ /* 0x000fe2000fffe0ff */
[----:B------:R-:W-:Y:S05]  /*0230*/  @P0 BRA `(.L_x_471) ;  /* 0xfffffea000000947 */ /* 0x000fea000383ffff */
[----:B------:R-:W-:Y:S05]  /*0240*/  EXIT ;  /* 0x000000000000794d */ /* 0x000fea0003800000 */
.L_x_472:
[----:B------:R-:W-:-:S00]  /*0250*/  BRA `(.L_x_472) ;  /* 0xfffffff000007947 */ /* 0x000fc0000383ffff */
[----:B------:R-:W-:-:S00]  /*0260*/  NOP ;  /* 0x0000000000007918 */ /* 0x000fc00000000000 */
[----:B------:R-:W-:-:S00]  /*0270*/  NOP ;  /* 0x0000000000007918 */ /* 0x000fc00000000000 */
.L_x_718:


//--------------------- .text._37header_files_fractional_step_solver_c_FS_prolongate_corrections_vectorised_2d_520_gpu --------------------------
	.section	.text._37header_files_fractional_step_solver_c_FS_prolongate_corrections_vectorised_2d_520_gpu,"ax",@progbits
	.sectioninfo	@"SHI_REGISTERS=88"
	.align	128
        .global         _37header_files_fractional_step_solver_c_FS_prolongate_corrections_vectorised_2d_520_gpu
        .type           _37header_files_fractional_step_solver_c_FS_prolongate_corrections_vectorised_2d_520_gpu,@function
        .size           _37header_files_fractional_step_solver_c_FS_prolongate_corrections_vectorised_2d_520_gpu,(.L_x_719 - _37header_files_fractional_step_solver_c_FS_prolongate_corrections_vectorised_2d_520_gpu)
        .other          _37header_files_fractional_step_solver_c_FS_prolongate_corrections_vectorised_2d_520_gpu,@"STO_CUDA_ENTRY STV_DEFAULT"
_37header_files_fractional_step_solver_c_FS_prolongate_corrections_vectorised_2d_520_gpu:
.text._37header_files_fractional_step_solver_c_FS_prolongate_corrections_vectorised_2d_520_gpu:
        /* <DEDUP_REMOVED lines=17> */
.L_x_481:
        /* <DEDUP_REMOVED lines=64> */
.L_x_476:
[----:B------:R-:W-:Y:S05]  /*0510*/  @!P0 BRA `(.L_x_477) ;  /* 0x00000b7000008947 */ /* 0x000fea0003800000 */
[----:B------:R-:W-:Y:S02]  /*0520*/  ISETP.GT.AND P2, PT, R78, 0xc, PT ;  /* 0x0000000c4e00780c */ /* 0x000fe40003f44270 */
[----:B------:R-:W-:Y:S02]  /*0530*/  IADD3 R76, R76, 0x3, RZ ;  /* 0x000000034c4c7810 */ /* 0x000fe40007ffe0ff */
[----:B------:R-:W-:-:S08]  /*0540*/  PLOP3.LUT P0, PT, PT, PT, PT, 0x80, 0x0 ;  /* 0x000000000000781c */ /* 0x000fd00003f0f070 */
[----:B------:R-:W-:Y:S05]  /*0550*/  @!P2 BRA `(.L_x_478) ;  /* 0x000006500000a947 */ /* 0x000fea0003800000 */
[----:B------:R-:W-:Y:S02]  /*0560*/  PLOP3.LUT P0, PT, PT, PT, PT, 0x8, 0x0 ;  /* 0x000000000000781c */ /* 0x000fe40003f0e170 */
.L_x_479:
        /* <DEDUP_REMOVED lines=100> */
.L_x_478:
        /* <DEDUP_REMOVED lines=53> */
.L_x_480:
        /* <DEDUP_REMOVED lines=25> */
.L_x_477:
        /* <DEDUP_REMOVED lines=8> */
.L_x_475:
[----:B------:R-:W-:Y:S05]  /*1110*/  BSYNC B0 ;  /* 0x0000000000007941 */ /* 0x000fea0003800000 */
.L_x_474:
[----:B------:R-:W-:Y:S01]  /*1120*/  IADD3 R73, R73, UR4, RZ ;  /* 0x0000000449497c10 */ /* 0x000fe2000fffe0ff */
[----:B------:R-:W-:Y:S05]  /*1130*/  @P1 BRA `(.L_x_481) ;  /* 0xffffefd000001947 */ /* 0x000fea000383ffff */
[----:B------:R-:W-:Y:S05]  /*1140*/  EXIT ;  /* 0x000000000000794d */ /* 0x000fea0003800000 */
.L_x_473:
[----:B------:R-:W-:Y:S02]  /*1150*/  MOV R6, R0 ;  /* 0x0000000000067202 */ /* 0x000fe40000000f00 */
.L_x_484:
        /* <DEDUP_REMOVED lines=21> */
.L_x_483:
[----:B------:R-:W-:Y:S05]  /*12b0*/  BSYNC B0 ;  /* 0x0000000000007941 */ /* 0x000fea0003800000 */
.L_x_482:
[----:B------:R-:W-:Y:S01]  /*12c0*/  IADD3 R73, R73, UR4, RZ ;  /* 0x0000000449497c10 */ /* 0x000fe2000fffe0ff */
[----:B------:R-:W-:Y:S05]  /*12d0*/  @P0 BRA `(.L_x_484) ;  /* 0xfffffe8000000947 */ /* 0x000fea000383ffff */
[----:B------:R-:W-:Y:S05]  /*12e0*/  EXIT ;  /* 0x000000000000794d */ /* 0x000fea0003800000 */
.L_x_485:
[----:B------:R-:W-:-:S00]  /*12f0*/  BRA `(.L_x_485) ;  /* 0xfffffff000007947 */ /* 0x000fc0000383ffff */
.L_x_719:


//--------------------- .text._37header_files_fractional_step_solver_c_FS_prolongate_corrections_vectorised_510_gpu --------------------------
	.section	.text._37header_files_fractional_step_solver_c_FS_prolongate_corrections_vectorised_510_gpu,"ax",@progbits
	.sectioninfo	@"SHI_REGISTERS=10"
	.align	128
        .global         _37header_files_fractional_step_solver_c_FS_prolongate_corrections_vectorised_510_gpu
        .type           _37header_files_fractional_step_solver_c_FS_prolongate_corrections_vectorised_510_gpu,@function
        .size           _37header_files_fractional_step_solver_c_FS_prolongate_corrections_vectorised_510_gpu,(.L_x_720 - _37header_files_fractional_step_solver_c_FS_prolongate_corrections_vectorised_510_gpu)
        .other          _37header_files_fractional_step_solver_c_FS_prolongate_corrections_vectorised_510_gpu,@"STO_CUDA_ENTRY STV_DEFAULT"
_37header_files_fractional_step_solver_c_FS_prolongate_corrections_vectorised_510_gpu:
.text._37header_files_fractional_step_solver_c_FS_prolongate_corrections_vectorised_510_gpu:
        /* <DEDUP_REMOVED lines=14> */
.L_x_488:
        /* <DEDUP_REMOVED lines=19> */
.L_x_487:
[----:B------:R-:W-:Y:S05]  /*0210*/  BSYNC B0 ;  /* 0x0000000000007941 */ /* 0x000fea0003800000 */
.L_x_486:
[----:B------:R-:W-:Y:S01]  /*0220*/  IADD3 R7, R7, UR6, RZ ;  /* 0x0000000607077c10 */ /* 0x000fe2000fffe0ff */
[----:B------:R-:W-:Y:S05]  /*0230*/  @P0 BRA `(.L_x_488) ;  /* 0xfffffea000000947 */ /* 0x000fea000383ffff */
[----:B------:R-:W-:Y:S05]  /*0240*/  EXIT ;  /* 0x000000000000794d */ /* 0x000fea0003800000 */
.L_x_489:
[----:B------:R-:W-:-:S00]  /*0250*/  BRA `(.L_x_489) ;  /* 0xfffffff000007947 */ /* 0x000fc0000383ffff */
[----:B------:R-:W-:-:S00]  /*0260*/  NOP ;  /* 0x0000000000007918 */ /* 0x000fc00000000000 */
[----:B------:R-:W-:-:S00]  /*0270*/  NOP ;  /* 0x0000000000007918 */ /* 0x000fc00000000000 */
.L_x_720:


//--------------------- .text._37header_files_fractional_step_solver_c_FS_prolongate_corrections_vectorised_498_gpu --------------------------
	.section	.text._37header_files_fractional_step_solver_c_FS_prolongate_corrections_vectorised_498_gpu,"ax",@progbits
	.sectioninfo	@"SHI_REGISTERS=88"
	.align	128
        .global         _37header_files_fractional_step_solver_c_FS_prolongate_corrections_vectorised_498_gpu
        .type           _37header_files_fractional_step_solver_c_FS_prolongate_corrections_vectorised_498_gpu,@function
        .size           _37header_files_fractional_step_solver_c_FS_prolongate_corrections_vectorised_498_gpu,(.L_x_721 - _37header_files_fractional_step_solver_c_FS_prolongate_corrections_vectorised_498_gpu)
        .other          _37header_files_fractional_step_solver_c_FS_prolongate_corrections_vectorised_498_gpu,@"STO_CUDA_ENTRY STV_DEFAULT"
_37header_files_fractional_step_solver_c_FS_prolongate_corrections_vectorised_498_gpu:
.text._37header_files_fractional_step_solver_c_FS_prolongate_corrections_vectorised_498_gpu:
        /* <DEDUP_REMOVED lines=17> */
.L_x_498:
        /* <DEDUP_REMOVED lines=64> */
.L_x_493:
[----:B------:R-:W-:Y:S05]  /*0510*/  @!P0 BRA `(.L_x_494) ;  /* 0x00000b7000008947 */ /* 0x000fea0003800000 */
[----:B------:R-:W-:Y:S02]  /*0520*/  ISETP.GT.AND P2, PT, R78, 0xc, PT ;  /* 0x0000000c4e00780c */ /* 0x000fe40003f44270 */
[----:B------:R-:W-:Y:S02]  /*0530*/  IADD3 R76, R76, 0x3, RZ ;  /* 0x000000034c4c7810 */ /* 0x000fe40007ffe0ff */
[----:B------:R-:W-:-:S08]  /*0540*/  PLOP3.LUT P0, PT, PT, PT, PT, 0x80, 0x0 ;  /* 0x000000000000781c */ /* 0x000fd00003f0f070 */
[----:B------:R-:W-:Y:S05]  /*0550*/  @!P2 BRA `(.L_x_495) ;  /* 0x000006500000a947 */ /* 0x000fea0003800000 */
[----:B------:R-:W-:Y:S02]  /*0560*/  PLOP3.LUT P0, PT, PT, PT, PT, 0x8, 0x0 ;  /* 0x000000000000781c */ /* 0x000fe40003f0e170 */
.L_x_496:
        /* <DEDUP_REMOVED lines=100> */
.L_x_495:
        /* <DEDUP_REMOVED lines=53> */
.L_x_497:
        /* <DEDUP_REMOVED lines=25> */
.L_x_494:
        /* <DEDUP_REMOVED lines=8> */
.L_x_492:
[----:B------:R-:W-:Y:S05]  /*1110*/  BSYNC B0 ;  /* 0x0000000000007941 */ /* 0x000fea0003800000 */
.L_x_491:
[----:B------:R-:W-:Y:S01]  /*1120*/  IADD3 R73, R73, UR4, RZ ;  /* 0x0000000449497c10 */ /* 0x000fe2000fffe0ff */
[----:B------:R-:W-:Y:S05]  /*1130*/  @P1 BRA `(.L_x_498) ;  /* 0xffffefd000001947 */ /* 0x000fea000383ffff */
[----:B------:R-:W-:Y:S05]  /*1140*/  EXIT ;  /* 0x000000000000794d */ /* 0x000fea0003800000 */
.L_x_490:
[----:B------:R-:W-:Y:S02]  /*1150*/  MOV R6, R0 ;  /* 0x0000000000067202 */ /* 0x000fe40000000f00 */
.L_x_501:
        /* <DEDUP_REMOVED lines=21> */
.L_x_500:
[----:B------:R-:W-:Y:S05]  /*12b0*/  BSYNC B0 ;  /* 0x0000000000007941 */ /* 0x000fea0003800000 */
.L_x_499:
[----:B------:R-:W-:Y:S01]  /*12c0*/  IADD3 R73, R73, UR4, RZ ;  /* 0x0000000449497c10 */ /* 0x000fe2000fffe0ff */
[----:B------:R-:W-:Y:S05]  /*12d0*/  @P0 BRA `(.L_x_501) ;  /* 0xfffffe8000000947 */ /* 0x000fea000383ffff */
[----:B------:R-:W-:Y:S05]  /*12e0*/  EXIT ;  /* 0x000000000000794d */ /* 0x000fea0003800000 */
.L_x_502:
[----:B------:R-:W-:-:S00]  /*12f0*/  BRA `(.L_x_502) ;  /* 0xfffffff000007947 */ /* 0x000fc0000383ffff */
.L_x_721:


//--------------------- .text._37header_files_fractional_step_solver_c_FS_restrict_residuals_vectorised_2d_481_gpu --------------------------
	.section	.text._37header_files_fractional_step_solver_c_FS_restrict_residuals_vectorised_2d_481_gpu,"ax",@progbits
	.sectioninfo	@"SHI_REGISTERS=88"
	.align	128
        .global         _37header_files_fractional_step_solver_c_FS_restrict_residuals_vectorised_2d_481_gpu
        .type           _37header_files_fractional_step_solver_c_FS_restrict_residuals_vectorised_2d_481_gpu,@function
        .size           _37header_files_fractional_step_solver_c_FS_restrict_residuals_vectorised_2d_481_gpu,(.L_x_722 - _37header_files_fractional_step_solver_c_FS_restrict_residuals_vectorised_2d_481_gpu)
        .other          _37header_files_fractional_step_solver_c_FS_restrict_residuals_vectorised_2d_481_gpu,@"STO_CUDA_ENTRY STV_DEFAULT"
_37header_files_fractional_step_solver_c_FS_restrict_residuals_vectorised_2d_481_gpu:
.text._37header_files_fractional_step_solver_c_FS_restrict_residuals_vectorised_2d_481_gpu:
        /* <DEDUP_REMOVED lines=17> */
.L_x_511:
        /* <DEDUP_REMOVED lines=64> */
.L_x_506:
[----:B------:R-:W-:Y:S05]  /*0510*/  @!P0 BRA `(.L_x_507) ;  /* 0x00000b7000008947 */ /* 0x000fea0003800000 */
[----:B------:R-:W-:Y:S02]  /*0520*/  ISETP.GT.AND P2, PT, R78, 0xc, PT ;  /* 0x0000000c4e00780c */ /* 0x000fe40003f44270 */
[----:B------:R-:W-:Y:S02]  /*0530*/  IADD3 R76, R76, 0x3, RZ ;  /* 0x000000034c4c7810 */ /* 0x000fe40007ffe0ff */
[----:B------:R-:W-:-:S08]  /*0540*/  PLOP3.LUT P0, PT, PT, PT, PT, 0x80, 0x0 ;  /* 0x000000000000781c */ /* 0x000fd00003f0f070 */
[----:B------:R-:W-:Y:S05]  /*0550*/  @!P2 BRA `(.L_x_508) ;  /* 0x000006500000a947 */ /* 0x000fea0003800000 */
[----:B------:R-:W-:Y:S02]  /*0560*/  PLOP3.LUT P0, PT, PT, PT, PT, 0x8, 0x0 ;  /* 0x000000000000781c */ /* 0x000fe40003f0e170 */
.L_x_509:
        /* <DEDUP_REMOVED lines=100> */
.L_x_508:
        /* <DEDUP_REMOVED lines=53> */
.L_x_510:
        /* <DEDUP_REMOVED lines=25> */
.L_x_507:
[----:B------:R-:W-:Y:S02]  /*1090*/  ULDC.64 UR8, c[0x0][0x170] ;  /* 0x00005c0000087ab9 */ /* 0x000fe40000000a00 */
[----:B-----5:R-:W2:Y:S01]  /*10a0*/  LDG.E.64.CONSTANT.SYS R2, [UR8+0x68] ;  /* 0x00006808ff027981 */ /* 0x020ea2000c1e6b00 */
[----:B0-----:R-:W-:-:S04]  /*10b0*/  SHF.R.S64 R5, RZ, 0x1d, R73 ;  /* 0x0000001dff057819 */ /* 0x001fc80000001049 */
[----:B--2---:R-:W-:-:S04]  /*10c0*/  IADD3 R2, P0, R2, R5, RZ ;  /* 0x0000000502027210 */ /* 0x004fc80007f1e0ff */
[----:B------:R-:W-:-:S08]  /*10d0*/  LEA.HI.X.SX32 R3, R73, R3, 0x3, P0 ;  /* 0x0000000349037211 */ /* 0x000fd000000f1eff */
[----:B-1----:R0:W-:Y:S02]  /*10e0*/  STG.E.64.SYS [R2], R66 ;  /* 0x0000004202007386 */ /* 0x0021e4000010eb00 */
.L_x_505:
[----:B------:R-:W-:Y:S05]  /*10f0*/  BSYNC B0 ;  /* 0x0000000000007941 */ /* 0x000fea0003800000 */
.L_x_504:
[----:B------:R-:W-:Y:S01]  /*1100*/  IADD3 R73, R73, UR4, RZ ;  /* 0x0000000449497c10 */ /* 0x000fe2000fffe0ff */
[----:B------:R-:W-:Y:S05]  /*1110*/  @P1 BRA `(.L_x_511) ;  /* 0xffffeff000001947 */ /* 0x000fea000383ffff */
[----:B------:R-:W-:Y:S05]  /*1120*/  EXIT ;  /* 0x000000000000794d */ /* 0x000fea0003800000 */
.L_x_503:
[----:B------:R-:W-:Y:S02]  /*1130*/  MOV R4, R0 ;  /* 0x0000000000047202 */ /* 0x000fe40000000f00 */
.L_x_514:
        /* <DEDUP_REMOVED lines=19> */
.L_x_513:
[----:B------:R-:W-:Y:S05]  /*1270*/  BSYNC B0 ;  /* 0x0000000000007941 */ /* 0x000fea0003800000 */
.L_x_512:
[----:B------:R-:W-:Y:S01]  /*1280*/  IADD3 R73, R73, UR4, RZ ;  /* 0x0000000449497c10 */ /* 0x000fe2000fffe0ff */
[----:B------:R-:W-:Y:S05]  /*1290*/  @P0 BRA `(.L_x_514) ;  /* 0xfffffea000000947 */ /* 0x000fea000383ffff */
[----:B------:R-:W-:Y:S05]  /*12a0*/  EXIT ;  /* 0x000000000000794d */ /* 0x000fea0003800000 */
.L_x_515:
[----:B------:R-:W-:-:S00]  /*12b0*/  BRA `(.L_x_515) ;  /* 0xfffffff000007947 */ /* 0x000fc0000383ffff */
[----:B------:R-:W-:-:S00]  /*12c0*/  NOP ;  /* 0x0000000000007918 */ /* 0x000fc00000000000 */
[----:B------:R-:W-:-:S00]  /*12d0*/  NOP ;  /* 0x0000000000007918 */ /* 0x000fc00000000000 */
[----:B------:R-:W-:-:S00]  /*12e0*/  NOP ;  /* 0x0000000000007918 */ /* 0x000fc00000000000 */
[----:B------:R-:W-:-:S00]  /*12f0*/  NOP ;  /* 0x0000000000007918 */ /* 0x000fc00000000000 */
.L_x_722:


//--------------------- .text._37header_files_fractional_step_solver_c_FS_restrict_residuals_vectorised_464_gpu --------------------------
	.section	.text._37header_files_fractional_step_solver_c_FS_restrict_residuals_vectorised_464_gpu,"ax",@progbits
	.sectioninfo	@"SHI_REGISTERS=88"
	.align	128
        .global         _37header_files_fractional_step_solver_c_FS_restrict_residuals_vectorised_464_gpu
        .type           _37header_files_fractional_step_solver_c_FS_restrict_residuals_vectorised_464_gpu,@function
        .size           _37header_files_fractional_step_solver_c_FS_restrict_residuals_vectorised_464_gpu,(.L_x_723 - _37header_files_fractional_step_solver_c_FS_restrict_residuals_vectorised_464_gpu)
        .other          _37header_files_fractional_step_solver_c_FS_restrict_residuals_vectorised_464_gpu,@"STO_CUDA_ENTRY STV_DEFAULT"
_37header_files_fractional_step_solver_c_FS_restrict_residuals_vectorised_464_gpu:
.text._37header_files_fractional_step_solver_c_FS_restrict_residuals_vectorised_464_gpu:
        /* <DEDUP_REMOVED lines=17> */
.L_x_524:
        /* <DEDUP_REMOVED lines=64> */
.L_x_519:
[----:B------:R-:W-:Y:S05]  /*0510*/  @!P0 BRA `(.L_x_520) ;  /* 0x00000b7000008947 */ /* 0x000fea0003800000 */
[----:B------:R-:W-:Y:S02]  /*0520*/  ISETP.GT.AND P2, PT, R78, 0xc, PT ;  /* 0x0000000c4e00780c */ /* 0x000fe40003f44270 */
[----:B------:R-:W-:Y:S02]  /*0530*/  IADD3 R76, R76, 0x3, RZ ;  /* 0x000000034c4c7810 */ /* 0x000fe40007ffe0ff */
[----:B------:R-:W-:-:S08]  /*0540*/  PLOP3.LUT P0, PT, PT, PT, PT, 0x80, 0x0 ;  /* 0x000000000000781c */ /* 0x000fd00003f0f070 */
[----:B------:R-:W-:Y:S05]  /*0550*/  @!P2 BRA `(.L_x_521) ;  /* 0x000006500000a947 */ /* 0x000fea0003800000 */
[----:B------:R-:W-:Y:S02]  /*0560*/  PLOP3.LUT P0, PT, PT, PT, PT, 0x8, 0x0 ;  /* 0x000000000000781c */ /* 0x000fe40003f0e170 */
.L_x_522:
        /* <DEDUP_REMOVED lines=100> */
.L_x_521:
        /* <DEDUP_REMOVED lines=53> */
.L_x_523:
        /* <DEDUP_REMOVED lines=25> */
.L_x_520:
[----:B------:R-:W-:Y:S02]  /*1090*/  ULDC.64 UR8, c[0x0][0x170] ;  /* 0x00005c0000087ab9 */ /* 0x000fe40000000a00 */
[----:B-----5:R-:W2:Y:S01]  /*10a0*/  LDG.E.64.CONSTANT.SYS R2, [UR8+0x68] ;  /* 0x00006808ff027981 */ /* 0x020ea2000c1e6b00 */
[----:B0-----:R-:W-:-:S04]  /*10b0*/  SHF.R.S64 R5, RZ, 0x1d, R73 ;  /* 0x0000001dff057819 */ /* 0x001fc80000001049 */
[----:B--2---:R-:W-:-:S04]  /*10c0*/  IADD3 R2, P0, R2, R5, RZ ;  /* 0x0000000502027210 */ /* 0x004fc80007f1e0ff */
[----:B------:R-:W-:-:S08]  /*10d0*/  LEA.HI.X.SX32 R3, R73, R3, 0x3, P0 ;  /* 0x0000000349037211 */ /* 0x000fd000000f1eff */
[----:B-1----:R0:W-:Y:S02]  /*10e0*/  STG.E.64.SYS [R2], R66 ;  /* 0x0000004202007386 */ /* 0x0021e4000010eb00 */
.L_x_518:
[----:B------:R-:W-:Y:S05]  /*10f0*/  BSYNC B0 ;  /* 0x0000000000007941 */ /* 0x000fea0003800000 */
.L_x_517:
[----:B------:R-:W-:Y:S01]  /*1100*/  IADD3 R73, R73, UR4, RZ ;  /* 0x0000000449497c10 */ /* 0x000fe2000fffe0ff */
[----:B------:R-:W-:Y:S05]  /*1110*/  @P1 BRA `(.L_x_524) ;  /* 0xffffeff000001947 */ /* 0x000fea000383ffff */
[----:B------:R-:W-:Y:S05]  /*1120*/  EXIT ;  /* 0x000000000000794d */ /* 0x000fea0003800000 */
.L_x_516:
[----:B------:R-:W-:Y:S02]  /*1130*/  MOV R4, R0 ;  /* 0x0000000000047202 */ /* 0x000fe40000000f00 */
.L_x_527:
        /* <DEDUP_REMOVED lines=19> */
.L_x_526:
[----:B------:R-:W-:Y:S05]  /*1270*/  BSYNC B0 ;  /* 0x0000000000007941 */ /* 0x000fea0003800000 */
.L_x_525:
[----:B------:R-:W-:Y:S01]  /*1280*/  IADD3 R73, R73, UR4, RZ ;  /* 0x0000000449497c10 */ /* 0x000fe2000fffe0ff */
[----:B------:R-:W-:Y:S05]  /*1290*/  @P0 BRA `(.L_x_527) ;  /* 0xfffffea000000947 */ /* 0x000fea000383ffff */
[----:B------:R-:W-:Y:S05]  /*12a0*/  EXIT ;  /* 0x000000000000794d */ /* 0x000fea0003800000 */
.L_x_528:
[----:B------:R-:W-:-:S00]  /*12b0*/  BRA `(.L_x_528) ;  /* 0xfffffff000007947 */ /* 0x000fc0000383ffff */
[----:B------:R-:W-:-:S00]  /*12c0*/  NOP ;  /* 0x0000000000007918 */ /* 0x000fc00000000000 */
[----:B------:R-:W-:-:S00]  /*12d0*/  NOP ;  /* 0x0000000000007918 */ /* 0x000fc00000000000 */
[----:B------:R-:W-:-:S00]  /*12e0*/  NOP ;  /* 0x0000000000007918 */ /* 0x000fc00000000000 */
[----:B------:R-:W-:-:S00]  /*12f0*/  NOP ;  /* 0x0000000000007918 */ /* 0x000fc00000000000 */
.L_x_723:


//--------------------- .text._37header_files_fractional_step_solver_c_FS_relaxation_vectorised_2d_443_gpu --------------------------
	.section	.text._37header_files_fractional_step_solver_c_FS_relaxation_vectorised_2d_443_gpu,"ax",@progbits
	.sectioninfo	@"SHI_REGISTERS=43"
	.align	128
        .global         _37header_files_fractional_step_solver_c_FS_relaxation_vectorised_2d_443_gpu
        .type           _37header_files_fractional_step_solver_c_FS_relaxation_vectorised_2d_443_gpu,@function
        .size           _37header_files_fractional_step_solver_c_FS_relaxation_vectorised_2d_443_gpu,(.L_x_724 - _37header_files_fractional_step_solver_c_FS_relaxation_vectorised_2d_443_gpu)
        .other          _37header_files_fractional_step_solver_c_FS_relaxation_vectorised_2d_443_gpu,@"STO_CUDA_ENTRY STV_DEFAULT"
_37header_files_fractional_step_solver_c_FS_relaxation_vectorised_2d_443_gpu:
.text._37header_files_fractional_step_solver_c_FS_relaxation_vectorised_2d_443_gpu:
[----:B------:R-:W-:Y:S02]  /*0000*/  MOV R1, c[0x0][0x28] ;  /* 0x00000a0000017a02 */ /* 0x000fe40000000f00 */
[----:B------:R-:W-:Y:S01]  /*0010*/  IMAD.MOV.U32 R0, RZ, RZ, c[0x0][0x0] ;  /* 0x00000000ff007624 */ /* 0x000fe200078e00ff */
[----:B------:R-:W-:Y:S01]  /*0020*/  ULDC UR7, c[0x0][0x164] ;  /* 0x0000590000077ab9 */ /* 0x000fe20000000800 */
[----:B------:R-:W-:-:S03]  /*0030*/  IMAD.MOV.U32 R4, RZ, RZ, c[0x0][0x160] ;  /* 0x00005800ff047624 */ /* 0x000fc600078e00ff */
[----:B------:R-:W-:Y:S02]  /*0040*/  IADD3 R0, R0, -0x1, RZ ;  /* 0xffffffff00007810 */ /* 0x000fe40007ffe0ff */
[----:B------:R-:W-:Y:S02]  /*0050*/  IADD3 R4, -R4, 0x7f, RZ ;  /* 0x0000007f04047810 */ /* 0x000fe40007ffe1ff */
[----:B------:R-:W-:Y:S02]  /*0060*/  SHF.R.S32.HI R3, RZ, 0x1, R0 ;  /* 0x00000001ff037819 */ /* 0x000fe40000011400 */
[----:B------:R-:W-:Y:S02]  /*0070*/  IMNMX R4, R4, -0x1, !PT ;  /* 0xffffffff04047817 */ /* 0x000fe40007800200 */
[----:B------:R-:W-:Y:S02]  /*0080*/  LOP3.LUT R2, R3, R0, RZ, 0xfc, !PT ;  /* 0x0000000003027212 */ /* 0x000fe400078efcff */
[----:B------:R-:W0:Y:S02]  /*0090*/  S2R R0, SR_TID.X ;  /* 0x0000000000007919 */ /* 0x000e240000002100 */
[----:B------:R-:W-:-:S02]  /*00a0*/  SHF.R.S32.HI R5, RZ, 0x2, R2 ;  /* 0x00000002ff057819 */ /* 0x000fc40000011402 */
[----:B------:R-:W1:Y:S02]  /*00b0*/  S2R R3, SR_CTAID.X ;  /* 0x0000000000037919 */ /* 0x000e640000002500 */
[----:B------:R-:W-:-:S04]  /*00c0*/  LOP3.LUT R5, R5, R2, RZ, 0xfc, !PT ;  /* 0x0000000205057212 */ /* 0x000fc800078efcff */
[----:B------:R-:W-:-:S04]  /*00d0*/  SHF.R.S32.HI R2, RZ, 0x4, R5 ;  /* 0x00000004ff027819 */ /* 0x000fc80000011405 */
[----:B------:R-:W-:-:S04]  /*00e0*/  LOP3.LUT R2, R2, R5, RZ, 0xfc, !PT ;  /* 0x0000000502027212 */ /* 0x000fc800078efcff */
[----:B------:R-:W-:-:S04]  /*00f0*/  SHF.R.S32.HI R5, RZ, 0x8, R2 ;  /* 0x00000008ff057819 */ /* 0x000fc80000011402 */
[----:B------:R-:W-:Y:S02]  /*0100*/  LOP3.LUT R9, R5, R2, RZ, 0xfc, !PT ;  /* 0x0000000205097212 */ /* 0x000fe400078efcff */
[----:B------:R-:W-:Y:S01]  /*0110*/  IADD3 R2, R4, c[0x0][0x160], RZ ;  /* 0x0000580004027a10 */ /* 0x000fe20007ffe0ff */
[C---:B0-----:R-:W-:Y:S01]  /*0120*/  IMAD.SHL.U32 R5, R0.reuse, 0x8, RZ ;  /* 0x0000000800057824 */ /* 0x041fe200078e00ff */
[----:B------:R-:W-:Y:S02]  /*0130*/  IADD3 R7, R0, -c[0x0][0x160], RZ ;  /* 0x8000580000077a10 */ /* 0x000fe40007ffe0ff */
[----:B------:R-:W-:Y:S01]  /*0140*/  LEA.HI R8, R2, 0x1, RZ, 0x19 ;  /* 0x0000000102087811 */ /* 0x000fe200078fc8ff */
[----:B-1----:R-:W-:Y:S01]  /*0150*/  IMAD R4, R3, c[0x0][0x178], R0 ;  /* 0x00005e0003047a24 */ /* 0x002fe200078e0200 */
[----:B------:R-:W-:Y:S02]  /*0160*/  IADD3 R6, R7, 0x80, RZ ;  /* 0x0000008007067810 */ /* 0x000fe40007ffe0ff */
[----:B------:R-:W-:-:S02]  /*0170*/  IADD3 R29, R3, -c[0x0][0x164], RZ ;  /* 0x80005900031d7a10 */ /* 0x000fc40007ffe0ff */
[----:B------:R-:W-:Y:S02]  /*0180*/  IADD3 R7, R7, 0x100, RZ ;  /* 0x0000010007077810 */ /* 0x000fe40007ffe0ff */
[----:B------:R-:W-:Y:S02]  /*0190*/  LOP3.LUT R8, R8, 0x3, RZ, 0xc0, !PT ;  /* 0x0000000308087812 */ /* 0x000fe400078ec0ff */
[----:B------:R-:W-:Y:S02]  /*01a0*/  IADD3 R9, R9, 0x1, RZ ;  /* 0x0000000109097810 */ /* 0x000fe40007ffe0ff */
.L_x_541:
[----:B------:R-:W-:Y:S01]  /*01b0*/  ISETP.GT.AND P1, PT, R29, -0x1, PT ;  /* 0xffffffff1d00780c */ /* 0x000fe20003f24270 */
[----:B------:R-:W-:Y:S02]  /*01c0*/  ULDC UR4, c[0x0][0xc] ;  /* 0x0000030000047ab9 */ /* 0x000fe40000000800 */
[----:B------:R-:W-:-:S06]  /*01d0*/  UIADD3 UR7, UR7, -UR4, URZ ;  /* 0x8000000407077290 */ /* 0x000fcc000fffe03f */
[----:B------:R-:W-:-:S03]  /*01e0*/  ISETP.LT.AND P0, PT, RZ, UR7, PT ;  /* 0x00000007ff007c0c */ /* 0x000fc6000bf01270 */
[----:B0-2--5:R-:W-:Y:S05]  /*01f0*/  @P1 BRA `(.L_x_529) ;  /* 0x0000095000001947 */ /* 0x025fea0003800000 */
[----:B------:R-:W-:Y:S01]  /*0200*/  ISETP.NE.AND P1, PT, R0, RZ, PT ;  /* 0x000000ff0000720c */ /* 0x000fe20003f25270 */
[----:B------:R-:W-:Y:S01]  /*0210*/  UMOV UR6, 0x1 ;  /* 0x0000000100067882 */ /* 0x000fe20000000000 */
[----:B------:R-:W-:Y:S01]  /*0220*/  BMOV.32.CLEAR RZ, B0 ;  /* 0x0000000000ff7355 */ /* 0x000fe20000100000 */
[----:B------:R-:W-:Y:S01]  /*0230*/  ULDC.64 UR4, c[0x2][0x0] ;  /* 0x0080000000047ab9 */ /* 0x000fe20000000a00 */
[----:B------:R-:W-:Y:S01]  /*0240*/  BSSY B0, `(.L_x_530) ;  /* 0x0000012000007945 */ /* 0x000fe20003800000 */
[----:B------:R-:W-:Y:S02]  /*0250*/  ULDC.64 UR8, c[0x0][0x168] ;  /* 0x00005a0000087ab9 */ /* 0x000fe40000000a00 */
[----:B------:R-:W-:Y:S02]  /*0260*/  UIMAD.WIDE.U32 UR4, UR6, UR8, UR4 ;  /* 0x00000008060472a5 */ /* 0x000fe4000f8e0004 */
[----:B------:R-:W-:-:S04]  /*0270*/  UIMAD UR6, UR6, UR9, URZ ;  /* 0x00000009060672a4 */ /* 0x000fc8000f8e023f */
[----:B------:R-:W-:Y:S01]  /*0280*/  UIADD3 UR5, UR5, UR6, URZ ;  /* 0x0000000605057290 */ /* 0x000fe2000fffe03f */
[----:B------:R-:W-:Y:S08]  /*0290*/  @P1 BRA `(.L_x_531) ;  /* 0x000000c000001947 */ /* 0x000ff00003800000 */
[----:B------:R-:W2:Y:S04]  /*02a0*/  LDG.E.64.CONSTANT.SYS R10, [UR4] ;  /* 0x00000004ff0a7981 */ /* 0x000ea8000c1e6b00 */
[----:B------:R-:W3:Y:S01]  /*02b0*/  LDG.E.64.CONSTANT.SYS R16, [UR4+0x50] ;  /* 0x00005004ff107981 */ /* 0x000ee2000c1e6b00 */
[----:B--2---:R-:W-:-:S08]  /*02c0*/  IMAD.WIDE R12, R3, 0x8, R10 ;  /* 0x00000008030c7825 */ /* 0x004fd000078e020a */
[----:B------:R-:W2:Y:S01]  /*02d0*/  LDG.E.64.SYS R10, [R12] ;  /* 0x000000000c0a7381 */ /* 0x000ea200001eeb00 */
[----:B---3--:R-:W-:Y:S01]  /*02e0*/  IMAD.WIDE R16, R3, 0x8, R16 ;  /* 0x0000000803107825 */ /* 0x008fe200078e0210 */
[----:B------:R-:W-:-:S04]  /*02f0*/  MOV R18, c[0x0][0x160] ;  /* 0x0000580000127a02 */ /* 0x000fc80000000f00 */
[----:B------:R-:W-:-:S04]  /*0300*/  ISETP.GE.AND P2, PT, R18, 0x1, PT ;  /* 0x000000011200780c */ /* 0x000fc80003f46270 */
[----:B------:R-:W-:Y:S01]  /*0310*/  SEL R18, RZ, 0x1, P2 ;  /* 0x00000001ff127807 */ /* 0x000fe20001000000 */
[----:B--2---:R-:W0:-:S09]  /*0320*/  DADD R14, R10, -c[0x0][0x180] ;  /* 0x800060000a0e7629 */ /* 0x004e120000000000 */
[----:B0-----:R0:W-:Y:S04]  /*0330*/  STG.E.64.SYS [R12], R14 ;  /* 0x0000000e0c007386 */ /* 0x0011e8000010eb00 */
[----:B------:R0:W5:Y:S04]  /*0340*/  LDG.E.64.SYS R10, [R16] ;  /* 0x00000000100a7381 */ /* 0x00016800001eeb00 */
[----:B------:R0:W-:Y:S02]  /*0350*/  STS [RZ], R18 ;  /* 0x00000012ff007388 */ /* 0x0001e40000000800 */
.L_x_531:
[----:B------:R-:W-:Y:S05]  /*0360*/  BSYNC B0 ;  /* 0x0000000000007941 */ /* 0x000fea0003800000 */
.L_x_530:
[----:B------:R-:W-:Y:S05]  /*0370*/  BAR.SYNC 0x0 ;  /* 0x0000000000007b1d */ /* 0x000fea0000000000 */
[----:B0-----:R-:W0:Y:S02]  /*0380*/  LDS.U R12, [RZ] ;  /* 0x00000000ff0c7984 */ /* 0x001e240000001800 */
[----:B0-----:R-:W-:-:S12]  /*0390*/  ISETP.NE.AND P2, PT, R12, RZ, PT ;  /* 0x000000ff0c00720c */ /* 0x001fd80003f45270 */
[----:B------:R-:W-:Y:S05]  /*03a0*/  @P2 BRA `(.L_x_532) ;  /* 0x0000073000002947 */ /* 0x000fea0003800000 */
[----:B------:R-:W5:Y:S04]  /*03b0*/  LDG.E.64.CONSTANT.SYS R12, [UR4] ;  /* 0x00000004ff0c7981 */ /* 0x000f68000c1e6b00 */
[----:B------:R-:W-:Y:S05]  /*03c0*/  BAR.SYNC 0x0 ;  /* 0x0000000000007b1d */ /* 0x000fea0000000000 */
[----:B------:R-:W-:Y:S01]  /*03d0*/  ISETP.NE.AND P1, PT, R8, RZ, PT ;  /* 0x000000ff0800720c */ /* 0x000fe20003f25270 */
[----:B------:R-:W-:Y:S01]  /*03e0*/  ULDC.64 UR8, c[0x0][0x170] ;  /* 0x00005c0000087ab9 */ /* 0x000fe20000000a00 */
[----:B------:R-:W-:Y:S01]  /*03f0*/  IADD3 R30, R0, -c[0x0][0x160], RZ ;  /* 0x80005800001e7a10 */ /* 0x000fe20007ffe0ff */
[----:B------:R-:W5:Y:S01]  /*0400*/  LDG.E.64.CONSTANT.SYS R14, [UR8+0x188] ;  /* 0x00018808ff0e7981 */ /* 0x000f62000c1e6b00 */
[----:B------:R-:W-:-:S03]  /*0410*/  ULDC UR6, c[0x0][0x160] ;  /* 0x0000580000067ab9 */ /* 0x000fc60000000800 */
[----:B------:R-:W5:Y:S01]  /*0420*/  LDG.E.64.CONSTANT.SYS R16, [UR8+0x1b8] ;  /* 0x0001b808ff107981 */ /* 0x000f62000c1e6b00 */
[----:B------:R-:W-:Y:S01]  /*0430*/  IMAD.MOV.U32 R22, RZ, RZ, R4 ;  /* 0x000000ffff167224 */ /* 0x000fe200078e0004 */
[----:B------:R-:W-:Y:S01]  /*0440*/  CS2R R18, SRZ ;  /* 0x0000000000127805 */ /* 0x000fe2000001ff00 */
[----:B------:R-:W-:Y:S02]  /*0450*/  IMAD.MOV.U32 R28, RZ, RZ, R30 ;  /* 0x000000ffff1c7224 */ /* 0x000fe400078e001e */
[----:B------:R-:W-:Y:S05]  /*0460*/  @!P1 BRA `(.L_x_533) ;  /* 0x0000027000009947 */ /* 0x000fea0003800000 */
[----:B------:R-:W-:Y:S01]  /*0470*/  ISETP.GT.AND P1, PT, R30, -0x1, PT ;  /* 0xffffffff1e00780c */ /* 0x000fe20003f24270 */
[----:B-----5:R-:W-:-:S11]  /*0480*/  IMAD.WIDE R24, R4, 0x4, R14 ;  /* 0x0000000404187825 */ /* 0x020fd600078e020e */
[----:B------:R-:W2:Y:S01]  /*0490*/  @!P1 LDG.E.SYS R21, [R24] ;  /* 0x0000000018159381 */ /* 0x000ea200001ee900 */
[----:B------:R-:W-:-:S08]  /*04a0*/  IMAD.WIDE R26, R4, 0x8, R16 ;  /* 0x00000008041a7825 */ /* 0x000fd000078e0210 */
[----:B------:R-:W3:Y:S01]  /*04b0*/  @!P1 LDG.E.64.SYS R22, [R26] ;  /* 0x000000001a169381 */ /* 0x000ee200001eeb00 */
[----:B--2---:R-:W-:-:S08]  /*04c0*/  @!P1 IMAD.WIDE R20, R21, 0x8, R12 ;  /* 0x0000000815149825 */ /* 0x004fd000078e020c */
[----:B------:R-:W3:Y:S01]  /*04d0*/  @!P1 LDG.E.64.SYS R20, [R20] ;  /* 0x0000000014149381 */ /* 0x000ee200001eeb00 */
[----:B------:R-:W-:Y:S01]  /*04e0*/  ISETP.NE.AND P2, PT, R8, 0x1, PT ;  /* 0x000000010800780c */ /* 0x000fe20003f45270 */
[----:B------:R-:W-:Y:S01]  /*04f0*/  CS2R R18, SRZ ;  /* 0x0000000000127805 */ /* 0x000fe2000001ff00 */
[----:B------:R-:W-:Y:S02]  /*0500*/  ULDC UR8, c[0x0][0x160] ;  /* 0x0000580000087ab9 */ /* 0x000fe40000000800 */
[----:B------:R-:W-:Y:S01]  /*0510*/  UIADD3 UR6, UR8, -0x80, URZ ;  /* 0xffffff8008067890 */ /* 0x000fe2000fffe03f */
[----:B------:R-:W-:Y:S02]  /*0520*/  MOV R28, R6 ;  /* 0x00000006001c7202 */ /* 0x000fe40000000f00 */
[----:B---3--:R0:W1:Y:S02]  /*0530*/  @!P1 DFMA R18, R22, -R20, RZ ;  /* 0x800000141612922b */ /* 0x00806400000000ff */
[----:B0-----:R-:W-:-:S03]  /*0540*/  IADD3 R22, R4, 0x80, RZ ;  /* 0x0000008004167810 */ /* 0x001fc60007ffe0ff */
[----:B------:R-:W-:Y:S05]  /*0550*/  @!P2 BRA `(.L_x_533) ;  /* 0x000001800000a947 */ /* 0x000fea0003800000 */
[----:B-1----:R-:W-:-:S12]  /*0560*/  ISETP.GT.AND P1, PT, R6, -0x1, PT ;  /* 0xffffffff0600780c */ /* 0x002fd80003f24270 */
[----:B------:R-:W2:Y:S04]  /*0570*/  @!P1 LDG.E.SYS R21, [R24+0x200] ;  /* 0x0002000018159381 */ /* 0x000ea800001ee900 */
[----:B------:R-:W3:Y:S01]  /*0580*/  @!P1 LDG.E.64.SYS R22, [R26+0x400] ;  /* 0x000400001a169381 */ /* 0x000ee200001eeb00 */
[----:B------:R-:W-:Y:S01]  /*0590*/  ISETP.NE.AND P2, PT, R8, 0x2, PT ;  /* 0x000000020800780c */ /* 0x000fe20003f45270 */
[----:B--2---:R-:W-:-:S08]  /*05a0*/  @!P1 IMAD.WIDE R20, R21, 0x8, R12 ;  /* 0x0000000815149825 */ /* 0x004fd000078e020c */
[----:B------:R-:W3:Y:S01]  /*05b0*/  @!P1 LDG.E.64.SYS R20, [R20] ;  /* 0x0000000014149381 */ /* 0x000ee200001eeb00 */
[----:B------:R-:W-:Y:S01]  /*05c0*/  UIADD3 UR6, UR8, -0x100, URZ ;  /* 0xffffff0008067890 */ /* 0x000fe2000fffe03f */
[----:B------:R-:W-:Y:S01]  /*05d0*/  IMAD.MOV.U32 R28, RZ, RZ, R7 ;  /* 0x000000ffff1c7224 */ /* 0x000fe200078e0007 */
[----:B---3--:R0:W1:Y:S02]  /*05e0*/  @!P1 DFMA R18, R22, -R20, R18 ;  /* 0x800000141612922b */ /* 0x0080640000000012 */
[----:B0-----:R-:W-:Y:S01]  /*05f0*/  IADD3 R22, R4, 0x100, RZ ;  /* 0x0000010004167810 */ /* 0x001fe20007ffe0ff */
[----:B------:R-:W-:Y:S05]  /*0600*/  @!P2 BRA `(.L_x_533) ;  /* 0x000000d00000a947 */ /* 0x000fea0003800000 */
[----:B-1----:R-:W-:Y:S01]  /*0610*/  ISETP.GT.AND P1, PT, R7, -0x1, PT ;  /* 0xffffffff0700780c */ /* 0x002fe20003f24270 */
[----:B------:R-:W-:Y:S01]  /*0620*/  BMOV.32.CLEAR RZ, B0 ;  /* 0x0000000000ff7355 */ /* 0x000fe20000100000 */
[----:B------:R-:W-:Y:S01]  /*0630*/  UIADD3 UR6, UR8, -0x180, URZ ;  /* 0xfffffe8008067890 */ /* 0x000fe2000fffe03f */
[----:B------:R-:W-:Y:S09]  /*0640*/  BSSY B0, `(.L_x_534) ;  /* 0x0000007000007945 */ /* 0x000ff20003800000 */
[----:B------:R-:W-:Y:S05]  /*0650*/  @P1 BRA `(.L_x_535) ;  /* 0x0000005000001947 */ /* 0x000fea0003800000 */
[----:B------:R-:W2:Y:S04]  /*0660*/  LDG.E.SYS R21, [R24+0x400] ;  /* 0x0004000018157381 */ /* 0x000ea800001ee900 */
[----:B------:R-:W3:Y:S01]  /*0670*/  LDG.E.64.SYS R22, [R26+0x800] ;  /* 0x000800001a167381 */ /* 0x000ee200001eeb00 */
[----:B--2---:R-:W-:-:S08]  /*0680*/  IMAD.WIDE R20, R21, 0x8, R12 ;  /* 0x0000000815147825 */ /* 0x004fd000078e020c */
[----:B------:R-:W3:Y:S02]  /*0690*/  LDG.E.64.SYS R20, [R20] ;  /* 0x0000000014147381 */ /* 0x000ee400001eeb00 */
[----:B---3--:R0:W1:-:S04]  /*06a0*/  DFMA R18, R22, -R20, R18 ;  /* 0x800000141612722b */ /* 0x0080480000000012 */
.L_x_535:
[----:B------:R-:W-:Y:S05]  /*06b0*/  BSYNC B0 ;  /* 0x0000000000007941 */ /* 0x000fea0003800000 */
.L_x_534:
[----:B------:R-:W-:Y:S02]  /*06c0*/  IADD3 R28, R30, 0x180, RZ ;  /* 0x000001801e1c7810 */ /* 0x000fe40007ffe0ff */
[----:B0-----:R-:W-:Y:S02]  /*06d0*/  IADD3 R22, R4, 0x180, RZ ;  /* 0x0000018004167810 */ /* 0x001fe40007ffe0ff */
.L_x_533:
[----:B-1----:R-:W-:Y:S02]  /*06e0*/  ISETP.GE.U32.AND P3, PT, R2, 0x180, PT ;  /* 0x000001800200780c */ /* 0x002fe40003f66070 */
[----:B------:R-:W-:Y:S02]  /*06f0*/  ISETP.GE.AND P2, PT, R9, 0x2, PT ;  /* 0x000000020900780c */ /* 0x000fe40003f46270 */
[----:B------:R-:W-:-:S08]  /*0700*/  ISETP.NE.AND P1, PT, R0, RZ, PT ;  /* 0x000000ff0000720c */ /* 0x000fd00003f25270 */
[----:B------:R-:W-:Y:S05]  /*0710*/  @!P3 BRA `(.L_x_536) ;  /* 0x000002400000b947 */ /* 0x000fea0003800000 */
[----:B------:R-:W-:-:S04]  /*0720*/  IADD3 R40, R22, 0x180, RZ ;  /* 0x0000018016287810 */ /* 0x000fc80007ffe0ff */
.L_x_537:
[----:B------:R-:W-:Y:S02]  /*0730*/  IADD3 R23, R40, -0x180, RZ ;  /* 0xfffffe8028177810 */ /* 0x000fe40007ffe0ff */
[C---:B------:R-:W-:Y:S02]  /*0740*/  ISETP.GT.AND P4, PT, R28.reuse, -0x1, PT ;  /* 0xffffffff1c00780c */ /* 0x040fe40003f84270 */
[----:B------:R-:W-:Y:S01]  /*0750*/  IADD3 R20, R28, 0x80, RZ ;  /* 0x000000801c147810 */ /* 0x000fe20007ffe0ff */
[----:B0----5:R-:W-:-:S03]  /*0760*/  IMAD.WIDE R38, R23, 0x4, R14 ;  /* 0x0000000417267825 */ /* 0x021fc600078e020e */
        /* <DEDUP_REMOVED lines=9> */
[----:B------:R-:W-:-:S08]  /*0800*/  IMAD.WIDE R22, R23, 0x8, R16 ;  /* 0x0000000817167825 */ /* 0x000fd000078e0210 */
[----:B------:R-:W4:Y:S04]  /*0810*/  @!P4 LDG.E.64.SYS R20, [R22] ;  /* 0x000000001614c381 */ /* 0x000f2800001eeb00 */
[----:B------:R-:W4:Y:S04]  /*0820*/  @!P5 LDG.E.64.SYS R26, [R22+0x400] ;  /* 0x00040000161ad381 */ /* 0x000f2800001eeb00 */
[----:B------:R-:W4:Y:S04]  /*0830*/  @!P6 LDG.E.64.SYS R34, [R22+0x800] ;  /* 0x000800001622e381 */ /* 0x000f2800001eeb00 */
[----:B0-----:R-:W4:Y:S01]  /*0840*/  @!P3 LDG.E.64.SYS R38, [R22+0xc00] ;  /* 0x000c00001626b381 */ /* 0x001f2200001eeb00 */
[----:B--2---:R-:W-:-:S04]  /*0850*/  @!P4 IMAD.WIDE R24, R25, 0x8, R12 ;  /* 0x000000081918c825 */ /* 0x004fc800078e020c */
[----:B---3--:R-:W-:-:S04]  /*0860*/  @!P5 IMAD.WIDE R30, R31, 0x8, R12 ;  /* 0x000000081f1ed825 */ /* 0x008fc800078e020c */
[----:B------:R-:W2:Y:S01]  /*0870*/  @!P4 LDG.E.64.SYS R24, [R24] ;  /* 0x000000001818c381 */ /* 0x000ea200001eeb00 */
[----:B----4-:R-:W-:-:S03]  /*0880*/  @!P6 IMAD.WIDE R32, R33, 0x8, R12 ;  /* 0x000000082120e825 */ /* 0x010fc600078e020c */
[----:B------:R-:W3:Y:S01]  /*0890*/  @!P5 LDG.E.64.SYS R30, [R30] ;  /* 0x000000001e1ed381 */ /* 0x000ee200001eeb00 */
[----:B------:R-:W-:-:S04]  /*08a0*/  @!P3 IMAD.WIDE R36, R37, 0x8, R12 ;  /* 0x000000082524b825 */ /* 0x000fc800078e020c */
[----:B------:R-:W4:Y:S04]  /*08b0*/  @!P6 LDG.E.64.SYS R32, [R32] ;  /* 0x000000002020e381 */ /* 0x000f2800001eeb00 */
[----:B------:R-:W4:Y:S01]  /*08c0*/  @!P3 LDG.E.64.SYS R36, [R36] ;  /* 0x000000002424b381 */ /* 0x000f2200001eeb00 */
[----:B------:R-:W-:Y:S01]  /*08d0*/  UIADD3 UR6, UR6, -0x200, URZ ;  /* 0xfffffe0006067890 */ /* 0x000fe2000fffe03f */
[----:B------:R-:W-:Y:S02]  /*08e0*/  IADD3 R40, R40, 0x200, RZ ;  /* 0x0000020028287810 */ /* 0x000fe40007ffe0ff */
[----:B------:R-:W-:Y:S01]  /*08f0*/  IADD3 R28, R28, 0x200, RZ ;  /* 0x000002001c1c7810 */ /* 0x000fe20007ffe0ff */
[----:B-12---:R-:W3:Y:S02]  /*0900*/  @!P4 DFMA R18, R20, -R24, R18 ;  /* 0x800000181412c22b */ /* 0x006ee40000000012 */
[----:B------:R-:W-:-:S06]  /*0910*/  ISETP.LT.AND P4, PT, RZ, UR6, PT ;  /* 0x00000006ff007c0c */ /* 0x000fcc000bf81270 */
[----:B---3--:R-:W4:-:S08]  /*0920*/  @!P5 DFMA R18, R26, -R30, R18 ;  /* 0x8000001e1a12d22b */ /* 0x008f100000000012 */
[----:B----4-:R-:W0:-:S08]  /*0930*/  @!P6 DFMA R18, R34, -R32, R18 ;  /* 0x800000202212e22b */ /* 0x010e100000000012 */
[----:B0-----:R0:W1:Y:S01]  /*0940*/  @!P3 DFMA R18, R38, -R36, R18 ;  /* 0x800000242612b22b */ /* 0x0010620000000012 */
[----:B------:R-:W-:Y:S05]  /*0950*/  @P4 BRA `(.L_x_537) ;  /* 0xfffffdd000004947 */ /* 0x000fea000383ffff */
.L_x_536:
[----:B------:R-:W-:-:S03]  /*0960*/  NOP ;  /* 0x0000000000007918 */ /* 0x000fc60000000000 */
[----:B-1----:R-:W-:Y:S04]  /*0970*/  STS.64 [R0.X8+0x10], R18 ;  /* 0x0000101200007388 */ /* 0x002fe80000008a00 */
[----:B------:R-:W-:Y:S05]  /*0980*/  BAR.SYNC 0x0 ;  /* 0x0000000000007b1d */ /* 0x000fea0000000000 */
[----:B------:R-:W-:Y:S05]  /*0990*/  @!P2 BRA `(.L_x_538) ;  /* 0x000001100000a947 */ /* 0x000fea0003800000 */
[----:B-----5:R-:W-:Y:S02]  /*09a0*/  MOV R14, c[0x0][0x0] ;  /* 0x00000000000e7a02 */ /* 0x020fe40000000f00 */
[----:B------:R-:W-:-:S04]  /*09b0*/  MOV R16, R9 ;  /* 0x0000000900107202 */ /* 0x000fc80000000f00 */
.L_x_539:
[----:B------:R-:W-:Y:S01]  /*09c0*/  IADD3 R12, R16, 0x1, RZ ;  /* 0x00000001100c7810 */ /* 0x000fe20007ffe0ff */
[----:B------:R-:W-:Y:S05]  /*09d0*/  BAR.SYNC 0x0 ;  /* 0x0000000000007b1d */ /* 0x000fea0000000000 */
[----:B------:R-:W-:-:S04]  /*09e0*/  SHF.R.S32.HI R16, RZ, 0x1, R12 ;  /* 0x00000001ff107819 */ /* 0x000fc8000001140c */
[C---:B------:R-:W-:Y:S01]  /*09f0*/  ISETP.GE.AND P3, PT, R16.reuse, 0x2, PT ;  /* 0x000000021000780c */ /* 0x040fe20003f66270 */
[----:B------:R-:W-:-:S05]  /*0a00*/  IMAD.IADD R13, R16, 0x1, R0 ;  /* 0x00000001100d7824 */ /* 0x000fca00078e0200 */
[----:B------:R-:W-:-:S12]  /*0a10*/  ISETP.GE.AND P2, PT, R13, R14, PT ;  /* 0x0000000e0d00720c */ /* 0x000fd80003f46270 */
[----:B------:R-:W-:Y:S01]  /*0a20*/  @!P2 IMAD.U32 R17, R16, 0x8, R5 ;  /* 0x000000081011a824 */ /* 0x000fe200078e0005 */
[----:B------:R-:W-:Y:S07]  /*0a30*/  @!P2 LDS.U.64 R14, [R0.X8+0x10] ;  /* 0x00001000000ea984 */ /* 0x000fee0000009a00 */
[----:B------:R-:W1:Y:S02]  /*0a40*/  @!P2 LDS.U.64 R12, [R17+0x10] ;  /* 0x00001000110ca984 */ /* 0x000e640000001a00 */
[----:B-1----:R1:W2:-:S02]  /*0a50*/  @!P2 DADD R12, R12, R14 ;  /* 0x000000000c0ca229 */ /* 0x002284000000000e */
[----:B-1----:R-:W-:-:S04]  /*0a60*/  IMAD.MOV.U32 R14, RZ, RZ, R16 ;  /* 0x000000ffff0e7224 */ /* 0x002fc800078e0010 */
[----:B------:R-:W-:-:S03]  /*0a70*/  @!P2 IMAD.MOV.U32 R14, RZ, RZ, R16 ;  /* 0x000000ffff0ea224 */ /* 0x000fc600078e0010 */
[----:B--2---:R-:W-:Y:S04]  /*0a80*/  @!P2 STS.64 [R0.X8+0x10], R12 ;  /* 0x0000100c0000a388 */ /* 0x004fe80000008a00 */
[----:B------:R-:W-:Y:S05]  /*0a90*/  BAR.SYNC 0x0 ;  /* 0x0000000000007b1d */ /* 0x000fea0000000000 */
[----:B------:R-:W-:Y:S05]  /*0aa0*/  @P3 BRA `(.L_x_539) ;  /* 0xffffff1000003947 */ /* 0x000fea000383ffff */
.L_x_538:
[----:B-----5:R-:W1:Y:S02]  /*0ab0*/  @!P1 LDS.U.64 R12, [R0.X8+0x10] ;  /* 0x00001000000c9984 */ /* 0x020e640000009a00 */
[----:B-1----:R1:W2:-:S02]  /*0ac0*/  @!P1 DADD R10, R10, R12 ;  /* 0x000000000a0a9229 */ /* 0x002284000000000c */
[----:B------:R-:W-:Y:S05]  /*0ad0*/  BAR.SYNC 0x0 ;  /* 0x0000000000007b1d */ /* 0x000fea0000000000 */
.L_x_532:
[----:B------:R-:W-:Y:S01]  /*0ae0*/  BMOV.32.CLEAR RZ, B0 ;  /* 0x0000000000ff7355 */ /* 0x000fe20000100000 */
[----:B------:R-:W-:Y:S01]  /*0af0*/  BSSY B0, `(.L_x_529) ;  /* 0x0000005000007945 */ /* 0x000fe20003800000 */
[----:B------:R-:W-:Y:S05]  /*0b00*/  @P1 BRA `(.L_x_540) ;  /* 0x0000003000001947 */ /* 0x000fea0003800000 */
[----:B-1----:R-:W3:Y:S02]  /*0b10*/  LDG.E.64.CONSTANT.SYS R12, [UR4+0x48] ;  /* 0x00004804ff0c7981 */ /* 0x002ee4000c1e6b00 */
[----:B---3--:R-:W-:-:S08]  /*0b20*/  IMAD.WIDE R12, R3, 0x8, R12 ;  /* 0x00000008030c7825 */ /* 0x008fd000078e020c */
[----:B--2--5:R1:W-:Y:S02]  /*0b30*/  STG.E.64.SYS [R12], R10 ;  /* 0x0000000a0c007386 */ /* 0x0243e4000010eb00 */
.L_x_540:
[----:B------:R-:W-:Y:S05]  /*0b40*/  BSYNC B0 ;  /* 0x0000000000007941 */ /* 0x000fea0003800000 */
.L_x_529:
[----:B-1----:R-:W-:Y:S02]  /*0b50*/  MOV R13, c[0x0][0xc] ;  /* 0x00000300000d7a02 */ /* 0x002fe40000000f00 */
[----:B------:R-:W-:Y:S02]  /*0b60*/  IADD3 R3, R3, c[0x0][0xc], RZ ;  /* 0x0000030003037a10 */ /* 0x000fe40007ffe0ff */
[----:B------:R-:W-:Y:S01]  /*0b70*/  IADD3 R29, R29, c[0x0][0xc], RZ ;  /* 0x000003001d1d7a10 */ /* 0x000fe20007ffe0ff */
[----:B------:R-:W-:Y:S01]  /*0b80*/  IMAD R4, R13, c[0x0][0x178], R4 ;  /* 0x00005e000d047a24 */ /* 0x000fe200078e0204 */
[----:B------:R-:W-:Y:S05]  /*0b90*/  @P0 BRA `(.L_x_541) ;  /* 0xfffff61000000947 */ /* 0x000fea000383ffff */
[----:B------:R-:W-:Y:S05]  /*0ba0*/  EXIT ;  /* 0x000000000000794d */ /* 0x000fea0003800000 */
.L_x_542:
[----:B------:R-:W-:-:S00]  /*0bb0*/  BRA `(.L_x_542) ;  /* 0xfffffff000007947 */ /* 0x000fc0000383ffff */
[----:B------:R-:W-:-:S00]  /*0bc0*/  NOP ;  /* 0x0000000000007918 */ /* 0x000fc00000000000 */
[----:B------:R-:W-:-:S00]  /*0bd0*/  NOP ;  /* 0x0000000000007918 */ /* 0x000fc00000000000 */
[----:B------:R-:W-:-:S00]  /*0be0*/  NOP ;  /* 0x0000000000007918 */ /* 0x000fc00000000000 */
[----:B------:R-:W-:-:S00]  /*0bf0*/  NOP ;  /* 0x0000000000007918 */ /* 0x000fc00000000000 */
.L_x_724:


//--------------------- .text._37header_files_fractional_step_solver_c_FS_relaxation_vectorised_2d_427_gpu --------------------------
	.section	.text._37header_files_fractional_step_solver_c_FS_relaxation_vectorised_2d_427_gpu,"ax",@progbits
	.sectioninfo	@"SHI_REGISTERS=51"
	.align	128
        .global         _37header_files_fractional_step_solver_c_FS_relaxation_vectorised_2d_427_gpu
        .type           _37header_files_fractional_step_solver_c_FS_relaxation_vectorised_2d_427_gpu,@function
        .size           _37header_files_fractional_step_solver_c_FS_relaxation_vectorised_2d_427_gpu,(.L_x_725 - _37header_files_fractional_step_solver_c_FS_relaxation_vectorised_2d_427_gpu)
        .other          _37header_files_fractional_step_solver_c_FS_relaxation_vectorised_2d_427_gpu,@"STO_CUDA_ENTRY STV_DEFAULT"
_37header_files_fractional_step_solver_c_FS_relaxation_vectorised_2d_427_gpu:
.text._37header_files_fractional_step_solver_c_FS_relaxation_vectorised_2d_427_gpu:
[----:B------:R-:W-:Y:S02]  /*0000*/  MOV R1, c[0x0][0x28] ;  /* 0x00000a0000017a02 */ /* 0x000fe40000000f00 */
[----:B------:R-:W-:Y:S01]  /*0010*/  IMAD.MOV.U32 R0, RZ, RZ, c[0x0][0x0] ;  /* 0x00000000ff007624 */ /* 0x000fe200078e00ff */
[----:B------:R-:W0:Y:S01]  /*0020*/  S2UR UR6, SR_CTAID.X ;  /* 0x00000000000679c3 */ /* 0x000e220000002500 */
[----:B------:R-:W-:Y:S01]  /*0030*/  IMAD.MOV.U32 R42, RZ, RZ, c[0x0][0x160] ;  /* 0x00005800ff2a7624 */ /* 0x000fe200078e00ff */
[----:B------:R-:W-:Y:S01]  /*0040*/  ULDC UR4, c[0x0][0x180] ;  /* 0x0000600000047ab9 */ /* 0x000fe20000000800 */
[----:B------:R-:W-:Y:S01]  /*0050*/  IMAD.MOV.U32 R45, RZ, RZ, c[0x0][0x164] ;  /* 0x00005900ff2d7624 */ /* 0x000fe200078e00ff */
[----:B------:R-:W-:Y:S01]  /*0060*/  IADD3 R0, R0, -0x1, RZ ;  /* 0xffffffff00007810 */ /* 0x000fe20007ffe0ff */
[----:B------:R-:W1:Y:S01]  /*0070*/  S2R R43, SR_TID.X ;  /* 0x00000000002b7919 */ /* 0x000e620000002100 */
[----:B------:R-:W-:Y:S01]  /*0080*/  ULDC UR5, c[0x0][0x164] ;  /* 0x0000590000057ab9 */ /* 0x000fe20000000800 */
[----:B------:R-:W-:Y:S02]  /*0090*/  IADD3 R42, R42, -0x1, RZ ;  /* 0xffffffff2a2a7810 */ /* 0x000fe40007ffe0ff */
[----:B------:R-:W-:-:S02]  /*00a0*/  SHF.R.S32.HI R3, RZ, 0x1, R0 ;  /* 0x00000001ff037819 */ /* 0x000fc40000011400 */
[----:B------:R-:W-:Y:S02]  /*00b0*/  LEA.HI R33, R42, 0x1, RZ, 0x19 ;  /* 0x000000012a217811 */ /* 0x000fe400078fc8ff */
[----:B------:R-:W-:Y:S02]  /*00c0*/  LOP3.LUT R3, R3, R0, RZ, 0xfc, !PT ;  /* 0x0000000003037212 */ /* 0x000fe400078efcff */
[----:B------:R-:W-:Y:S02]  /*00d0*/  LOP3.LUT R33, R33, 0x3, RZ, 0xc0, !PT ;  /* 0x0000000321217812 */ /* 0x000fe400078ec0ff */
[----:B------:R-:W-:-:S04]  /*00e0*/  SHF.R.S32.HI R0, RZ, 0x2, R3 ;  /* 0x00000002ff007819 */ /* 0x000fc80000011403 */
[----:B------:R-:W-:Y:S01]  /*00f0*/  LOP3.LUT R0, R0, R3, RZ, 0xfc, !PT ;  /* 0x0000000300007212 */ /* 0x000fe200078efcff */
[----:B0-----:R-:W-:-:S03]  /*0100*/  UIMAD UR4, UR6, UR4, URZ ;  /* 0x00000004060472a4 */ /* 0x001fc6000f8e023f */
[----:B------:R-:W-:Y:S01]  /*0110*/  SHF.R.S32.HI R3, RZ, 0x4, R0 ;  /* 0x00000004ff037819 */ /* 0x000fe20000011400 */
[----:B------:R-:W-:Y:S01]  /*0120*/  UIADD3 UR5, UR6, -UR5, URZ ;  /* 0x8000000506057290 */ /* 0x000fe2000fffe03f */
[----:B------:R-:W-:Y:S02]  /*0130*/  IMAD.U32 R39, RZ, RZ, UR6 ;  /* 0x00000006ff277e24 */ /* 0x000fe4000f8e00ff */
[----:B------:R-:W-:Y:S01]  /*0140*/  LOP3.LUT R3, R3, R0, RZ, 0xfc, !PT ;  /* 0x0000000003037212 */ /* 0x000fe200078efcff */
[C---:B-1----:R-:W-:Y:S01]  /*0150*/  IMAD.SHL.U32 R40, R43.reuse, 0x8, RZ ;  /* 0x000000082b287824 */ /* 0x042fe200078e00ff */
[C---:B------:R-:W-:Y:S01]  /*0160*/  IADD3 R41, R43.reuse, -c[0x0][0x160], RZ ;  /* 0x800058002b297a10 */ /* 0x040fe20007ffe0ff */
[----:B------:R-:W-:Y:S01]  /*0170*/  IMAD.U32 R34, RZ, RZ, UR4 ;  /* 0x00000004ff227e24 */ /* 0x000fe2000f8e00ff */
[----:B------:R-:W-:Y:S01]  /*0180*/  SHF.R.S32.HI R0, RZ, 0x8, R3 ;  /* 0x00000008ff007819 */ /* 0x000fe20000011403 */
[----:B------:R-:W-:Y:S01]  /*0190*/  IMAD.U32 R44, RZ, RZ, UR5 ;  /* 0x00000005ff2c7e24 */ /* 0x000fe2000f8e00ff */
[----:B------:R-:W-:-:S02]  /*01a0*/  IADD3 R38, R43, UR4, RZ ;  /* 0x000000042b267c10 */ /* 0x000fc4000fffe0ff */
[----:B------:R-:W-:Y:S02]  /*01b0*/  LOP3.LUT R0, R0, R3, RZ, 0xfc, !PT ;  /* 0x0000000300007212 */ /* 0x000fe400078efcff */
[C---:B------:R-:W-:Y:S02]  /*01c0*/  IADD3 R37, R41.reuse, 0x80, RZ ;  /* 0x0000008029257810 */ /* 0x040fe40007ffe0ff */
[C---:B------:R-:W-:Y:S02]  /*01d0*/  IADD3 R36, R41.reuse, 0x100, RZ ;  /* 0x0000010029247810 */ /* 0x040fe40007ffe0ff */
[----:B------:R-:W-:Y:S02]  /*01e0*/  IADD3 R35, R41, 0x180, RZ ;  /* 0x0000018029237810 */ /* 0x000fe40007ffe0ff */
[----:B------:R-:W-:Y:S02]  /*01f0*/  IADD3 R32, R0, 0x1, RZ ;  /* 0x0000000100207810 */ /* 0x000fe40007ffe0ff */
.L_x_554:
[----:B------:R-:W-:Y:S01]  /*0200*/  ISETP.GT.AND P0, PT, R44, -0x1, PT ;  /* 0xffffffff2c00780c */ /* 0x000fe20003f04270 */
[----:B------:R-:W-:Y:S01]  /*0210*/  BMOV.32.CLEAR RZ, B7 ;  /* 0x0000000007ff7355 */ /* 0x000fe20000100000 */
[----:B------:R-:W-:Y:S01]  /*0220*/  IADD3 R45, R45, -c[0x0][0xc], RZ ;  /* 0x800003002d2d7a10 */ /* 0x000fe20007ffe0ff */
[----:B------:R-:W-:Y:S03]  /*0230*/  BSSY B7, `(.L_x_543) ;  /* 0x00000b8000077945 */ /* 0x000fe60003800000 */
[----:B------:R-:W-:-:S04]  /*0240*/  ISETP.GT.AND P1, PT, R45, RZ, PT ;  /* 0x000000ff2d00720c */ /* 0x000fc80003f24270 */
[----:B------:R-:W-:Y:S02]  /*0250*/  P2R R46, PR, RZ, 0x2 ;  /* 0x00000002ff2e7803 */ /* 0x000fe40000000000 */
[----:B-1----:R-:W-:Y:S05]  /*0260*/  @P0 BRA `(.L_x_544) ;  /* 0x00000b4000000947 */ /* 0x002fea0003800000 */
[----:B------:R-:W-:Y:S01]  /*0270*/  UMOV UR9, 0x1 ;  /* 0x0000000100097882 */ /* 0x000fe20000000000 */
[----:B------:R-:W-:Y:S01]  /*0280*/  IMAD.MOV.U32 R22, RZ, RZ, c[0x0][0x160] ;  /* 0x00005800ff167624 */ /* 0x000fe200078e00ff */
[----:B------:R-:W-:Y:S01]  /*0290*/  ULDC.64 UR4, c[0x2][0x0] ;  /* 0x0080000000047ab9 */ /* 0x000fe20000000a00 */
[----:B------:R-:W-:Y:S01]  /*02a0*/  CS2R R10, SRZ ;  /* 0x00000000000a7805 */ /* 0x000fe2000001ff00 */
[----:B------:R-:W-:Y:S02]  /*02b0*/  ULDC.64 UR10, c[0x0][0x168] ;  /* 0x00005a00000a7ab9 */ /* 0x000fe40000000a00 */
[----:B------:R-:W-:Y:S01]  /*02c0*/  UIMAD.WIDE.U32 UR4, UR9, UR10, UR4 ;  /* 0x0000000a090472a5 */ /* 0x000fe2000f8e0004 */
[----:B------:R-:W-:Y:S01]  /*02d0*/  ISETP.GE.AND P0, PT, R22, 0x1, PT ;  /* 0x000000011600780c */ /* 0x000fe20003f06270 */
[----:B------:R-:W-:-:S02]  /*02e0*/  UIMAD UR8, UR9, UR11, URZ ;  /* 0x0000000b090872a4 */ /* 0x000fc4000f8e023f */
[----:B------:R-:W-:Y:S02]  /*02f0*/  ULDC.64 UR6, c[0x2][0x8] ;  /* 0x0080020000067ab9 */ /* 0x000fe40000000a00 */
[----:B------:R-:W-:Y:S01]  /*0300*/  ULDC.64 UR10, c[0x0][0x178] ;  /* 0x00005e00000a7ab9 */ /* 0x000fe20000000a00 */
[----:B------:R-:W-:Y:S01]  /*0310*/  IMAD.U32 R5, RZ, RZ, UR5 ;  /* 0x00000005ff057e24 */ /* 0x000fe2000f8e00ff */
[----:B------:R-:W-:Y:S01]  /*0320*/  UIMAD.WIDE.U32 UR6, UR9, UR10, UR6 ;  /* 0x0000000a090672a5 */ /* 0x000fe2000f8e0006 */
[----:B------:R-:W-:Y:S01]  /*0330*/  MOV R4, UR4 ;  /* 0x0000000400047c02 */ /* 0x000fe20008000f00 */
[----:B------:R-:W-:Y:S02]  /*0340*/  UIMAD UR9, UR9, UR11, URZ ;  /* 0x0000000b090972a4 */ /* 0x000fe4000f8e023f */
[----:B------:R-:W-:Y:S02]  /*0350*/  UIADD3 UR8, UR5, UR8, URZ ;  /* 0x0000000805087290 */ /* 0x000fe4000fffe03f */
[----:B------:R-:W-:Y:S01]  /*0360*/  UIADD3 UR9, UR7, UR9, URZ ;  /* 0x0000000907097290 */ /* 0x000fe2000fffe03f */
[----:B------:R-:W-:Y:S01]  /*0370*/  IMAD.U32 R9, RZ, RZ, UR7 ;  /* 0x00000007ff097e24 */ /* 0x000fe2000f8e00ff */
[----:B------:R-:W-:-:S02]  /*0380*/  MOV R8, UR6 ;  /* 0x0000000600087c02 */ /* 0x000fc40008000f00 */
[----:B------:R-:W-:Y:S02]  /*0390*/  MOV R5, UR8 ;  /* 0x0000000800057c02 */ /* 0x000fe40008000f00 */
[----:B------:R-:W-:Y:S01]  /*03a0*/  IMAD.U32 R9, RZ, RZ, UR9 ;  /* 0x00000009ff097e24 */ /* 0x000fe2000f8e00ff */
[----:B------:R-:W-:Y:S05]  /*03b0*/  @!P0 BRA `(.L_x_545) ;  /* 0x0000073000008947 */ /* 0x000fea0003800000 */
[----:B------:R-:W-:Y:S04]  /*03c0*/  WARPSYNC 0xffffffff ;  /* 0xffffffff00007948 */ /* 0x000fe80003800000 */
[----:B------:R-:W-:Y:S02]  /*03d0*/  ISETP.NE.AND P0, PT, R33, RZ, PT ;  /* 0x000000ff2100720c */ /* 0x000fe40003f05270 */
[----:B------:R0:W5:Y:S04]  /*03e0*/  LDG.E.64.CONSTANT.SYS R6, [R4] ;  /* 0x0000000004067381 */ /* 0x00016800001e6b00 */
[----:B------:R0:W5:Y:S04]  /*03f0*/  LDG.E.64.CONSTANT.SYS R10, [R8] ;  /* 0x00000000080a7381 */ /* 0x00016800001e6b00 */
[----:B------:R0:W5:Y:S01]  /*0400*/  LDG.E.64.CONSTANT.SYS R12, [R8+0x38] ;  /* 0x00003800080c7381 */ /* 0x00016200001e6b00 */
[----:B------:R-:W-:Y:S01]  /*0410*/  IADD3 R23, R38, 0x1, RZ ;  /* 0x0000000126177810 */ /* 0x000fe20007ffe0ff */
[----:B------:R-:W-:Y:S01]  /*0420*/  IMAD.MOV.U32 R0, RZ, RZ, R41 ;  /* 0x000000ffff007224 */ /* 0x000fe200078e0029 */
[----:B------:R-:W-:Y:S01]  /*0430*/  MOV R47, c[0x0][0x160] ;  /* 0x00005800002f7a02 */ /* 0x000fe20000000f00 */
[----:B------:R-:W-:Y:S01]  /*0440*/  CS2R R2, SRZ ;  /* 0x0000000000027805 */ /* 0x000fe2000001ff00 */
[----:B------:R-:W-:Y:S05]  /*0450*/  BAR.SYNC 0x0 ;  /* 0x0000000000007b1d */ /* 0x000fea0000000000 */
[----:B------:R-:W-:Y:S05]  /*0460*/  @!P0 BRA `(.L_x_546) ;  /* 0x0000026000008947 */ /* 0x000fea0003800000 */
[----:B0-----:R-:W-:Y:S01]  /*0470*/  ISETP.GT.AND P0, PT, R41, -0x1, PT ;  /* 0xffffffff2900780c */ /* 0x001fe20003f04270 */
        /* <DEDUP_REMOVED lines=8> */
[----:B------:R-:W-:Y:S02]  /*0500*/  IADD3 R47, R22, -0x80, RZ ;  /* 0xffffff80162f7810 */ /* 0x000fe40007ffe0ff */
[----:B------:R-:W-:Y:S02]  /*0510*/  MOV R0, R37 ;  /* 0x0000002500007202 */ /* 0x000fe40000000f00 */
[----:B------:R-:W-:Y:S01]  /*0520*/  IADD3 R23, R38, 0x81, RZ ;  /* 0x0000008126177810 */ /* 0x000fe20007ffe0ff */
[----:B---3--:R0:W1:-:S05]  /*0530*/  @!P0 DFMA R2, R20, R18, RZ ;  /* 0x000000121402822b */ /* 0x00804a00000000ff */
[----:B------:R-:W-:Y:S05]  /*0540*/  @!P1 BRA `(.L_x_546) ;  /* 0x0000018000009947 */ /* 0x000fea0003800000 */
[----:B------:R-:W-:-:S12]  /*0550*/  ISETP.GT.AND P0, PT, R37, -0x1, PT ;  /* 0xffffffff2500780c */ /* 0x000fd80003f04270 */
[----:B0-----:R-:W2:Y:S04]  /*0560*/  @!P0 LDG.E.SYS R19, [R16+0x200] ;  /* 0x0002000010138381 */ /* 0x001ea800001ee900 */
[----:B------:R-:W3:Y:S01]  /*0570*/  @!P0 LDG.E.64.SYS R20, [R14+0x400] ;  /* 0x000400000e148381 */ /* 0x000ee200001eeb00 */
[----:B--2---:R-:W-:-:S08]  /*0580*/  @!P0 IMAD.WIDE R18, R19, 0x8, R6 ;  /* 0x0000000813128825 */ /* 0x004fd000078e0206 */
[----:B------:R-:W3:Y:S01]  /*0590*/  @!P0 LDG.E.64.SYS R18, [R18] ;  /* 0x0000000012128381 */ /* 0x000ee200001eeb00 */
[----:B------:R-:W-:Y:S01]  /*05a0*/  ISETP.NE.AND P1, PT, R33, 0x2, PT ;  /* 0x000000022100780c */ /* 0x000fe20003f25270 */
[----:B------:R-:W-:Y:S01]  /*05b0*/  IMAD.MOV.U32 R0, RZ, RZ, R36 ;  /* 0x000000ffff007224 */ /* 0x000fe200078e0024 */
[----:B------:R-:W-:Y:S02]  /*05c0*/  IADD3 R23, R38, 0x101, RZ ;  /* 0x0000010126177810 */ /* 0x000fe40007ffe0ff */
[----:B------:R-:W-:Y:S01]  /*05d0*/  IADD3 R47, R22, -0x100, RZ ;  /* 0xffffff00162f7810 */ /* 0x000fe20007ffe0ff */
[----:B-1-3--:R0:W1:-:S07]  /*05e0*/  @!P0 DFMA R2, R20, R18, R2 ;  /* 0x000000121402822b */ /* 0x00a04e0000000002 */
[----:B------:R-:W-:Y:S05]  /*05f0*/  @!P1 BRA `(.L_x_546) ;  /* 0x000000d000009947 */ /* 0x000fea0003800000 */
[----:B------:R-:W-:Y:S01]  /*0600*/  ISETP.GT.AND P0, PT, R36, -0x1, PT ;  /* 0xffffffff2400780c */ /* 0x000fe20003f04270 */
[----:B------:R-:W-:Y:S01]  /*0610*/  BMOV.32.CLEAR RZ, B0 ;  /* 0x0000000000ff7355 */ /* 0x000fe20000100000 */
[----:B------:R-:W-:Y:S01]  /*0620*/  BSSY B0, `(.L_x_547) ;  /* 0x0000008000007945 */ /* 0x000fe20003800000 */
[----:B------:R-:W-:-:S09]  /*0630*/  IADD3 R47, R22, -0x180, RZ ;  /* 0xfffffe80162f7810 */ /* 0x000fd20007ffe0ff */
[----:B------:R-:W-:Y:S05]  /*0640*/  @P0 BRA `(.L_x_548) ;  /* 0x0000005000000947 */ /* 0x000fea0003800000 */
[----:B0-----:R-:W2:Y:S04]  /*0650*/  LDG.E.SYS R19, [R16+0x400] ;  /* 0x0004000010137381 */ /* 0x001ea800001ee900 */
[----:B------:R-:W3:Y:S01]  /*0660*/  LDG.E.64.SYS R14, [R14+0x800] ;  /* 0x000800000e0e7381 */ /* 0x000ee200001eeb00 */
[----:B--2---:R-:W-:-:S08]  /*0670*/  IMAD.WIDE R18, R19, 0x8, R6 ;  /* 0x0000000813127825 */ /* 0x004fd000078e0206 */
[----:B------:R-:W3:Y:S02]  /*0680*/  LDG.E.64.SYS R18, [R18] ;  /* 0x0000000012127381 */ /* 0x000ee400001eeb00 */
[----:B-1-3--:R0:W1:-:S04]  /*0690*/  DFMA R2, R14, R18, R2 ;  /* 0x000000120e02722b */ /* 0x00a0480000000002 */
.L_x_548:
[----:B------:R-:W-:Y:S05]  /*06a0*/  BSYNC B0 ;  /* 0x0000000000007941 */ /* 0x000fea0003800000 */
.L_x_547:
[----:B------:R-:W-:Y:S02]  /*06b0*/  IADD3 R23, R38, 0x181, RZ ;  /* 0x0000018126177810 */ /* 0x000fe40007ffe0ff */
[----:B------:R-:W-:Y:S02]  /*06c0*/  MOV R0, R35 ;  /* 0x0000002300007202 */ /* 0x000fe40000000f00 */
.L_x_546:
[----:B0-----:R-:W-:Y:S02]  /*06d0*/  ISETP.GE.U32.AND P2, PT, R42, 0x180, PT ;  /* 0x000001802a00780c */ /* 0x001fe40003f46070 */
[----:B------:R-:W-:Y:S02]  /*06e0*/  ISETP.GE.AND P0, PT, R32, 0x2, PT ;  /* 0x000000022000780c */ /* 0x000fe40003f06270 */
[----:B------:R-:W-:-:S08]  /*06f0*/  ISETP.NE.AND P1, PT, R43, RZ, PT ;  /* 0x000000ff2b00720c */ /* 0x000fd00003f25270 */
[----:B------:R-:W-:Y:S05]  /*0700*/  @!P2 BRA `(.L_x_549) ;  /* 0x000002700000a947 */ /* 0x000fea0003800000 */
[----:B------:R-:W-:Y:S01]  /*0710*/  BMOV.32.CLEAR RZ, B0 ;  /* 0x0000000000ff7355 */ /* 0x000fe20000100000 */
[----:B------:R-:W-:Y:S01]  /*0720*/  BSSY B0, `(.L_x_549) ;  /* 0x0000025000007945 */ /* 0x000fe20003800000 */
[----:B------:R-:W-:-:S04]  /*0730*/  IADD3 R48, R23, 0x180, RZ ;  /* 0x0000018017307810 */ /* 0x000fc80007ffe0ff */
.L_x_550:
        /* <DEDUP_REMOVED lines=35> */
[----:B------:R-:W-:Y:S05]  /*0970*/  BSYNC B0 ;  /* 0x0000000000007941 */ /* 0x000fea0003800000 */
.L_x_549:
[----:B-1----:R-:W-:Y:S01]  /*0980*/  STS.64 [R43.X8], R2 ;  /* 0x000000022b007388 */ /* 0x002fe20000008a00 */
[----:B-----5:R-:W-:-:S03]  /*0990*/  CS2R R10, SRZ ;  /* 0x00000000000a7805 */ /* 0x020fc6000001ff00 */
[----:B------:R-:W-:Y:S05]  /*09a0*/  BAR.SYNC 0x0 ;  /* 0x0000000000007b1d */ /* 0x000fea0000000000 */
[----:B------:R-:W-:Y:S05]  /*09b0*/  @!P0 BRA `(.L_x_551) ;  /* 0x0000011000008947 */ /* 0x000fea0003800000 */
[----:B------:R-:W-:Y:S02]  /*09c0*/  MOV R0, c[0x0][0x0] ;  /* 0x0000000000007a02 */ /* 0x000fe40000000f00 */
[----:B------:R-:W-:-:S04]  /*09d0*/  MOV R13, R32 ;  /* 0x00000020000d7202 */ /* 0x000fc80000000f00 */
.L_x_552:
[----:B------:R-:W-:Y:S01]  /*09e0*/  IADD3 R2, R13, 0x1, RZ ;  /* 0x000000010d027810 */ /* 0x000fe20007ffe0ff */
[----:B------:R-:W-:Y:S05]  /*09f0*/  BAR.SYNC 0x0 ;  /* 0x0000000000007b1d */ /* 0x000fea0000000000 */
[----:B------:R-:W-:-:S04]  /*0a00*/  SHF.R.S32.HI R13, RZ, 0x1, R2 ;  /* 0x00000001ff0d7819 */ /* 0x000fc80000011402 */
[C---:B------:R-:W-:Y:S01]  /*0a10*/  ISETP.GE.AND P2, PT, R13.reuse, 0x2, PT ;  /* 0x000000020d00780c */ /* 0x040fe20003f46270 */
[----:B------:R-:W-:-:S05]  /*0a20*/  IMAD.IADD R3, R13, 0x1, R43 ;  /* 0x000000010d037824 */ /* 0x000fca00078e022b */
[----:B------:R-:W-:Y:S01]  /*0a30*/  ISETP.GE.AND P0, PT, R3, R0, PT ;  /* 0x000000000300720c */ /* 0x000fe20003f06270 */
[----:B------:R-:W-:-:S11]  /*0a40*/  IMAD.MOV.U32 R0, RZ, RZ, R13 ;  /* 0x000000ffff007224 */ /* 0x000fd600078e000d */
[----:B------:R-:W-:Y:S01]  /*0a50*/  @!P0 IMAD.U32 R12, R13, 0x8, R40 ;  /* 0x000000080d0c8824 */ /* 0x000fe200078e0028 */
[----:B------:R-:W-:Y:S01]  /*0a60*/  @!P0 LDS.U.64 R6, [R43.X8] ;  /* 0x000000002b068984 */ /* 0x000fe20000009a00 */
[----:B------:R-:W-:-:S06]  /*0a70*/  @!P0 IMAD.MOV.U32 R0, RZ, RZ, R13 ;  /* 0x000000ffff008224 */ /* 0x000fcc00078e000d */
[----:B------:R-:W1:Y:S02]  /*0a80*/  @!P0 LDS.U.64 R2, [R12] ;  /* 0x000000000c028984 */ /* 0x000e640000001a00 */
[----:B-1----:R-:W1:-:S09]  /*0a90*/  @!P0 DADD R2, R2, R6 ;  /* 0x0000000002028229 */ /* 0x002e520000000006 */
[----:B-1----:R-:W-:Y:S04]  /*0aa0*/  @!P0 STS.64 [R43.X8], R2 ;  /* 0x000000022b008388 */ /* 0x002fe80000008a00 */
[----:B------:R-:W-:Y:S05]  /*0ab0*/  BAR.SYNC 0x0 ;  /* 0x0000000000007b1d */ /* 0x000fea0000000000 */
[----:B------:R-:W-:Y:S05]  /*0ac0*/  @P2 BRA `(.L_x_552) ;  /* 0xffffff1000002947 */ /* 0x000fea000383ffff */
.L_x_551:
[----:B------:R-:W1:Y:S04]  /*0ad0*/  @!P1 LDS.U.64 R10, [R43.X8] ;  /* 0x000000002b0a9984 */ /* 0x000e680000009a00 */
[----:B------:R-:W-:Y:S05]  /*0ae0*/  BAR.SYNC 0x0 ;  /* 0x0000000000007b1d */ /* 0x000fea0000000000 */
.L_x_545:
[----:B------:R-:W-:-:S12]  /*0af0*/  ISETP.NE.AND P0, PT, R43, RZ, PT ;  /* 0x000000ff2b00720c */ /* 0x000fd80003f05270 */
[----:B------:R-:W-:Y:S05]  /*0b00*/  @P0 BRA `(.L_x_544) ;  /* 0x000002a000000947 */ /* 0x000fea0003800000 */
[----:B------:R-:W2:Y:S04]  /*0b10*/  LDG.E.64.CONSTANT.SYS R6, [R8+0x38] ;  /* 0x0000380008067381 */ /* 0x000ea800001e6b00 */
[----:B------:R-:W3:Y:S04]  /*0b20*/  LDG.E.64.CONSTANT.SYS R2, [R4+0x50] ;  /* 0x0000500004027381 */ /* 0x000ee800001e6b00 */
[----:B------:R-:W4:Y:S01]  /*0b30*/  LDG.E.64.CONSTANT.SYS R16, [R4] ;  /* 0x0000000004107381 */ /* 0x000f2200001e6b00 */
[----:B------:R-:W-:-:S03]  /*0b40*/  ULDC.64 UR4, c[0x0][0x170] ;  /* 0x00005c0000047ab9 */ /* 0x000fc60000000a00 */
[----:B------:R-:W4:Y:S01]  /*0b50*/  LDG.E.CONSTANT.SYS R47, [UR4+0x3c] ;  /* 0x00003c04ff2f7981 */ /* 0x000f22000c1e6900 */
[----:B--2---:R-:W-:-:S08]  /*0b60*/  IMAD.WIDE R6, R34, 0x8, R6 ;  /* 0x0000000822067825 */ /* 0x004fd000078e0206 */
[----:B------:R-:W2:Y:S01]  /*0b70*/  LDG.E.64.SYS R6, [R6] ;  /* 0x0000000006067381 */ /* 0x000ea200001eeb00 */
[----:B---3--:R-:W-:-:S08]  /*0b80*/  IMAD.WIDE R2, R39, 0x8, R2 ;  /* 0x0000000827027825 */ /* 0x008fd000078e0202 */
[----:B------:R-:W3:Y:S01]  /*0b90*/  LDG.E.64.SYS R2, [R2] ;  /* 0x0000000002027381 */ /* 0x000ee200001eeb00 */
[----:B----4-:R-:W-:-:S08]  /*0ba0*/  IMAD.WIDE R16, R39, 0x8, R16 ;  /* 0x0000000827107825 */ /* 0x010fd000078e0210 */
[----:B------:R4:W5:Y:S01]  /*0bb0*/  LDG.E.64.SYS R18, [R16] ;  /* 0x0000000010127381 */ /* 0x00096200001eeb00 */
[----:B------:R-:W-:Y:S01]  /*0bc0*/  MOV R8, 0x1 ;  /* 0x0000000100087802 */ /* 0x000fe20000000f00 */
[----:B------:R-:W-:-:S04]  /*0bd0*/  FADD.FTZ R0, -R47, 1 ;  /* 0x3f8000002f007421 */ /* 0x000fc80000010100 */
[----:B------:R-:W-:-:S06]  /*0be0*/  FMUL.FTZ R0, R0, 1 ;  /* 0x3f80000000007820 */ /* 0x000fcc0000410000 */
[----:B------:R4:W0:Y:S01]  /*0bf0*/  F2F.F64.F32 R22, R0 ;  /* 0x0000000000167310 */ /* 0x0008220000201800 */
[----:B------:R-:W-:Y:S01]  /*0c00*/  BMOV.32.CLEAR RZ, B6 ;  /* 0x0000000006ff7355 */ /* 0x000fe20000100000 */
[----:B------:R-:W-:Y:S06]  /*0c10*/  BSSY B6, `(.L_x_553) ;  /* 0x0000014000067945 */ /* 0x000fec0003800000 */
[----:B--2---:R-:W2:Y:S02]  /*0c20*/  MUFU.RCP64H R9, R7 ;  /* 0x0000000700097308 */ /* 0x004ea40000001800 */
[----:B--2---:R-:W2:-:S08]  /*0c30*/  DFMA R4, -R6, R8, 1 ;  /* 0x3ff000000604742b */ /* 0x004e900000000108 */
[----:B--2---:R-:W2:-:S08]  /*0c40*/  DFMA R4, R4, R4, R4 ;  /* 0x000000040404722b */ /* 0x004e900000000004 */
[----:B--2---:R-:W2:-:S08]  /*0c50*/  DFMA R4, R8, R4, R8 ;  /* 0x000000040804722b */ /* 0x004e900000000008 */
[----:B--2---:R-:W2:-:S04]  /*0c60*/  DFMA R8, -R6, R4, 1 ;  /* 0x3ff000000608742b */ /* 0x004e880000000104 */
[----:B-1-3--:R-:W-:-:S04]  /*0c70*/  DADD R2, R2, -R10 ;  /* 0x0000000002027229 */ /* 0x00afc8000000080a */
[----:B--2---:R-:W1:-:S08]  /*0c80*/  DFMA R4, R4, R8, R4 ;  /* 0x000000080404722b */ /* 0x004e500000000004 */
[----:B-1----:R-:W1:-:S08]  /*0c90*/  DMUL R8, R2, R4 ;  /* 0x0000000402087228 */ /* 0x002e500000000000 */
[----:B-1----:R-:W1:-:S08]  /*0ca0*/  DFMA R10, -R6, R8, R2 ;  /* 0x00000008060a722b */ /* 0x002e500000000102 */
[----:B-1----:R-:W1:Y:S01]  /*0cb0*/  DFMA R4, R4, R10, R8 ;  /* 0x0000000a0404722b */ /* 0x002e620000000008 */
[----:B------:R-:W-:-:S08]  /*0cc0*/  FSETP.GEU.AND P1, PT, |R3|, 6.5827683646048100446e-37, PT ;  /* 0x036000000300780b */ /* 0x000fd00003f2e200 */
[----:B-1----:R-:W-:-:S05]  /*0cd0*/  FFMA R8, RZ, R7, R5 ;  /* 0x00000007ff087223 */ /* 0x002fca0000000005 */
[----:B------:R-:W-:-:S12]  /*0ce0*/  FSETP.GT.AND P0, PT, |R8|, 1.469367938527859385e-39, PT ;  /* 0x001000000800780b */ /* 0x000fd80003f04200 */
[----:B------:R-:W-:Y:S05]  /*0cf0*/  @P0 BRA P1, `(.L_x_31) ;  /* 0x0000005000000947 */ /* 0x000fea0000800000 */
[----:B0---4-:R-:W-:Y:S01]  /*0d00*/  IMAD.MOV.U32 R4, RZ, RZ, R2 ;  /* 0x000000ffff047224 */ /* 0x011fe200078e0002 */
[----:B------:R-:W-:Y:S01]  /*0d10*/  MOV R20, 32@lo((_37header_files_fractional_step_solver_c_FS_relaxation_vectorised_2d_427_gpu + .L_x_31@srel)) ;  /* 0x0000000000147802 */ /* 0x000fe20000000f00 */
[----:B------:R-:W-:Y:S01]  /*0d20*/  IMAD.MOV.U32 R5, RZ, RZ, R3 ;  /* 0x000000ffff057224 */ /* 0x000fe200078e0003 */
[----:B------:R-:W-:-:S06]  /*0d30*/  MOV R21, 32@hi((_37header_files_fractional_step_solver_c_FS_relaxation_vectorised_2d_427_gpu + .L_x_31@srel)) ;  /* 0x0000000000157802 */ /* 0x000fcc0000000f00 */
[----:B-----5:R-:W-:Y:S05]  /*0d40*/  CALL.ABS.NOINC `(__cuda_sm20_div_rn_f64_full__0) ;  /* 0x0000000000007943 */ /* 0x020fea0003c00000 */
.L_x_31:
[----:B0---4-:R-:W-:Y:S05]  /*0d50*/  BSYNC B6 ;  /* 0x0000000000067941 */ /* 0x011fea0003800000 */
.L_x_553:
[----:B------:R-:W-:-:S06]  /*0d60*/  FMUL.FTZ R47, R47, 1 ;  /* 0x3f8000002f2f7820 */ /* 0x000fcc0000410000 */
[----:B------:R-:W0:Y:S02]  /*0d70*/  F2F.F64.F32 R2, R47 ;  /* 0x0000002f00027310 */ /* 0x000e240000201800 */
[----:B0-----:R-:W0:-:S08]  /*0d80*/  DMUL R2, R2, R4 ;  /* 0x0000000402027228 */ /* 0x001e100000000000 */
[----:B0----5:R-:W0:-:S09]  /*0d90*/  DFMA R2, R18, R22, R2 ;  /* 0x000000161202722b */ /* 0x021e120000000002 */
[----:B0-----:R0:W-:Y:S02]  /*0da0*/  STG.E.64.SYS [R16], R2 ;  /* 0x0000000210007386 */ /* 0x0011e4000010eb00 */
.L_x_544:
[----:B------:R-:W-:Y:S05]  /*0db0*/  BSYNC B7 ;  /* 0x0000000000077941 */ /* 0x000fea0003800000 */
.L_x_543:
[----:B------:R-:W-:Y:S02]  /*0dc0*/  ISETP.NE.AND P0, PT, R46, RZ, PT ;  /* 0x000000ff2e00720c */ /* 0x000fe40003f05270 */
[----:B0-----:R-:W-:Y:S02]  /*0dd0*/  MOV R3, c[0x0][0xc] ;  /* 0x0000030000037a02 */ /* 0x001fe40000000f00 */
[----:B------:R-:W-:Y:S02]  /*0de0*/  IADD3 R39, R39, c[0x0][0xc], RZ ;  /* 0x0000030027277a10 */ /* 0x000fe40007ffe0ff */
[----:B------:R-:W-:Y:S01]  /*0df0*/  IADD3 R44, R44, c[0x0][0xc], RZ ;  /* 0x000003002c2c7a10 */ /* 0x000fe20007ffe0ff */
[C---:B------:R-:W-:Y:S02]  /*0e00*/  IMAD R38, R3.reuse, c[0x0][0x180], R38 ;  /* 0x0000600003267a24 */ /* 0x040fe400078e0226 */
[----:B------:R-:W-:-:S03]  /*0e10*/  IMAD R34, R3, c[0x0][0x180], R34 ;  /* 0x0000600003227a24 */ /* 0x000fc600078e0222 */
[----:B------:R-:W-:Y:S05]  /*0e20*/  @P0 BRA `(.L_x_554) ;  /* 0xfffff3d000000947 */ /* 0x000fea000383ffff */
[----:B------:R-:W-:Y:S05]  /*0e30*/  EXIT ;  /* 0x000000000000794d */ /* 0x000fea0003800000 */
.L_x_555:
[----:B------:R-:W-:-:S00]  /*0e40*/  BRA `(.L_x_555) ;  /* 0xfffffff000007947 */ /* 0x000fc0000383ffff */
[----:B------:R-:W-:-:S00]  /*0e50*/  NOP ;  /* 0x0000000000007918 */ /* 0x000fc00000000000 */
[----:B------:R-:W-:-:S00]  /*0e60*/  NOP ;  /* 0x0000000000007918 */ /* 0x000fc00000000000 */
[----:B------:R-:W-:-:S00]  /*0e70*/  NOP ;  /* 0x0000000000007918 */ /* 0x000fc00000000000 */
.L_x_725:


//--------------------- .text._37header_files_fractional_step_solver_c_FS_relaxation_vectorised_376_gpu --------------------------
	.section	.text._37header_files_fractional_step_solver_c_FS_relaxation_vectorised_376_gpu,"ax",@progbits
	.sectioninfo	@"SHI_REGISTERS=94"
	.align	128
        .global         _37header_files_fractional_step_solver_c_FS_relaxation_vectorised_376_gpu
        .type           _37header_files_fractional_step_solver_c_FS_relaxation_vectorised_376_gpu,@function
        .size           _37header_files_fractional_step_solver_c_FS_relaxation_vectorised_376_gpu,(.L_x_726 - _37header_files_fractional_step_solver_c_FS_relaxation_vectorised_376_gpu)
        .other          _37header_files_fractional_step_solver_c_FS_relaxation_vectorised_376_gpu,@"STO_CUDA_ENTRY STV_DEFAULT"
_37header_files_fractional_step_solver_c_FS_relaxation_vectorised_376_gpu:
.text._37header_files_fractional_step_solver_c_FS_relaxation_vectorised_376_gpu:
        /* <DEDUP_REMOVED lines=17> */
.L_x_564:
[----:B------:R-:W-:Y:S01]  /*0110*/  ISETP.GT.AND P0, PT, R0, R77, PT ;  /* 0x0000004d0000720c */ /* 0x000fe20003f04270 */
[----:B------:R-:W-:Y:S01]  /*0120*/  BMOV.32.CLEAR RZ, B0 ;  /* 0x0000000000ff7355 */ /* 0x000fe20000100000 */
[----:B------:R-:W-:Y:S01]  /*0130*/  IADD3 R79, R79, -UR4, RZ ;  /* 0x800000044f4f7c10 */ /* 0x000fe2000fffe0ff */
[----:B------:R-:W-:Y:S03]  /*0140*/  BSSY B0, `(.L_x_557) ;  /* 0x00000e6000007945 */ /* 0x000fe60003800000 */
[----:B------:R-:W-:-:S06]  /*0150*/  ISETP.GT.AND P1, PT, R79, RZ, PT ;  /* 0x000000ff4f00720c */ /* 0x000fcc0003f24270 */
[----:B0-----:R-:W-:Y:S05]  /*0160*/  @!P0 BRA `(.L_x_558) ;  /* 0x00000e3000008947 */ /* 0x001fea0003800000 */
[----:B------:R-:W-:Y:S01]  /*0170*/  ULDC.64 UR8, c[0x0][0x170] ;  /* 0x00005c0000087ab9 */ /* 0x000fe20000000a00 */
[--C-:B------:R-:W-:Y:S01]  /*0180*/  SHF.R.S64 R80, RZ, 0x1d, R77.reuse ;  /* 0x0000001dff507819 */ /* 0x100fe2000000104d */
[----:B------:R-:W2:Y:S01]  /*0190*/  LDG.E.64.CONSTANT.SYS R2, [UR8+0x68] ;  /* 0x00006808ff027981 */ /* 0x000ea2000c1e6b00 */
[----:B------:R-:W-:-:S03]  /*01a0*/  SHF.R.S32.HI R81, RZ, 0x1d, R77 ;  /* 0x0000001dff517819 */ /* 0x000fc6000001144d */
[----:B------:R-:W5:Y:S04]  /*01b0*/  LDG.E.64.CONSTANT.SYS R8, [UR6+0x188] ;  /* 0x00018806ff087981 */ /* 0x000f68000c1e6b00 */
[----:B------:R-:W5:Y:S01]  /*01c0*/  LDG.E.64.CONSTANT.SYS R6, [UR6+0x1b8] ;  /* 0x0001b806ff067981 */ /* 0x000f62000c1e6b00 */
[----:B------:R-:W-:Y:S01]  /*01d0*/  ISETP.NE.AND P2, PT, R84, RZ, PT ;  /* 0x000000ff5400720c */ /* 0x000fe20003f45270 */
[----:B------:R-:W-:Y:S02]  /*01e0*/  IMAD.MOV.U32 R14, RZ, RZ, c[0x0][0x160] ;  /* 0x00005800ff0e7624 */ /* 0x000fe400078e00ff */
[----:B------:R-:W-:Y:S01]  /*01f0*/  IMAD R23, R77, c[0x0][0x178], RZ ;  /* 0x00005e004d177a24 */ /* 0x000fe200078e02ff */
[----:B------:R-:W5:Y:S01]  /*0200*/  LDG.E.64.CONSTANT.SYS R4, [UR8+0x18] ;  /* 0x00001808ff047981 */ /* 0x000f62000c1e6b00 */
[----:B--2---:R-:W-:-:S05]  /*0210*/  IADD3 R2, P0, R2, R80, RZ ;  /* 0x0000005002027210 */ /* 0x004fca0007f1e0ff */
[----:B------:R-:W-:-:S08]  /*0220*/  IMAD.X R3, R3, 0x1, R81, P0 ;  /* 0x0000000103037824 */ /* 0x000fd000000e0651 */
[----:B------:R-:W5:Y:S01]  /*0230*/  LDG.E.64.SYS R2, [R2] ;  /* 0x0000000002027381 */ /* 0x000f6200001eeb00 */
[----:B------:R-:W-:Y:S01]  /*0240*/  IADD3 R10, R14, -0x1, RZ ;  /* 0xffffffff0e0a7810 */ /* 0x000fe20007ffe0ff */
[----:B------:R-:W-:Y:S02]  /*0250*/  IMAD.MOV.U32 R83, RZ, RZ, c[0x0][0x160] ;  /* 0x00005800ff537624 */ /* 0x000fe400078e00ff */
[----:B------:R-:W-:Y:S01]  /*0260*/  IMAD.MOV.U32 R82, RZ, RZ, R23 ;  /* 0x000000ffff527224 */ /* 0x000fe200078e0017 */
[----:B------:R-:W-:Y:S01]  /*0270*/  ISETP.GE.U32.AND P0, PT, R10, 0x3, PT ;  /* 0x000000030a00780c */ /* 0x000fe20003f06070 */
[----:B------:R-:W-:Y:S11]  /*0280*/  @!P2 BRA `(.L_x_559) ;  /* 0x000001b00000a947 */ /* 0x000ff60003800000 */
        /* <DEDUP_REMOVED lines=25> */
[----:B-1-3--:R-:W5:-:S08]  /*0420*/  DFMA R2, R12, -R10, R2 ;  /* 0x8000000a0c02722b */ /* 0x00af500000000002 */
[----:B-----5:R0:W1:-:S04]  /*0430*/  @P2 DFMA R2, R16, -R14, R2 ;  /* 0x8000000e1002222b */ /* 0x0200480000000002 */
.L_x_559:
[----:B------:R-:W-:Y:S05]  /*0440*/  @!P0 BRA `(.L_x_560) ;  /* 0x00000b1000008947 */ /* 0x000fea0003800000 */
[----:B------:R-:W-:Y:S02]  /*0450*/  ISETP.GT.AND P2, PT, R83, 0xc, PT ;  /* 0x0000000c5300780c */ /* 0x000fe40003f44270 */
[----:B------:R-:W-:Y:S02]  /*0460*/  IADD3 R82, R82, 0x3, RZ ;  /* 0x0000000352527810 */ /* 0x000fe40007ffe0ff */
[----:B------:R-:W-:-:S08]  /*0470*/  PLOP3.LUT P0, PT, PT, PT, PT, 0x80, 0x0 ;  /* 0x000000000000781c */ /* 0x000fd00003f0f070 */
[----:B------:R-:W-:Y:S05]  /*0480*/  @!P2 BRA `(.L_x_561) ;  /* 0x000006100000a947 */ /* 0x000fea0003800000 */
[----:B------:R-:W-:Y:S02]  /*0490*/  PLOP3.LUT P0, PT, PT, PT, PT, 0x8, 0x0 ;  /* 0x000000000000781c */ /* 0x000fe40003f0e170 */
.L_x_562:
        /* <DEDUP_REMOVED lines=96> */
.L_x_561:
        /* <DEDUP_REMOVED lines=51> */
.L_x_563:
        /* <DEDUP_REMOVED lines=25> */
.L_x_560:
[----:B0----5:R-:W2:Y:S02]  /*0f60*/  LDG.E.64.CONSTANT.SYS R4, [UR8+0x60] ;  /* 0x00006008ff047981 */ /* 0x021ea4000c1e6b00 */
[----:B--2---:R-:W-:-:S04]  /*0f70*/  IADD3 R80, P0, R4, R80, RZ ;  /* 0x0000005004507210 */ /* 0x004fc80007f1e0ff */
[----:B------:R-:W-:-:S08]  /*0f80*/  IADD3.X R81, R5, R81, RZ, P0, !PT ;  /* 0x0000005105517210 */ /* 0x000fd000007fe4ff */
[----:B-1----:R0:W-:Y:S02]  /*0f90*/  STG.E.64.SYS [R80], R2 ;  /* 0x0000000250007386 */ /* 0x0021e4000010eb00 */
.L_x_558:
[----:B------:R-:W-:Y:S05]  /*0fa0*/  BSYNC B0 ;  /* 0x0000000000007941 */ /* 0x000fea0003800000 */
.L_x_557:
[----:B------:R-:W-:Y:S01]  /*0fb0*/  IADD3 R77, R77, UR4, RZ ;  /* 0x000000044d4d7c10 */ /* 0x000fe2000fffe0ff */
[----:B------:R-:W-:Y:S05]  /*0fc0*/  @P1 BRA `(.L_x_564) ;  /* 0xfffff14000001947 */ /* 0x000fea000383ffff */
[----:B------:R-:W-:Y:S05]  /*0fd0*/  EXIT ;  /* 0x000000000000794d */ /* 0x000fea0003800000 */
.L_x_556:
[----:B------:R-:W-:Y:S02]  /*0fe0*/  MOV R8, R0 ;  /* 0x0000000000087202 */ /* 0x000fe40000000f00 */
.L_x_565:
[----:B------:R-:W-:-:S12]  /*0ff0*/  ISETP.GT.AND P0, PT, R0, R77, PT ;  /* 0x0000004d0000720c */ /* 0x000fd80003f04270 */
[----:B------:R-:W-:Y:S02]  /*1000*/  @P0 IMAD.MOV.U32 R6, RZ, RZ, c[0x0][0x170] ;  /* 0x00005c00ff060624 */ /* 0x000fe400078e00ff */
[----:B------:R-:W-:-:S08]  /*1010*/  @P0 IMAD.MOV.U32 R7, RZ, RZ, c[0x0][0x174] ;  /* 0x00005d00ff070624 */ /* 0x000fd000078e00ff */
[----:B------:R-:W2:Y:S01]  /*1020*/  @P0 LDG.E.64.CONSTANT.SYS R2, [R6+0x68] ;  /* 0x0000680006020381 */ /* 0x000ea200001e6b00 */
[--C-:B------:R-:W-:Y:S02]  /*1030*/  @P0 SHF.R.S64 R9, RZ, 0x1d, R77.reuse ;  /* 0x0000001dff090819 */ /* 0x100fe4000000104d */
[----:B------:R-:W-:Y:S01]  /*1040*/  @P0 SHF.R.S32.HI R11, RZ, 0x1d, R77 ;  /* 0x0000001dff0b0819 */ /* 0x000fe2000001144d */
[----:B------:R-:W3:Y:S01]  /*1050*/  @P0 LDG.E.64.CONSTANT.SYS R4, [R6+0x60] ;  /* 0x0000600006040381 */ /* 0x000ee200001e6b00 */
[----:B--2---:R-:W-:-:S05]  /*1060*/  @P0 IADD3 R2, P1, R2, R9, RZ ;  /* 0x0000000902020210 */ /* 0x004fca0007f3e0ff */
[----:B------:R-:W-:-:S08]  /*1070*/  @P0 IMAD.X R3, R3, 0x1, R11, P1 ;  /* 0x0000000103030824 */ /* 0x000fd000008e060b */
[----:B------:R-:W2:Y:S01]  /*1080*/  @P0 LDG.E.64.SYS R2, [R2] ;  /* 0x0000000002020381 */ /* 0x000ea200001eeb00 */
[----:B---3--:R-:W-:Y:S02]  /*1090*/  @P0 IADD3 R4, P1, R4, R9, RZ ;  /* 0x0000000904040210 */ /* 0x008fe40007f3e0ff */
[----:B------:R-:W-:Y:S02]  /*10a0*/  IADD3 R8, R8, -UR4, RZ ;  /* 0x8000000408087c10 */ /* 0x000fe4000fffe0ff */
[----:B------:R-:W-:Y:S01]  /*10b0*/  IADD3 R77, R77, UR4, RZ ;  /* 0x000000044d4d7c10 */ /* 0x000fe2000fffe0ff */
[----:B------:R-:W-:-:S08]  /*10c0*/  @P0 IMAD.X R5, R5, 0x1, R11, P1 ;  /* 0x0000000105050824 */ /* 0x000fd000008e060b */
[----:B--2---:R0:W-:Y:S01]  /*10d0*/  @P0 STG.E.64.SYS [R4], R2 ;  /* 0x0000000204000386 */ /* 0x0041e2000010eb00 */
[----:B------:R-:W-:-:S12]  /*10e0*/  ISETP.GT.AND P0, PT, R8, RZ, PT ;  /* 0x000000ff0800720c */ /* 0x000fd80003f04270 */
[----:B0-----:R-:W-:Y:S05]  /*10f0*/  @P0 BRA `(.L_x_565) ;  /* 0xfffffef000000947 */ /* 0x001fea000383ffff */
[----:B------:R-:W-:Y:S05]  /*1100*/  EXIT ;  /* 0x000000000000794d */ /* 0x000fea0003800000 */
.L_x_566:
[----:B------:R-:W-:-:S00]  /*1110*/  BRA `(.L_x_566) ;  /* 0xfffffff000007947 */ /* 0x000fc0000383ffff */
[----:B------:R-:W-:-:S00]  /*1120*/  NOP ;  /* 0x0000000000007918 */ /* 0x000fc00000000000 */
[----:B------:R-:W-:-:S00]  /*1130*/  NOP ;  /* 0x0000000000007918 */ /* 0x000fc00000000000 */
[----:B------:R-:W-:-:S00]  /*1140*/  NOP ;  /* 0x0000000000007918 */ /* 0x000fc00000000000 */
[----:B------:R-:W-:-:S00]  /*1150*/  NOP ;  /* 0x0000000000007918 */ /* 0x000fc00000000000 */
[----:B------:R-:W-:-:S00]  /*1160*/  NOP ;  /* 0x0000000000007918 */ /* 0x000fc00000000000 */
[----:B------:R-:W-:-:S00]  /*1170*/  NOP ;  /* 0x0000000000007918 */ /* 0x000fc00000000000 */
.L_x_726:


//--------------------- .text._37header_files_fractional_step_solver_c_FS_relaxation_vectorised_372_gpu --------------------------
	.section	.text._37header_files_fractional_step_solver_c_FS_relaxation_vectorised_372_gpu,"ax",@progbits
	.sectioninfo	@"SHI_REGISTERS=12"
	.align	128
        .global         _37header_files_fractional_step_solver_c_FS_relaxation_vectorised_372_gpu
        .type           _37header_files_fractional_step_solver_c_FS_relaxation_vectorised_372_gpu,@function
        .size           _37header_files_fractional_step_solver_c_FS_relaxation_vectorised_372_gpu,(.L_x_727 - _37header_files_fractional_step_solver_c_FS_relaxation_vectorised_372_gpu)
        .other          _37header_files_fractional_step_solver_c_FS_relaxation_vectorised_372_gpu,@"STO_CUDA_ENTRY STV_DEFAULT"
_37header_files_fractional_step_solver_c_FS_relaxation_vectorised_372_gpu:
.text._37header_files_fractional_step_solver_c_FS_relaxation_vectorised_372_gpu:
        /* <DEDUP_REMOVED lines=11> */
.L_x_567:
        /* <DEDUP_REMOVED lines=15> */
.L_x_568:
[----:B------:R-:W-:-:S00]  /*01a0*/  BRA `(.L_x_568) ;  /* 0xfffffff000007947 */ /* 0x000fc0000383ffff */
[----:B------:R-:W-:-:S00]  /*01b0*/  NOP ;  /* 0x0000000000007918 */ /* 0x000fc00000000000 */
[----:B------:R-:W-:-:S00]  /*01c0*/  NOP ;  /* 0x0000000000007918 */ /* 0x000fc00000000000 */
[----:B------:R-:W-:-:S00]  /*01d0*/  NOP ;  /* 0x0000000000007918 */ /* 0x000fc00000000000 */
[----:B------:R-:W-:-:S00]  /*01e0*/  NOP ;  /* 0x0000000000007918 */ /* 0x000fc00000000000 */
[----:B------:R-:W-:-:S00]  /*01f0*/  NOP ;  /* 0x0000000000007918 */ /* 0x000fc00000000000 */
.L_x_727:


//--------------------- .text._37header_files_fractional_step_solver_c_FS_relaxation_vectorised_361_gpu --------------------------
	.section	.text._37header_files_fractional_step_solver_c_FS_relaxation_vectorised_361_gpu,"ax",@progbits
	.sectioninfo	@"SHI_REGISTERS=96"
	.align	128
        .global         _37header_files_fractional_step_solver_c_FS_relaxation_vectorised_361_gpu
        .type           _37header_files_fractional_step_solver_c_FS_relaxation_vectorised_361_gpu,@function
        .size           _37header_files_fractional_step_solver_c_FS_relaxation_vectorised_361_gpu,(.L_x_728 - _37header_files_fractional_step_solver_c_FS_relaxation_vectorised_361_gpu)
        .other          _37header_files_fractional_step_solver_c_FS_relaxation_vectorised_361_gpu,@"STO_CUDA_ENTRY STV_DEFAULT"
_37header_files_fractional_step_solver_c_FS_relaxation_vectorised_361_gpu:
.text._37header_files_fractional_step_solver_c_FS_relaxation_vectorised_361_gpu:
        /* <DEDUP_REMOVED lines=16> */
.L_x_580:
        /* <DEDUP_REMOVED lines=47> */
.L_x_572:
        /* <DEDUP_REMOVED lines=8> */
.L_x_575:
        /* <DEDUP_REMOVED lines=97> */
.L_x_574:
        /* <DEDUP_REMOVED lines=53> */
.L_x_577:
[----:B------:R-:W-:Y:S05]  /*0dd0*/  BSYNC B0 ;  /* 0x0000000000007941 */ /* 0x000fea0003800000 */
.L_x_576:
        /* <DEDUP_REMOVED lines=27> */
.L_x_578:
[----:B------:R-:W-:Y:S05]  /*0f90*/  BSYNC B0 ;  /* 0x0000000000007941 */ /* 0x000fea0003800000 */
.L_x_573:
        /* <DEDUP_REMOVED lines=33> */
[----:B------:R-:W-:Y:S01]  /*11b0*/  MOV R20, 32@lo((_37header_files_fractional_step_solver_c_FS_relaxation_vectorised_361_gpu + .L_x_32@srel)) ;  /* 0x0000000000147802 */ /* 0x000fe20000000f00 */
[----:B------:R-:W-:Y:S01]  /*11c0*/  IMAD.MOV.U32 R5, RZ, RZ, R3 ;  /* 0x000000ffff057224 */ /* 0x000fe200078e0003 */
[----:B------:R-:W-:-:S06]  /*11d0*/  MOV R21, 32@hi((_37header_files_fractional_step_solver_c_FS_relaxation_vectorised_361_gpu + .L_x_32@srel)) ;  /* 0x0000000000157802 */ /* 0x000fcc0000000f00 */
[----:B-----5:R-:W-:Y:S05]  /*11e0*/  CALL.ABS.NOINC `(__cuda_sm20_div_rn_f64_full__0) ;  /* 0x0000000000007943 */ /* 0x020fea0003c00000 */
.L_x_32:
[----:B0--3--:R-:W-:Y:S05]  /*11f0*/  BSYNC B6 ;  /* 0x0000000000067941 */ /* 0x009fea0003800000 */
.L_x_579:
[----:B------:R-:W-:-:S06]  /*1200*/  FMUL.FTZ R38, R38, 1 ;  /* 0x3f80000026267820 */ /* 0x000fcc0000410000 */
[----:B------:R-:W0:Y:S02]  /*1210*/  F2F.F64.F32 R2, R38 ;  /* 0x0000002600027310 */ /* 0x000e240000201800 */
[----:B0-----:R-:W0:-:S08]  /*1220*/  DMUL R2, R2, R4 ;  /* 0x0000000402027228 */ /* 0x001e100000000000 */
[----:B0----5:R-:W0:-:S09]  /*1230*/  DFMA R2, R34, R36, R2 ;  /* 0x000000242202722b */ /* 0x021e120000000002 */
[----:B0-----:R0:W-:Y:S02]  /*1240*/  STG.E.64.SYS [R32], R2 ;  /* 0x0000000220007386 */ /* 0x0011e4000010eb00 */
.L_x_571:
[----:B------:R-:W-:Y:S05]  /*1250*/  BSYNC B7 ;  /* 0x0000000000077941 */ /* 0x000fea0003800000 */
.L_x_570:
[----:B------:R-:W-:Y:S02]  /*1260*/  ISETP.NE.AND P0, PT, R23, RZ, PT ;  /* 0x000000ff1700720c */ /* 0x000fe40003f05270 */
[----:B------:R-:W-:-:S10]  /*1270*/  IADD3 R17, R17, UR38, RZ ;  /* 0x0000002611117c10 */ /* 0x000fd4000fffe0ff */
[----:B------:R-:W-:Y:S05]  /*1280*/  @P0 BRA `(.L_x_580) ;  /* 0xffffee7000000947 */ /* 0x000fea000383ffff */
[----:B------:R-:W-:Y:S05]  /*1290*/  EXIT ;  /* 0x000000000000794d */ /* 0x000fea0003800000 */
.L_x_569:
[----:B------:R-:W-:Y:S02]  /*12a0*/  MOV R34, R16 ;  /* 0x0000001000227202 */ /* 0x000fe40000000f00 */
.L_x_584:
        /* <DEDUP_REMOVED lines=44> */
[----:B------:R-:W-:Y:S01]  /*1570*/  MOV R20, 32@lo((_37header_files_fractional_step_solver_c_FS_relaxation_vectorised_361_gpu + .L_x_33@srel)) ;  /* 0x0000000000147802 */ /* 0x000fe20000000f00 */
[----:B------:R-:W-:Y:S01]  /*1580*/  IMAD.MOV.U32 R5, RZ, RZ, R3 ;  /* 0x000000ffff057224 */ /* 0x000fe200078e0003 */
[----:B------:R-:W-:-:S06]  /*1590*/  MOV R21, 32@hi((_37header_files_fractional_step_solver_c_FS_relaxation_vectorised_361_gpu + .L_x_33@srel)) ;  /* 0x0000000000157802 */ /* 0x000fcc0000000f00 */
[----:B-----5:R-:W-:Y:S05]  /*15a0*/  CALL.ABS.NOINC `(__cuda_sm20_div_rn_f64_full__0) ;  /* 0x0000000000007943 */ /* 0x020fea0003c00000 */
.L_x_33:
[----:B01----:R-:W-:Y:S05]  /*15b0*/  BSYNC B6 ;  /* 0x0000000000067941 */ /* 0x003fea0003800000 */
.L_x_583:
[----:B------:R-:W-:-:S06]  /*15c0*/  FMUL.FTZ R35, R35, 1 ;  /* 0x3f80000023237820 */ /* 0x000fcc0000410000 */
[----:B------:R-:W0:Y:S02]  /*15d0*/  F2F.F64.F32 R2, R35 ;  /* 0x0000002300027310 */ /* 0x000e240000201800 */
[----:B0-----:R-:W0:-:S08]  /*15e0*/  DMUL R2, R2, R4 ;  /* 0x0000000402027228 */ /* 0x001e100000000000 */
[----:B0----5:R-:W0:-:S09]  /*15f0*/  DFMA R2, R22, R32, R2 ;  /* 0x000000201602722b */ /* 0x021e120000000002 */
[----:B0-----:R0:W-:Y:S02]  /*1600*/  STG.E.64.SYS [R18], R2 ;  /* 0x0000000212007386 */ /* 0x0011e4000010eb00 */
.L_x_582:
[----:B------:R-:W-:Y:S05]  /*1610*/  BSYNC B7 ;  /* 0x0000000000077941 */ /* 0x000fea0003800000 */
.L_x_581:
[----:B------:R-:W-:Y:S02]  /*1620*/  ISETP.NE.AND P0, PT, R36, RZ, PT ;  /* 0x000000ff2400720c */ /* 0x000fe40003f05270 */
[----:B------:R-:W-:-:S10]  /*1630*/  IADD3 R17, R17, UR38, RZ ;  /* 0x0000002611117c10 */ /* 0x000fd4000fffe0ff */
[----:B------:R-:W-:Y:S05]  /*1640*/  @P0 BRA `(.L_x_584) ;  /* 0xfffffc6000000947 */ /* 0x000fea000383ffff */
[----:B------:R-:W-:Y:S05]  /*1650*/  EXIT ;  /* 0x000000000000794d */ /* 0x000fea0003800000 */
.L_x_585:
[----:B------:R-:W-:-:S00]  /*1660*/  BRA `(.L_x_585) ;  /* 0xfffffff000007947 */ /* 0x000fc0000383ffff */
[----:B------:R-:W-:-:S00]  /*1670*/  NOP ;  /* 0x0000000000007918 */ /* 0x000fc00000000000 */
.L_x_728:


//--------------------- .text._37header_files_fractional_step_solver_c_FS_calculate_boundary_dpdn_vectorised_2d_307_gpu --------------------------
	.section	.text._37header_files_fractional_step_solver_c_FS_calculate_boundary_dpdn_vectorised_2d_307_gpu,"ax",@progbits
	.sectioninfo	@"SHI_REGISTERS=42"
	.align	128
        .global         _37header_files_fractional_step_solver_c_FS_calculate_boundary_dpdn_vectorised_2d_307_gpu
        .type           _37header_files_fractional_step_solver_c_FS_calculate_boundary_dpdn_vectorised_2d_307_gpu,@function
        .size           _37header_files_fractional_step_solver_c_FS_calculate_boundary_dpdn_vectorised_2d_307_gpu,(.L_x_729 - _37header_files_fractional_step_solver_c_FS_calculate_boundary_dpdn_vectorised_2d_307_gpu)
        .other          _37header_files_fractional_step_solver_c_FS_calculate_boundary_dpdn_vectorised_2d_307_gpu,@"STO_CUDA_ENTRY STV_DEFAULT"
_37header_files_fractional_step_solver_c_FS_calculate_boundary_dpdn_vectorised_2d_307_gpu:
.text._37header_files_fractional_step_solver_c_FS_calculate_boundary_dpdn_vectorised_2d_307_gpu:
        /* <DEDUP_REMOVED lines=17> */
.L_x_591:
        /* <DEDUP_REMOVED lines=14> */
[----:B------:R-:W-:Y:S01]  /*01f0*/  ULDC.64 UR4, c[0x0][0x170] ;  /* 0x00005c0000047ab9 */ /* 0x000fe20000000a00 */
[----:B------:R-:W2:Y:S04]  /*0200*/  LDG.E.64.CONSTANT.SYS R16, [UR36+-0x10] ;  /* 0xfffff024ff107981 */ /* 0x000ea8000c1e6b00 */
[----:B------:R-:W3:Y:S04]  /*0210*/  LDG.E.64.CONSTANT.SYS R2, [UR4+0x20] ;  /* 0x00002004ff027981 */ /* 0x000ee8000c1e6b00 */
[----:B------:R-:W4:Y:S01]  /*0220*/  LDG.E.64.CONSTANT.SYS R4, [UR4] ;  /* 0x00000004ff047981 */ /* 0x000f22000c1e6b00 */
[----:B------:R-:W-:-:S02]  /*0230*/  SHF.R.S64 R37, RZ, 0x1d, R35 ;  /* 0x0000001dff257819 */ /* 0x000fc40000001023 */
[----:B------:R-:W-:Y:S01]  /*0240*/  SHF.R.S32.HI R38, RZ, 0x1d, R35 ;  /* 0x0000001dff267819 */ /* 0x000fe20000011423 */
[----:B------:R-:W5:Y:S01]  /*0250*/  LDG.E.64.CONSTANT.SYS R32, [UR36] ;  /* 0x00000024ff207981 */ /* 0x000f62000c1e6b00 */
[----:B------:R-:W-:Y:S01]  /*0260*/  IMAD.MOV.U32 R6, RZ, RZ, 0x1 ;  /* 0x00000001ff067424 */ /* 0x000fe200078e00ff */
[----:B------:R-:W-:Y:S01]  /*0270*/  ULDC.64 UR4, c[0x0][0x170] ;  /* 0x00005c0000047ab9 */ /* 0x000fe20000000a00 */
[-C--:B---3--:R-:W-:Y:S02]  /*0280*/  IADD3 R10, P0, R2, R37.reuse, RZ ;  /* 0x00000025020a7210 */ /* 0x088fe40007f1e0ff */
[----:B----4-:R-:W-:-:S03]  /*0290*/  IADD3 R2, P1, R4, R37, RZ ;  /* 0x0000002504027210 */ /* 0x010fc60007f3e0ff */
[--C-:B------:R-:W-:Y:S02]  /*02a0*/  IMAD.X R11, R3, 0x1, R38.reuse, P0 ;  /* 0x00000001030b7824 */ /* 0x100fe400000e0626 */
[----:B------:R-:W-:-:S06]  /*02b0*/  IMAD.X R3, R5, 0x1, R38, P1 ;  /* 0x0000000105037824 */ /* 0x000fcc00008e0626 */
[----:B------:R-:W3:Y:S04]  /*02c0*/  LDG.E.64.SYS R4, [R10] ;  /* 0x000000000a047381 */ /* 0x000ee800001eeb00 */
[----:B------:R-:W3:Y:S01]  /*02d0*/  LDG.E.64.SYS R2, [R2] ;  /* 0x0000000002027381 */ /* 0x000ee200001eeb00 */
[----:B--2---:R-:W0:Y:S02]  /*02e0*/  MUFU.RCP64H R7, R17 ;  /* 0x0000001100077308 */ /* 0x004e240000001800 */
        /* <DEDUP_REMOVED lines=11> */
[----:B---3--:R-:W5:-:S08]  /*03a0*/  DADD R4, -R2, R4 ;  /* 0x0000000002047229 */ /* 0x008f500000000104 */
[----:B-----5:R-:W0:-:S08]  /*03b0*/  DMUL R4, R32, R4 ;  /* 0x0000000420047228 */ /* 0x020e100000000000 */
        /* <DEDUP_REMOVED lines=8> */
[----:B------:R-:W-:Y:S01]  /*0440*/  MOV R20, 32@lo((_37header_files_fractional_step_solver_c_FS_calculate_boundary_dpdn_vectorised_2d_307_gpu + .L_x_34@srel)) ;  /* 0x0000000000147802 */ /* 0x000fe20000000f00 */
[----:B------:R-:W-:Y:S01]  /*0450*/  IMAD.MOV.U32 R7, RZ, RZ, R17 ;  /* 0x000000ffff077224 */ /* 0x000fe200078e0011 */
[----:B------:R-:W-:-:S06]  /*0460*/  MOV R21, 32@hi((_37header_files_fractional_step_solver_c_FS_calculate_boundary_dpdn_vectorised_2d_307_gpu + .L_x_34@srel)) ;  /* 0x0000000000157802 */ /* 0x000fcc0000000f00 */
[----:B------:R-:W-:Y:S05]  /*0470*/  CALL.ABS.NOINC `(__cuda_sm20_div_rn_f64_full__0) ;  /* 0x0000000000007943 */ /* 0x000fea0003c00000 */
.L_x_34:
[----:B------:R-:W-:Y:S02]  /*0480*/  MOV R18, R4 ;  /* 0x0000000400127202 */ /* 0x000fe40000000f00 */
[----:B------:R-:W-:-:S03]  /*0490*/  MOV R19, R5 ;  /* 0x0000000500137202 */ /* 0x000fc60000000f00 */
.L_x_589:
[----:B------:R-:W-:Y:S05]  /*04a0*/  BSYNC B6 ;  /* 0x0000000000067941 */ /* 0x000fea0003800000 */
.L_x_588:
[----:B------:R-:W2:Y:S04]  /*04b0*/  LDG.E.64.CONSTANT.SYS R2, [R22+0x8] ;  /* 0x0000080016027381 */ /* 0x000ea800001e6b00 */
[----:B------:R-:W3:Y:S01]  /*04c0*/  LDG.E.64.CONSTANT.SYS R4, [R22+-0x18] ;  /* 0xffffe80016047381 */ /* 0x000ee200001e6b00 */
[----:B------:R-:W0:Y:S01]  /*04d0*/  MUFU.RCP64H R11, R17 ;  /* 0x00000011000b7308 */ /* 0x000e220000001800 */
[----:B------:R-:W-:Y:S01]  /*04e0*/  IMAD.MOV.U32 R10, RZ, RZ, 0x1 ;  /* 0x00000001ff0a7424 */ /* 0x000fe200078e00ff */
[----:B--2---:R-:W-:-:S02]  /*04f0*/  IADD3 R8, P0, R2, R37, RZ ;  /* 0x0000002502087210 */ /* 0x004fc40007f1e0ff */
[----:B---3--:R-:W-:-:S03]  /*0500*/  IADD3 R6, P1, R4, R37, RZ ;  /* 0x0000002504067210 */ /* 0x008fc60007f3e0ff */
[--C-:B------:R-:W-:Y:S02]  /*0510*/  IMAD.X R9, R3, 0x1, R38.reuse, P0 ;  /* 0x0000000103097824 */ /* 0x100fe400000e0626 */
[----:B------:R-:W-:-:S06]  /*0520*/  IMAD.X R7, R5, 0x1, R38, P1 ;  /* 0x0000000105077824 */ /* 0x000fcc00008e0626 */
[----:B------:R-:W2:Y:S04]  /*0530*/  LDG.E.64.SYS R4, [R8] ;  /* 0x0000000008047381 */ /* 0x000ea800001eeb00 */
[----:B------:R-:W2:Y:S01]  /*0540*/  LDG.E.64.SYS R2, [R6] ;  /* 0x0000000006027381 */ /* 0x000ea200001eeb00 */
[----:B0-----:R-:W0:Y:S01]  /*0550*/  DFMA R12, -R16, R10, 1 ;  /* 0x3ff00000100c742b */ /* 0x001e22000000010a */
[----:B------:R-:W-:Y:S01]  /*0560*/  BMOV.32.CLEAR RZ, B6 ;  /* 0x0000000006ff7355 */ /* 0x000fe20000100000 */
[----:B------:R-:W-:Y:S06]  /*0570*/  BSSY B6, `(.L_x_590) ;  /* 0x0000015000067945 */ /* 0x000fec0003800000 */
[----:B0-----:R-:W0:-:S08]  /*0580*/  DFMA R12, R12, R12, R12 ;  /* 0x0000000c0c0c722b */ /* 0x001e10000000000c */
[----:B0-----:R-:W0:-:S08]  /*0590*/  DFMA R12, R10, R12, R10 ;  /* 0x0000000c0a0c722b */ /* 0x001e10000000000a */
[----:B0-----:R-:W0:-:S08]  /*05a0*/  DFMA R10, -R16, R12, 1 ;  /* 0x3ff00000100a742b */ /* 0x001e10000000010c */
[----:B0-----:R-:W-:-:S04]  /*05b0*/  DFMA R10, R12, R10, R12 ;  /* 0x0000000a0c0a722b */ /* 0x001fc8000000000c */
[----:B--2---:R-:W0:-:S08]  /*05c0*/  DADD R2, -R2, R4 ;  /* 0x0000000002027229 */ /* 0x004e100000000104 */
[----:B0-----:R-:W0:-:S08]  /*05d0*/  DMUL R2, R32, R2 ;  /* 0x0000000220027228 */ /* 0x001e100000000000 */
        /* <DEDUP_REMOVED lines=10> */
[----:B------:R-:W-:Y:S01]  /*0680*/  MOV R20, 32@lo((_37header_files_fractional_step_solver_c_FS_calculate_boundary_dpdn_vectorised_2d_307_gpu + .L_x_35@srel)) ;  /* 0x0000000000147802 */ /* 0x000fe20000000f00 */
[----:B------:R-:W-:Y:S01]  /*0690*/  IMAD.MOV.U32 R7, RZ, RZ, R17 ;  /* 0x000000ffff077224 */ /* 0x000fe200078e0011 */
[----:B------:R-:W-:-:S06]  /*06a0*/  MOV R21, 32@hi((_37header_files_fractional_step_solver_c_FS_calculate_boundary_dpdn_vectorised_2d_307_gpu + .L_x_35@srel)) ;  /* 0x0000000000157802 */ /* 0x000fcc0000000f00 */
[----:B------:R-:W-:Y:S05]  /*06b0*/  CALL.ABS.NOINC `(__cuda_sm20_div_rn_f64_full__0) ;  /* 0x0000000000007943 */ /* 0x000fea0003c00000 */
.L_x_35:
[----:B------:R-:W-:Y:S05]  /*06c0*/  BSYNC B6 ;  /* 0x0000000000067941 */ /* 0x000fea0003800000 */
.L_x_590:
[----:B------:R-:W2:Y:S04]  /*06d0*/  LDG.E.64.CONSTANT.SYS R6, [UR38+0x4c] ;  /* 0x00004c26ff067981 */ /* 0x000ea8000c1e6b00 */
[----:B------:R-:W3:Y:S04]  /*06e0*/  LDG.E.64.CONSTANT.SYS R2, [UR38+0x54] ;  /* 0x00005426ff027981 */ /* 0x000ee8000c1e6b00 */
[----:B------:R-:W4:Y:S01]  /*06f0*/  LDG.E.64.CONSTANT.SYS R22, [R22+0x58] ;  /* 0x0000580016167381 */ /* 0x000f2200001e6b00 */
[----:B--2---:R-:W-:-:S05]  /*0700*/  IADD3 R10, P0, R6, R37, RZ ;  /* 0x00000025060a7210 */ /* 0x004fca0007f1e0ff */
[----:B------:R-:W-:Y:S01]  /*0710*/  IMAD.X R11, R7, 0x1, R38, P0 ;  /* 0x00000001070b7824 */ /* 0x000fe200000e0626 */
[----:B---3--:R-:W-:-:S05]  /*0720*/  IADD3 R8, P0, R2, R37, RZ ;  /* 0x0000002502087210 */ /* 0x008fca0007f1e0ff */
[----:B------:R-:W-:Y:S02]  /*0730*/  IMAD.X R9, R3, 0x1, R38, P0 ;  /* 0x0000000103097824 */ /* 0x000fe400000e0626 */
[----:B------:R-:W2:Y:S06]  /*0740*/  LDG.E.64.SYS R6, [R10] ;  /* 0x000000000a067381 */ /* 0x000eac00001eeb00 */
[----:B------:R-:W3:Y:S01]  /*0750*/  LDG.E.64.SYS R2, [R8] ;  /* 0x0000000008027381 */ /* 0x000ee200001eeb00 */
[----:B----4-:R-:W-:-:S05]  /*0760*/  IADD3 R12, P0, R22, R37, RZ ;  /* 0x00000025160c7210 */ /* 0x010fca0007f1e0ff */
[----:B------:R-:W-:Y:S01]  /*0770*/  IMAD.X R13, R23, 0x1, R38, P0 ;  /* 0x00000001170d7824 */ /* 0x000fe200000e0626 */
[----:B--2---:R-:W3:-:S08]  /*0780*/  DMUL R6, R6, R18 ;  /* 0x0000001206067228 */ /* 0x004ed00000000000 */
[----:B---3--:R-:W0:-:S09]  /*0790*/  DFMA R2, R2, R4, R6 ;  /* 0x000000040202722b */ /* 0x008e120000000006 */
[----:B0-----:R0:W-:Y:S02]  /*07a0*/  STG.E.64.SYS [R12], R2 ;  /* 0x000000020c007386 */ /* 0x0011e4000010eb00 */
.L_x_587:
[----:B------:R-:W-:Y:S05]  /*07b0*/  BSYNC B7 ;  /* 0x0000000000077941 */ /* 0x000fea0003800000 */
.L_x_586:
[----:B------:R-:W-:Y:S02]  /*07c0*/  ISETP.NE.AND P0, PT, R39, RZ, PT ;  /* 0x000000ff2700720c */ /* 0x000fe40003f05270 */
[----:B------:R-:W-:-:S10]  /*07d0*/  IADD3 R35, R35, UR40, RZ ;  /* 0x0000002823237c10 */ /* 0x000fd4000fffe0ff */
[----:B------:R-:W-:Y:S05]  /*07e0*/  @P0 BRA `(.L_x_591) ;  /* 0xfffff92000000947 */ /* 0x000fea000383ffff */
[----:B------:R-:W-:Y:S05]  /*07f0*/  EXIT ;  /* 0x000000000000794d */ /* 0x000fea0003800000 */
.L_x_592:
        /* <DEDUP_REMOVED lines=8> */
.L_x_729:


//--------------------- .text._37header_files_fractional_step_solver_c_FS_calculate_boundary_dpdn_vectorised_293_gpu --------------------------
	.section	.text._37header_files_fractional_step_solver_c_FS_calculate_boundary_dpdn_vectorised_293_gpu,"ax",@progbits
	.sectioninfo	@"SHI_REGISTERS=43"
	.align	128
        .global         _37header_files_fractional_step_solver_c_FS_calculate_boundary_dpdn_vectorised_293_gpu
        .type           _37header_files_fractional_step_solver_c_FS_calculate_boundary_dpdn_vectorised_293_gpu,@function
        .size           _37header_files_fractional_step_solver_c_FS_calculate_boundary_dpdn_vectorised_293_gpu,(.L_x_730 - _37header_files_fractional_step_solver_c_FS_calculate_boundary_dpdn_vectorised_293_gpu)
        .other          _37header_files_fractional_step_solver_c_FS_calculate_boundary_dpdn_vectorised_293_gpu,@"STO_CUDA_ENTRY STV_DEFAULT"
_37header_files_fractional_step_solver_c_FS_calculate_boundary_dpdn_vectorised_293_gpu:
.text._37header_files_fractional_step_solver_c_FS_calculate_boundary_dpdn_vectorised_293_gpu:
        /* <DEDUP_REMOVED lines=17> */
.L_x_600:
        /* <DEDUP_REMOVED lines=51> */
[----:B------:R-:W-:Y:S01]  /*0440*/  MOV R20, 32@lo((_37header_files_fractional_step_solver_c_FS_calculate_boundary_dpdn_vectorised_293_gpu + .L_x_36@srel)) ;  /* 0x0000000000147802 */ /* 0x000fe20000000f00 */
[----:B------:R-:W-:Y:S01]  /*0450*/  IMAD.MOV.U32 R7, RZ, RZ, R17 ;  /* 0x000000ffff077224 */ /* 0x000fe200078e0011 */
[----:B------:R-:W-:-:S06]  /*0460*/  MOV R21, 32@hi((_37header_files_fractional_step_solver_c_FS_calculate_boundary_dpdn_vectorised_293_gpu + .L_x_36@srel)) ;  /* 0x0000000000157802 */ /* 0x000fcc0000000f00 */
[----:B------:R-:W-:Y:S05]  /*0470*/  CALL.ABS.NOINC `(__cuda_sm20_div_rn_f64_full__0) ;  /* 0x0000000000007943 */ /* 0x000fea0003c00000 */
.L_x_36:
[----:B------:R-:W-:Y:S02]  /*0480*/  MOV R18, R4 ;  /* 0x0000000400127202 */ /* 0x000fe40000000f00 */
[----:B------:R-:W-:-:S03]  /*0490*/  MOV R19, R5 ;  /* 0x0000000500137202 */ /* 0x000fc60000000f00 */
.L_x_596:
[----:B------:R-:W-:Y:S05]  /*04a0*/  BSYNC B6 ;  /* 0x0000000000067941 */ /* 0x000fea0003800000 */
.L_x_595:
        /* <DEDUP_REMOVED lines=31> */
.L_x_37:
[----:B------:R-:W-:Y:S02]  /*06a0*/  MOV R22, R4 ;  /* 0x0000000400167202 */ /* 0x000fe40000000f00 */
[----:B------:R-:W-:-:S03]  /*06b0*/  MOV R23, R5 ;  /* 0x0000000500177202 */ /* 0x000fc60000000f00 */
.L_x_598:
[----:B------:R-:W-:Y:S05]  /*06c0*/  BSYNC B6 ;  /* 0x0000000000067941 */ /* 0x000fea0003800000 */
.L_x_597:
        /* <DEDUP_REMOVED lines=29> */
[----:B------:R-:W-:Y:S01]  /*08a0*/  MOV R20, 32@lo((_37header_files_fractional_step_solver_c_FS_calculate_boundary_dpdn_vectorised_293_gpu + .L_x_38@srel)) ;  /* 0x0000000000147802 */ /* 0x000fe20000000f00 */
[----:B------:R-:W-:Y:S01]  /*08b0*/  IMAD.MOV.U32 R7, RZ, RZ, R17 ;  /* 0x000000ffff077224 */ /* 0x000fe200078e0011 */
[----:B------:R-:W-:-:S06]  /*08c0*/  MOV R21, 32@hi((_37header_files_fractional_step_solver_c_FS_calculate_boundary_dpdn_vectorised_293_gpu + .L_x_38@srel)) ;  /* 0x0000000000157802 */ /* 0x000fcc0000000f00 */
[----:B------:R-:W-:Y:S05]  /*08d0*/  CALL.ABS.NOINC `(__cuda_sm20_div_rn_f64_full__0) ;  /* 0x0000000000007943 */ /* 0x000fea0003c00000 */
.L_x_38:
[----:B------:R-:W-:Y:S05]  /*08e0*/  BSYNC B6 ;  /* 0x0000000000067941 */ /* 0x000fea0003800000 */
.L_x_599:
[----:B------:R-:W2:Y:S04]  /*08f0*/  LDG.E.64.CONSTANT.SYS R10, [UR38+0x4c] ;  /* 0x00004c26ff0a7981 */ /* 0x000ea8000c1e6b00 */
[----:B------:R-:W3:Y:S04]  /*0900*/  LDG.E.64.CONSTANT.SYS R8, [UR38+0x54] ;  /* 0x00005426ff087981 */ /* 0x000ee8000c1e6b00 */
[----:B------:R-:W4:Y:S04]  /*0910*/  LDG.E.64.CONSTANT.SYS R6, [UR38+0x5c] ;  /* 0x00005c26ff067981 */ /* 0x000f28000c1e6b00 */
[----:B------:R-:W5:Y:S01]  /*0920*/  LDG.E.64.CONSTANT.SYS R32, [R32+0x58] ;  /* 0x0000580020207381 */ /* 0x000f6200001e6b00 */
[----:B--2---:R-:W-:-:S05]  /*0930*/  IADD3 R16, P0, R10, R38, RZ ;  /* 0x000000260a107210 */ /* 0x004fca0007f1e0ff */
[----:B------:R-:W-:Y:S01]  /*0940*/  IMAD.X R17, R11, 0x1, R39, P0 ;  /* 0x000000010b117824 */ /* 0x000fe200000e0627 */
[----:B---3--:R-:W-:-:S05]  /*0950*/  IADD3 R14, P0, R8, R38, RZ ;  /* 0x00000026080e7210 */ /* 0x008fca0007f1e0ff */
[----:B------:R-:W-:Y:S02]  /*0960*/  IMAD.X R15, R9, 0x1, R39, P0 ;  /* 0x00000001090f7824 */ /* 0x000fe400000e0627 */
[----:B------:R-:W2:Y:S01]  /*0970*/  LDG.E.64.SYS R10, [R16] ;  /* 0x00000000100a7381 */ /* 0x000ea200001eeb00 */
[----:B----4-:R-:W-:-:S05]  /*0980*/  IADD3 R12, P0, R6, R38, RZ ;  /* 0x00000026060c7210 */ /* 0x010fca0007f1e0ff */
[----:B------:R-:W3:Y:S01]  /*0990*/  LDG.E.64.SYS R8, [R14] ;  /* 0x000000000e087381 */ /* 0x000ee200001eeb00 */
[----:B------:R-:W-:-:S08]  /*09a0*/  IMAD.X R13, R7, 0x1, R39, P0 ;  /* 0x00000001070d7824 */ /* 0x000fd000000e0627 */
[----:B------:R-:W4:Y:S01]  /*09b0*/  LDG.E.64.SYS R6, [R12] ;  /* 0x000000000c067381 */ /* 0x000f2200001eeb00 */
[----:B-----5:R-:W-:-:S05]  /*09c0*/  IADD3 R38, P0, R32, R38, RZ ;  /* 0x0000002620267210 */ /* 0x020fca0007f1e0ff */
[----:B------:R-:W-:Y:S01]  /*09d0*/  IMAD.X R39, R33, 0x1, R39, P0 ;  /* 0x0000000121277824 */ /* 0x000fe200000e0627 */
[----:B--2---:R-:W3:-:S08]  /*09e0*/  DMUL R10, R10, R18 ;  /* 0x000000120a0a7228 */ /* 0x004ed00000000000 */
[----:B---3--:R-:W4:-:S08]  /*09f0*/  DFMA R8, R8, R22, R10 ;  /* 0x000000160808722b */ /* 0x008f10000000000a */
[----:B----4-:R-:W0:-:S09]  /*0a00*/  DFMA R6, R6, R4, R8 ;  /* 0x000000040606722b */ /* 0x010e120000000008 */
[----:B0-----:R0:W-:Y:S02]  /*0a10*/  STG.E.64.SYS [R38], R6 ;  /* 0x0000000626007386 */ /* 0x0011e4000010eb00 */
.L_x_594:
[----:B------:R-:W-:Y:S05]  /*0a20*/  BSYNC B7 ;  /* 0x0000000000077941 */ /* 0x000fea0003800000 */
.L_x_593:
[----:B------:R-:W-:Y:S02]  /*0a30*/  ISETP.NE.AND P0, PT, R40, RZ, PT ;  /* 0x000000ff2800720c */ /* 0x000fe40003f05270 */
[----:B------:R-:W-:-:S10]  /*0a40*/  IADD3 R37, R37, UR40, RZ ;  /* 0x0000002825257c10 */ /* 0x000fd4000fffe0ff */
[----:B------:R-:W-:Y:S05]  /*0a50*/  @P0 BRA `(.L_x_600) ;  /* 0xfffff6b000000947 */ /* 0x000fea000383ffff */
[----:B------:R-:W-:Y:S05]  /*0a60*/  EXIT ;  /* 0x000000000000794d */ /* 0x000fea0003800000 */
.L_x_601:
[----:B------:R-:W-:-:S00]  /*0a70*/  BRA `(.L_x_601) ;  /* 0xfffffff000007947 */ /* 0x000fc0000383ffff */
.L_x_730:


//--------------------- .text._37header_files_fractional_step_solver_c_FS_calculate_mass_residual_vectorised_2d_278_gpu --------------------------
	.section	.text._37header_files_fractional_step_solver_c_FS_calculate_mass_residual_vectorised_2d_278_gpu,"ax",@progbits
	.sectioninfo	@"SHI_REGISTERS=35"
	.align	128
        .global         _37header_files_fractional_step_solver_c_FS_calculate_mass_residual_vectorised_2d_278_gpu
        .type           _37header_files_fractional_step_solver_c_FS_calculate_mass_residual_vectorised_2d_278_gpu,@function
        .size           _37header_files_fractional_step_solver_c_FS_calculate_mass_residual_vectorised_2d_278_gpu,(.L_x_731 - _37header_files_fractional_step_solver_c_FS_calculate_mass_residual_vectorised_2d_278_gpu)
        .other          _37header_files_fractional_step_solver_c_FS_calculate_mass_residual_vectorised_2d_278_gpu,@"STO_CUDA_ENTRY STV_DEFAULT"
_37header_files_fractional_step_solver_c_FS_calculate_mass_residual_vectorised_2d_278_gpu:
.text._37header_files_fractional_step_solver_c_FS_calculate_mass_residual_vectorised_2d_278_gpu:
        /* <DEDUP_REMOVED lines=10> */
.L_x_605:
        /* <DEDUP_REMOVED lines=16> */
[----:B------:R-:W2:Y:S04]  /*01a0*/  LDG.E.64.CONSTANT.SYS R6, [UR36+-0x10] ;  /* 0xfffff024ff067981 */ /* 0x000ea8000c1e6b00 */
[----:B------:R-:W3:Y:S04]  /*01b0*/  LDG.E.64.CONSTANT.SYS R2, [UR4+0x88] ;  /* 0x00008804ff027981 */ /* 0x000ee8000c1e6b00 */
[----:B------:R-:W4:Y:S01]  /*01c0*/  LDG.E.64.CONSTANT.SYS R4, [UR4+0x80] ;  /* 0x00008004ff047981 */ /* 0x000f22000c1e6b00 */
[----:B------:R-:W-:-:S02]  /*01d0*/  SHF.R.S64 R19, RZ, 0x1d, R18 ;  /* 0x0000001dff137819 */ /* 0x000fc40000001012 */
[----:B------:R-:W-:Y:S01]  /*01e0*/  SHF.R.S32.HI R22, RZ, 0x1d, R18 ;  /* 0x0000001dff167819 */ /* 0x000fe20000011412 */
[----:B------:R-:W5:Y:S01]  /*01f0*/  LDG.E.64.CONSTANT.SYS R8, [UR36] ;  /* 0x00000024ff087981 */ /* 0x000f62000c1e6b00 */
[----:B------:R-:W-:Y:S01]  /*0200*/  IMAD.MOV.U32 R10, RZ, RZ, 0x1 ;  /* 0x00000001ff0a7424 */ /* 0x000fe200078e00ff */
[-C--:B---3--:R-:W-:Y:S02]  /*0210*/  IADD3 R16, P0, R2, R19.reuse, RZ ;  /* 0x0000001302107210 */ /* 0x088fe40007f1e0ff */
[----:B----4-:R-:W-:-:S03]  /*0220*/  IADD3 R14, P1, R4, R19, RZ ;  /* 0x00000013040e7210 */ /* 0x010fc60007f3e0ff */
[--C-:B------:R-:W-:Y:S02]  /*0230*/  IMAD.X R17, R3, 0x1, R22.reuse, P0 ;  /* 0x0000000103117824 */ /* 0x100fe400000e0616 */
[----:B------:R-:W-:-:S06]  /*0240*/  IMAD.X R15, R5, 0x1, R22, P1 ;  /* 0x00000001050f7824 */ /* 0x000fcc00008e0616 */
[----:B------:R0:W3:Y:S04]  /*0250*/  LDG.E.64.SYS R4, [R16] ;  /* 0x0000000010047381 */ /* 0x0000e800001eeb00 */
[----:B------:R-:W3:Y:S01]  /*0260*/  LDG.E.64.SYS R2, [R14] ;  /* 0x000000000e027381 */ /* 0x000ee200001eeb00 */
[----:B--2---:R-:W1:Y:S02]  /*0270*/  MUFU.RCP64H R11, R7 ;  /* 0x00000007000b7308 */ /* 0x004e640000001800 */
[----:B-1----:R-:W1:-:S08]  /*0280*/  DFMA R12, -R6, R10, 1 ;  /* 0x3ff00000060c742b */ /* 0x002e50000000010a */
[----:B-1----:R-:W1:-:S08]  /*0290*/  DFMA R12, R12, R12, R12 ;  /* 0x0000000c0c0c722b */ /* 0x002e50000000000c */
[----:B-1----:R-:W1:Y:S01]  /*02a0*/  DFMA R12, R10, R12, R10 ;  /* 0x0000000c0a0c722b */ /* 0x002e62000000000a */
[----:B0-----:R-:W-:Y:S01]  /*02b0*/  IMAD.MOV.U32 R16, RZ, RZ, c[0x0][0x170] ;  /* 0x00005c00ff107624 */ /* 0x001fe200078e00ff */
[----:B------:R-:W-:Y:S01]  /*02c0*/  BMOV.32.CLEAR RZ, B6 ;  /* 0x0000000006ff7355 */ /* 0x000fe20000100000 */
[----:B------:R-:W-:Y:S03]  /*02d0*/  BSSY B6, `(.L_x_604) ;  /* 0x0000013000067945 */ /* 0x000fe60003800000 */
[----:B------:R-:W-:-:S05]  /*02e0*/  IADD3 R16, P1, R16, 0x88, RZ ;  /* 0x0000008810107810 */ /* 0x000fca0007f3e0ff */
[----:B------:R-:W-:Y:S01]  /*02f0*/  IMAD.X R17, RZ, RZ, c[0x0][0x174], P1 ;  /* 0x00005d00ff117624 */ /* 0x000fe200008e06ff */
[----:B---3--:R-:W5:-:S04]  /*0300*/  DADD R2, R2, R4 ;  /* 0x0000000002027229 */ /* 0x008f480000000004 */
[----:B-1----:R-:W0:-:S04]  /*0310*/  DFMA R4, -R6, R12, 1 ;  /* 0x3ff000000604742b */ /* 0x002e08000000010c */
        /* <DEDUP_REMOVED lines=10> */
[----:B------:R-:W-:Y:S01]  /*03c0*/  MOV R20, 32@lo((_37header_files_fractional_step_solver_c_FS_calculate_mass_residual_vectorised_2d_278_gpu + .L_x_39@srel)) ;  /* 0x0000000000147802 */ /* 0x000fe20000000f00 */
[----:B------:R-:W-:Y:S01]  /*03d0*/  IMAD.MOV.U32 R5, RZ, RZ, R3 ;  /* 0x000000ffff057224 */ /* 0x000fe200078e0003 */
[----:B------:R-:W-:-:S06]  /*03e0*/  MOV R21, 32@hi((_37header_files_fractional_step_solver_c_FS_calculate_mass_residual_vectorised_2d_278_gpu + .L_x_39@srel)) ;  /* 0x0000000000157802 */ /* 0x000fcc0000000f00 */
[----:B------:R-:W-:Y:S05]  /*03f0*/  CALL.ABS.NOINC `(__cuda_sm20_div_rn_f64_full__0) ;  /* 0x0000000000007943 */ /* 0x000fea0003c00000 */
.L_x_39:
[----:B------:R-:W-:Y:S05]  /*0400*/  BSYNC B6 ;  /* 0x0000000000067941 */ /* 0x000fea0003800000 */
.L_x_604:
[----:B------:R-:W2:Y:S02]  /*0410*/  LDG.E.64.CONSTANT.SYS R16, [R16+-0x20] ;  /* 0xffffe00010107381 */ /* 0x000ea400001e6b00 */
[----:B--2---:R-:W-:-:S04]  /*0420*/  IADD3 R2, P0, R16, R19, RZ ;  /* 0x0000001310027210 */ /* 0x004fc80007f1e0ff */
[----:B------:R-:W-:-:S08]  /*0430*/  IADD3.X R3, R17, R22, RZ, P0, !PT ;  /* 0x0000001611037210 */ /* 0x000fd000007fe4ff */
[----:B------:R0:W-:Y:S02]  /*0440*/  STG.E.64.SYS [R2], R4 ;  /* 0x0000000402007386 */ /* 0x0001e4000010eb00 */
.L_x_603:
[----:B------:R-:W-:Y:S05]  /*0450*/  BSYNC B7 ;  /* 0x0000000000077941 */ /* 0x000fea0003800000 */
.L_x_602:
[----:B------:R-:W-:Y:S02]  /*0460*/  ISETP.NE.AND P0, PT, R32, RZ, PT ;  /* 0x000000ff2000720c */ /* 0x000fe40003f05270 */
[----:B------:R-:W-:-:S10]  /*0470*/  IADD3 R18, R18, UR38, RZ ;  /* 0x0000002612127c10 */ /* 0x000fd4000fffe0ff */
[----:B------:R-:W-:Y:S05]  /*0480*/  @P0 BRA `(.L_x_605) ;  /* 0xfffffc1000000947 */ /* 0x000fea000383ffff */
[----:B------:R-:W-:Y:S05]  /*0490*/  EXIT ;  /* 0x000000000000794d */ /* 0x000fea0003800000 */
.L_x_606:
[----:B------:R-:W-:-:S00]  /*04a0*/  BRA `(.L_x_606) ;  /* 0xfffffff000007947 */ /* 0x000fc0000383ffff */
[----:B------:R-:W-:-:S00]  /*04b0*/  NOP ;  /* 0x0000000000007918 */ /* 0x000fc00000000000 */
[----:B------:R-:W-:-:S00]  /*04c0*/  NOP ;  /* 0x0000000000007918 */ /* 0x000fc00000000000 */
[----:B------:R-:W-:-:S00]  /*04d0*/  NOP ;  /* 0x0000000000007918 */ /* 0x000fc00000000000 */
[----:B------:R-:W-:-:S00]  /*04e0*/  NOP ;  /* 0x0000000000007918 */ /* 0x000fc00000000000 */
[----:B------:R-:W-:-:S00]  /*04f0*/  NOP ;  /* 0x0000000000007918 */ /* 0x000fc00000000000 */
.L_x_731:


//--------------------- .text._37header_files_fractional_step_solver_c_FS_calculate_mass_residual_vectorised_262_gpu --------------------------
	.section	.text._37header_files_fractional_step_solver_c_FS_calculate_mass_residual_vectorised_262_gpu,"ax",@progbits
	.sectioninfo	@"SHI_REGISTERS=35"
	.align	128
        .global         _37header_files_fractional_step_solver_c_FS_calculate_mass_residual_vectorised_262_gpu
        .type           _37header_files_fractional_step_solver_c_FS_calculate_mass_residual_vectorised_262_gpu,@function
        .size           _37header_files_fractional_step_solver_c_FS_calculate_mass_residual_vectorised_262_gpu,(.L_x_732 - _37header_files_fractional_step_solver_c_FS_calculate_mass_residual_vectorised_262_gpu)
        .other          _37header_files_fractional_step_solver_c_FS_calculate_mass_residual_vectorised_262_gpu,@"STO_CUDA_ENTRY STV_DEFAULT"
_37header_files_fractional_step_solver_c_FS_calculate_mass_residual_vectorised_262_gpu:
.text._37header_files_fractional_step_solver_c_FS_calculate_mass_residual_vectorised_262_gpu:
        /* <DEDUP_REMOVED lines=10> */
.L_x_610:
        /* <DEDUP_REMOVED lines=18> */
[----:B------:R-:W4:Y:S04]  /*01c0*/  LDG.E.64.CONSTANT.SYS R8, [UR4+0x80] ;  /* 0x00008004ff087981 */ /* 0x000f28000c1e6b00 */
[----:B------:R-:W5:Y:S01]  /*01d0*/  LDG.E.64.CONSTANT.SYS R2, [UR4+0x90] ;  /* 0x00009004ff027981 */ /* 0x000f62000c1e6b00 */
[----:B------:R-:W-:-:S02]  /*01e0*/  SHF.R.S64 R19, RZ, 0x1d, R18 ;  /* 0x0000001dff137819 */ /* 0x000fc40000001012 */
[----:B------:R-:W-:Y:S01]  /*01f0*/  SHF.R.S32.HI R22, RZ, 0x1d, R18 ;  /* 0x0000001dff167819 */ /* 0x000fe20000011412 */
[----:B------:R-:W2:Y:S01]  /*0200*/  LDG.E.64.CONSTANT.SYS R10, [UR36] ;  /* 0x00000024ff0a7981 */ /* 0x000ea2000c1e6b00 */
[-C--:B---3--:R-:W-:Y:S02]  /*0210*/  IADD3 R20, P0, R4, R19.reuse, RZ ;  /* 0x0000001304147210 */ /* 0x088fe40007f1e0ff */
[----:B----4-:R-:W-:-:S03]  /*0220*/  IADD3 R16, P1, R8, R19, RZ ;  /* 0x0000001308107210 */ /* 0x010fc60007f3e0ff */
[--C-:B------:R-:W-:Y:S02]  /*0230*/  IMAD.X R21, R5, 0x1, R22.reuse, P0 ;  /* 0x0000000105157824 */ /* 0x100fe400000e0616 */
[----:B------:R-:W-:Y:S01]  /*0240*/  IMAD.X R17, R9, 0x1, R22, P1 ;  /* 0x0000000109117824 */ /* 0x000fe200008e0616 */
[----:B-----5:R-:W-:-:S05]  /*0250*/  IADD3 R24, P0, R2, R19, RZ ;  /* 0x0000001302187210 */ /* 0x020fca0007f1e0ff */
[----:B------:R-:W3:Y:S01]  /*0260*/  LDG.E.64.SYS R8, [R20] ;  /* 0x0000000014087381 */ /* 0x000ee200001eeb00 */
[----:B------:R-:W-:-:S03]  /*0270*/  IMAD.X R25, R3, 0x1, R22, P0 ;  /* 0x0000000103197824 */ /* 0x000fc600000e0616 */
[----:B------:R0:W3:Y:S05]  /*0280*/  LDG.E.64.SYS R4, [R16] ;  /* 0x0000000010047381 */ /* 0x0000ea00001eeb00 */
[----:B------:R-:W4:Y:S01]  /*0290*/  LDG.E.64.SYS R2, [R24] ;  /* 0x0000000018027381 */ /* 0x000f2200001eeb00 */
[----:B--2---:R-:W1:Y:S01]  /*02a0*/  MUFU.RCP64H R13, R7 ;  /* 0x00000007000d7308 */ /* 0x004e620000001800 */
[----:B------:R-:W-:-:S06]  /*02b0*/  IMAD.MOV.U32 R12, RZ, RZ, 0x1 ;  /* 0x00000001ff0c7424 */ /* 0x000fcc00078e00ff */
        /* <DEDUP_REMOVED lines=8> */
[----:B---3--:R-:W4:-:S04]  /*0340*/  DADD R4, R4, R8 ;  /* 0x0000000004047229 */ /* 0x008f080000000008 */
[----:B-1----:R-:W0:-:S04]  /*0350*/  DFMA R8, -R6, R14, 1 ;  /* 0x3ff000000608742b */ /* 0x002e08000000010e */
[----:B----4-:R-:W1:-:S04]  /*0360*/  DADD R2, R4, R2 ;  /* 0x0000000004027229 */ /* 0x010e480000000002 */
[----:B0-----:R-:W-:-:S04]  /*0370*/  DFMA R8, R14, R8, R14 ;  /* 0x000000080e08722b */ /* 0x001fc8000000000e */
[----:B-1----:R-:W0:-:S08]  /*0380*/  DMUL R2, R2, R10 ;  /* 0x0000000a02027228 */ /* 0x002e100000000000 */
        /* <DEDUP_REMOVED lines=8> */
[----:B------:R-:W-:Y:S01]  /*0410*/  MOV R20, 32@lo((_37header_files_fractional_step_solver_c_FS_calculate_mass_residual_vectorised_262_gpu + .L_x_40@srel)) ;  /* 0x0000000000147802 */ /* 0x000fe20000000f00 */
[----:B------:R-:W-:Y:S01]  /*0420*/  IMAD.MOV.U32 R5, RZ, RZ, R3 ;  /* 0x000000ffff057224 */ /* 0x000fe200078e0003 */
[----:B------:R-:W-:-:S06]  /*0430*/  MOV R21, 32@hi((_37header_files_fractional_step_solver_c_FS_calculate_mass_residual_vectorised_262_gpu + .L_x_40@srel)) ;  /* 0x0000000000157802 */ /* 0x000fcc0000000f00 */
[----:B------:R-:W-:Y:S05]  /*0440*/  CALL.ABS.NOINC `(__cuda_sm20_div_rn_f64_full__0) ;  /* 0x0000000000007943 */ /* 0x000fea0003c00000 */
.L_x_40:
[----:B------:R-:W-:Y:S05]  /*0450*/  BSYNC B6 ;  /* 0x0000000000067941 */ /* 0x000fea0003800000 */
.L_x_609:
[----:B------:R-:W2:Y:S02]  /*0460*/  LDG.E.64.CONSTANT.SYS R16, [R16+-0x28] ;  /* 0xffffd80010107381 */ /* 0x000ea400001e6b00 */
[----:B--2---:R-:W-:-:S04]  /*0470*/  IADD3 R2, P0, R16, R19, RZ ;  /* 0x0000001310027210 */ /* 0x004fc80007f1e0ff */
[----:B------:R-:W-:-:S08]  /*0480*/  IADD3.X R3, R17, R22, RZ, P0, !PT ;  /* 0x0000001611037210 */ /* 0x000fd000007fe4ff */
[----:B------:R0:W-:Y:S02]  /*0490*/  STG.E.64.SYS [R2], R4 ;  /* 0x0000000402007386 */ /* 0x0001e4000010eb00 */
.L_x_608:
[----:B------:R-:W-:Y:S05]  /*04a0*/  BSYNC B7 ;  /* 0x0000000000077941 */ /* 0x000fea0003800000 */
.L_x_607:
[----:B------:R-:W-:Y:S02]  /*04b0*/  ISETP.NE.AND P0, PT, R32, RZ, PT ;  /* 0x000000ff2000720c */ /* 0x000fe40003f05270 */
[----:B------:R-:W-:-:S10]  /*04c0*/  IADD3 R18, R18, UR38, RZ ;  /* 0x0000002612127c10 */ /* 0x000fd4000fffe0ff */
[----:B------:R-:W-:Y:S05]  /*04d0*/  @P0 BRA `(.L_x_610) ;  /* 0xfffffbc000000947 */ /* 0x000fea000383ffff */
[----:B------:R-:W-:Y:S05]  /*04e0*/  EXIT ;  /* 0x000000000000794d */ /* 0x000fea0003800000 */
.L_x_611:
[----:B------:R-:W-:-:S00]  /*04f0*/  BRA `(.L_x_611) ;  /* 0xfffffff000007947 */ /* 0x000fc0000383ffff */
.L_x_732:


//--------------------- .text._37header_files_fractional_step_solver_c_FS_calculate_intermediate_velocity_vectorised_2d_243_gpu --------------------------
	.section	.text._37header_files_fractional_step_solver_c_FS_calculate_intermediate_velocity_vectorised_2d_243_gpu,"ax",@progbits
	.sectioninfo	@"SHI_REGISTERS=30"
	.align	128
        .global         _37header_files_fractional_step_solver_c_FS_calculate_intermediate_velocity_vectorised_2d_243_gpu
        .type           _37header_files_fractional_step_solver_c_FS_calculate_intermediate_velocity_vectorised_2d_243_gpu,@function
        .size           _37header_files_fractional_step_solver_c_FS_calculate_intermediate_velocity_vectorised_2d_243_gpu,(.L_x_733 - _37header_files_fractional_step_solver_c_FS_calculate_intermediate_velocity_vectorised_2d_243_gpu)
        .other          _37header_files_fractional_step_solver_c_FS_calculate_intermediate_velocity_vectorised_2d_243_gpu,@"STO_CUDA_ENTRY STV_DEFAULT"
_37header_files_fractional_step_solver_c_FS_calculate_intermediate_velocity_vectorised_2d_243_gpu:
.text._37header_files_fractional_step_solver_c_FS_calculate_intermediate_velocity_vectorised_2d_243_gpu:
        /* <DEDUP_REMOVED lines=14> */
.L_x_614:
[----:B------:R-:W-:Y:S01]  /*00e0*/  ISETP.GT.AND P1, PT, R0, R27, PT ;  /* 0x0000001b0000720c */ /* 0x000fe20003f24270 */
[----:B------:R-:W-:Y:S01]  /*00f0*/  BMOV.32.CLEAR RZ, B0 ;  /* 0x0000000000ff7355 */ /* 0x000fe20000100000 */
[----:B------:R-:W-:Y:S01]  /*0100*/  IADD3 R22, R22, -UR6, RZ ;  /* 0x8000000616167c10 */ /* 0x000fe2000fffe0ff */
[----:B------:R-:W-:Y:S03]  /*0110*/  BSSY B0, `(.L_x_612) ;  /* 0x0000024000007945 */ /* 0x000fe60003800000 */
[----:B------:R-:W-:-:S06]  /*0120*/  ISETP.GT.AND P0, PT, R22, RZ, PT ;  /* 0x000000ff1600720c */ /* 0x000fcc0003f04270 */
[----:B0-----:R-:W-:Y:S05]  /*0130*/  @!P1 BRA `(.L_x_613) ;  /* 0x0000021000009947 */ /* 0x001fea0003800000 */
[----:B------:R-:W-:Y:S02]  /*0140*/  ULDC.64 UR8, c[0x0][0x168] ;  /* 0x00005a0000087ab9 */ /* 0x000fe40000000a00 */
[----:B------:R-:W2:Y:S04]  /*0150*/  LDG.E.64.CONSTANT.SYS R6, [UR8+0x80] ;  /* 0x00008008ff067981 */ /* 0x000ea8000c1e6b00 */
[----:B------:R-:W3:Y:S04]  /*0160*/  LDG.E.64.CONSTANT.SYS R8, [UR8] ;  /* 0x00000008ff087981 */ /* 0x000ee8000c1e6b00 */
[----:B------:R-:W4:Y:S04]  /*0170*/  LDG.E.64.CONSTANT.SYS R2, [UR8+0x8] ;  /* 0x00000808ff027981 */ /* 0x000f28000c1e6b00 */
[----:B------:R-:W5:Y:S04]  /*0180*/  LDG.E.64.CONSTANT.SYS R4, [UR8+0x88] ;  /* 0x00008808ff047981 */ /* 0x000f68000c1e6b00 */
[----:B------:R-:W5:Y:S01]  /*0190*/  LDG.E.64.CONSTANT.SYS R12, [UR8+0x78] ;  /* 0x00007808ff0c7981 */ /* 0x000f62000c1e6b00 */
[----:B------:R-:W-:-:S02]  /*01a0*/  SHF.R.S64 R23, RZ, 0x1d, R27 ;  /* 0x0000001dff177819 */ /* 0x000fc4000000101b */
[----:B------:R-:W-:Y:S01]  /*01b0*/  SHF.R.S32.HI R25, RZ, 0x1d, R27 ;  /* 0x0000001dff197819 */ /* 0x000fe2000001141b */
[----:B------:R-:W5:Y:S01]  /*01c0*/  LDG.E.64.CONSTANT.SYS R16, [UR8+0x28] ;  /* 0x00002808ff107981 */ /* 0x000f62000c1e6b00 */
[-C--:B--2---:R-:W-:Y:S02]  /*01d0*/  IADD3 R10, P2, R6, R23.reuse, RZ ;  /* 0x00000017060a7210 */ /* 0x084fe40007f5e0ff */
[----:B---3--:R-:W-:-:S03]  /*01e0*/  IADD3 R20, P3, R8, R23, RZ ;  /* 0x0000001708147210 */ /* 0x008fc60007f7e0ff */
[--C-:B------:R-:W-:Y:S01]  /*01f0*/  IMAD.X R11, R7, 0x1, R25.reuse, P2 ;  /* 0x00000001070b7824 */ /* 0x100fe200010e0619 */
[----:B----4-:R-:W-:Y:S01]  /*0200*/  IADD3 R2, P1, R2, R23, RZ ;  /* 0x0000001702027210 */ /* 0x010fe20007f3e0ff */
[----:B------:R-:W-:-:S04]  /*0210*/  IMAD.X R21, R9, 0x1, R25, P3 ;  /* 0x0000000109157824 */ /* 0x000fc800018e0619 */
[--C-:B------:R-:W-:Y:S01]  /*0220*/  IMAD.X R3, R3, 0x1, R25.reuse, P1 ;  /* 0x0000000103037824 */ /* 0x100fe200008e0619 */
[-C--:B-----5:R-:W-:Y:S01]  /*0230*/  IADD3 R18, P1, R4, R23.reuse, RZ ;  /* 0x0000001704127210 */ /* 0x0a0fe20007f3e0ff */
[----:B------:R-:W2:Y:S04]  /*0240*/  LDG.E.64.SYS R10, [R10] ;  /* 0x000000000a0a7381 */ /* 0x000ea800001eeb00 */
[----:B------:R-:W2:Y:S01]  /*0250*/  LDG.E.64.SYS R8, [R20] ;  /* 0x0000000014087381 */ /* 0x000ea200001eeb00 */
[--C-:B------:R-:W-:Y:S01]  /*0260*/  IMAD.X R19, R5, 0x1, R25.reuse, P1 ;  /* 0x0000000105137824 */ /* 0x100fe200008e0619 */
[----:B------:R-:W-:Y:S02]  /*0270*/  IADD3 R14, P1, R12, R23, RZ ;  /* 0x000000170c0e7210 */ /* 0x000fe40007f3e0ff */
[----:B------:R-:W3:Y:S03]  /*0280*/  LDG.E.64.SYS R2, [R2] ;  /* 0x0000000002027381 */ /* 0x000ee600001eeb00 */
[----:B------:R-:W-:Y:S01]  /*0290*/  IMAD.X R15, R13, 0x1, R25, P1 ;  /* 0x000000010d0f7824 */ /* 0x000fe200008e0619 */
[----:B------:R-:W4:Y:S04]  /*02a0*/  LDG.E.64.CONSTANT.SYS R4, [UR4] ;  /* 0x00000004ff047981 */ /* 0x000f28000c1e6b00 */
[----:B------:R-:W3:Y:S04]  /*02b0*/  LDG.E.64.SYS R6, [R18] ;  /* 0x0000000012067381 */ /* 0x000ee800001eeb00 */
[----:B------:R-:W5:Y:S04]  /*02c0*/  LDG.E.64.CONSTANT.SYS R12, [UR4+0x38] ;  /* 0x00003804ff0c7981 */ /* 0x000f68000c1e6b00 */
[----:B------:R-:W5:Y:S01]  /*02d0*/  LDG.E.64.SYS R14, [R14] ;  /* 0x000000000e0e7381 */ /* 0x000f6200001eeb00 */
[----:B--2---:R-:W3:-:S08]  /*02e0*/  DMUL R8, R8, R10 ;  /* 0x0000000a08087228 */ /* 0x004ed00000000000 */
[----:B---3--:R0:W5:Y:S02]  /*02f0*/  DFMA R6, R2, R6, R8 ;  /* 0x000000060206722b */ /* 0x0081640000000008 */
[----:B0-----:R-:W-:-:S06]  /*0300*/  IADD3 R8, P1, R16, R23, RZ ;  /* 0x0000001710087210 */ /* 0x001fcc0007f3e0ff */
[----:B-----5:R-:W4:Y:S01]  /*0310*/  DFMA R6, -R12, R14, R6 ;  /* 0x0000000e0c06722b */ /* 0x020f220000000106 */
[----:B------:R-:W-:-:S07]  /*0320*/  IMAD.X R9, R17, 0x1, R25, P1 ;  /* 0x0000000111097824 */ /* 0x000fce00008e0619 */
[----:B----4-:R-:W0:-:S09]  /*0330*/  DFMA R4, -R4, R6, R2 ;  /* 0x000000060404722b */ /* 0x010e120000000102 */
[----:B0-----:R0:W-:Y:S02]  /*0340*/  STG.E.64.SYS [R8], R4 ;  /* 0x0000000408007386 */ /* 0x0011e4000010eb00 */
.L_x_613:
[----:B------:R-:W-:Y:S05]  /*0350*/  BSYNC B0 ;  /* 0x0000000000007941 */ /* 0x000fea0003800000 */
.L_x_612:
[----:B------:R-:W-:Y:S01]  /*0360*/  IADD3 R27, R27, UR6, RZ ;  /* 0x000000061b1b7c10 */ /* 0x000fe2000fffe0ff */
[----:B------:R-:W-:Y:S05]  /*0370*/  @P0 BRA `(.L_x_614) ;  /* 0xfffffd6000000947 */ /* 0x000fea000383ffff */
[----:B------:R-:W-:Y:S05]  /*0380*/  EXIT ;  /* 0x000000000000794d */ /* 0x000fea0003800000 */
.L_x_615:
[----:B------:R-:W-:-:S00]  /*0390*/  BRA `(.L_x_615) ;  /* 0xfffffff000007947 */ /* 0x000fc0000383ffff */
[----:B------:R-:W-:-:S00]  /*03a0*/  NOP ;  /* 0x0000000000007918 */ /* 0x000fc00000000000 */
[----:B------:R-:W-:-:S00]  /*03b0*/  NOP ;  /* 0x0000000000007918 */ /* 0x000fc00000000000 */
[----:B------:R-:W-:-:S00]  /*03c0*/  NOP ;  /* 0x0000000000007918 */ /* 0x000fc00000000000 */
[----:B------:R-:W-:-:S00]  /*03d0*/  NOP ;  /* 0x0000000000007918 */ /* 0x000fc00000000000 */
[----:B------:R-:W-:-:S00]  /*03e0*/  NOP ;  /* 0x0000000000007918 */ /* 0x000fc00000000000 */
[----:B------:R-:W-:-:S00]  /*03f0*/  NOP ;  /* 0x0000000000007918 */ /* 0x000fc00000000000 */
.L_x_733:


//--------------------- .text._37header_files_fractional_step_solver_c_FS_calculate_intermediate_velocity_vectorised_2d_234_gpu --------------------------
	.section	.text._37header_files_fractional_step_solver_c_FS_calculate_intermediate_velocity_vectorised_2d_234_gpu,"ax",@progbits
	.sectioninfo	@"SHI_REGISTERS=30"
	.align	128
        .global         _37header_files_fractional_step_solver_c_FS_calculate_intermediate_velocity_vectorised_2d_234_gpu
        .type           _37header_files_fractional_step_solver_c_FS_calculate_intermediate_velocity_vectorised_2d_234_gpu,@function
        .size           _37header_files_fractional_step_solver_c_FS_calculate_intermediate_velocity_vectorised_2d_234_gpu,(.L_x_734 - _37header_files_fractional_step_solver_c_FS_calculate_intermediate_velocity_vectorised_2d_234_gpu)
        .other          _37header_files_fractional_step_solver_c_FS_calculate_intermediate_velocity_vectorised_2d_234_gpu,@"STO_CUDA_ENTRY STV_DEFAULT"
_37header_files_fractional_step_solver_c_FS_calculate_intermediate_velocity_vectorised_2d_234_gpu:
.text._37header_files_fractional_step_solver_c_FS_calculate_intermediate_velocity_vectorised_2d_234_gpu:
        /* <DEDUP_REMOVED lines=14> */
.L_x_618:
        /* <DEDUP_REMOVED lines=8> */
[----:B------:R-:W2:Y:S04]  /*0160*/  LDG.E.64.CONSTANT.SYS R2, [UR8] ;  /* 0x00000008ff027981 */ /* 0x000ea8000c1e6b00 */
[----:B------:R-:W3:Y:S04]  /*0170*/  LDG.E.64.CONSTANT.SYS R8, [UR8+0x80] ;  /* 0x00008008ff087981 */ /* 0x000ee8000c1e6b00 */
[----:B------:R-:W4:Y:S04]  /*0180*/  LDG.E.64.CONSTANT.SYS R4, [UR8+0x88] ;  /* 0x00008808ff047981 */ /* 0x000f28000c1e6b00 */
[----:B------:R-:W5:Y:S04]  /*0190*/  LDG.E.64.CONSTANT.SYS R6, [UR8+0x8] ;  /* 0x00000808ff067981 */ /* 0x000f68000c1e6b00 */
[----:B------:R-:W5:Y:S01]  /*01a0*/  LDG.E.64.CONSTANT.SYS R12, [UR8+0x78] ;  /* 0x00007808ff0c7981 */ /* 0x000f62000c1e6b00 */
[----:B------:R-:W-:-:S03]  /*01b0*/  SHF.R.S32.HI R25, RZ, 0x1d, R27 ;  /* 0x0000001dff197819 */ /* 0x000fc6000001141b */
[----:B------:R-:W5:Y:S04]  /*01c0*/  LDG.E.64.CONSTANT.SYS R16, [UR8+0x20] ;  /* 0x00002008ff107981 */ /* 0x000f68000c1e6b00 */
[----:B------:R-:W5:Y:S01]  /*01d0*/  LDG.E.64.CONSTANT.SYS R14, [UR4+-0x38] ;  /* 0xffffc804ff0e7981 */ /* 0x000f62000c1e6b00 */
        /* <DEDUP_REMOVED lines=9> */
[----:B------:R-:W2:Y:S01]  /*0270*/  LDG.E.64.SYS R8, [R20] ;  /* 0x0000000014087381 */ /* 0x000ea200001eeb00 */
[----:B------:R-:W-:-:S03]  /*0280*/  IADD3 R6, P1, R12, R23, RZ ;  /* 0x000000170c067210 */ /* 0x000fc60007f3e0ff */
[----:B------:R-:W3:Y:S02]  /*0290*/  LDG.E.64.SYS R4, [R4] ;  /* 0x0000000004047381 */ /* 0x000ee400001eeb00 */
[----:B------:R-:W-:Y:S02]  /*02a0*/  IMAD.X R7, R13, 0x1, R25, P1 ;  /* 0x000000010d077824 */ /* 0x000fe400008e0619 */
[----:B------:R-:W3:Y:S04]  /*02b0*/  LDG.E.64.SYS R2, [R18] ;  /* 0x0000000012027381 */ /* 0x000ee800001eeb00 */
[----:B------:R-:W4:Y:S04]  /*02c0*/  LDG.E.64.CONSTANT.SYS R12, [UR4] ;  /* 0x00000004ff0c7981 */ /* 0x000f28000c1e6b00 */
[----:B------:R-:W4:Y:S01]  /*02d0*/  LDG.E.64.SYS R6, [R6] ;  /* 0x0000000006067381 */ /* 0x000f2200001eeb00 */
[----:B--2---:R-:W3:-:S08]  /*02e0*/  DMUL R8, R8, R10 ;  /* 0x0000000a08087228 */ /* 0x004ed00000000000 */
[----:B---3--:R0:W4:Y:S02]  /*02f0*/  DFMA R2, R2, R4, R8 ;  /* 0x000000040202722b */ /* 0x0081240000000008 */
[----:B0-----:R-:W-:-:S06]  /*0300*/  IADD3 R8, P1, R16, R23, RZ ;  /* 0x0000001710087210 */ /* 0x001fcc0007f3e0ff */
[----:B----4-:R-:W0:Y:S01]  /*0310*/  DFMA R2, -R6, R12, R2 ;  /* 0x0000000c0602722b */ /* 0x010e220000000102 */
[----:B------:R-:W-:-:S07]  /*0320*/  IMAD.X R9, R17, 0x1, R25, P1 ;  /* 0x0000000111097824 */ /* 0x000fce00008e0619 */
[----:B0-----:R-:W0:-:S09]  /*0330*/  DFMA R2, R2, -R14, R10 ;  /* 0x8000000e0202722b */ /* 0x001e12000000000a */
[----:B0-----:R0:W-:Y:S02]  /*0340*/  STG.E.64.SYS [R8], R2 ;  /* 0x0000000208007386 */ /* 0x0011e4000010eb00 */
.L_x_617:
[----:B------:R-:W-:Y:S05]  /*0350*/  BSYNC B0 ;  /* 0x0000000000007941 */ /* 0x000fea0003800000 */
.L_x_616:
[----:B------:R-:W-:Y:S01]  /*0360*/  IADD3 R27, R27, UR6, RZ ;  /* 0x000000061b1b7c10 */ /* 0x000fe2000fffe0ff */
[----:B------:R-:W-:Y:S05]  /*0370*/  @P0 BRA `(.L_x_618) ;  /* 0xfffffd6000000947 */ /* 0x000fea000383ffff */
[----:B------:R-:W-:Y:S05]  /*0380*/  EXIT ;  /* 0x000000000000794d */ /* 0x000fea0003800000 */
.L_x_619:
[----:B------:R-:W-:-:S00]  /*0390*/  BRA `(.L_x_619) ;  /* 0xfffffff000007947 */ /* 0x000fc0000383ffff */
[----:B------:R-:W-:-:S00]  /*03a0*/  NOP ;  /* 0x0000000000007918 */ /* 0x000fc00000000000 */
[----:B------:R-:W-:-:S00]  /*03b0*/  NOP ;  /* 0x0000000000007918 */ /* 0x000fc00000000000 */
[----:B------:R-:W-:-:S00]  /*03c0*/  NOP ;  /* 0x0000000000007918 */ /* 0x000fc00000000000 */
[----:B------:R-:W-:-:S00]  /*03d0*/  NOP ;  /* 0x0000000000007918 */ /* 0x000fc00000000000 */
[----:B------:R-:W-:-:S00]  /*03e0*/  NOP ;  /* 0x0000000000007918 */ /* 0x000fc00000000000 */
[----:B------:R-:W-:-:S00]  /*03f0*/  NOP ;  /* 0x0000000000007918 */ /* 0x000fc00000000000 */
.L_x_734:


//--------------------- .text._37header_files_fractional_step_solver_c_FS_calculate_intermediate_velocity_vectorised_216_gpu --------------------------
	.section	.text._37header_files_fractional_step_solver_c_FS_calculate_intermediate_velocity_vectorised_216_gpu,"ax",@progbits
	.sectioninfo	@"SHI_REGISTERS=30"
	.align	128
        .global         _37header_files_fractional_step_solver_c_FS_calculate_intermediate_velocity_vectorised_216_gpu
        .type           _37header_files_fractional_step_solver_c_FS_calculate_intermediate_velocity_vectorised_216_gpu,@function
        .size           _37header_files_fractional_step_solver_c_FS_calculate_intermediate_velocity_vectorised_216_gpu,(.L_x_735 - _37header_files_fractional_step_solver_c_FS_calculate_intermediate_velocity_vectorised_216_gpu)
        .other          _37header_files_fractional_step_solver_c_FS_calculate_intermediate_velocity_vectorised_216_gpu,@"STO_CUDA_ENTRY STV_DEFAULT"
_37header_files_fractional_step_solver_c_FS_calculate_intermediate_velocity_vectorised_216_gpu:
.text._37header_files_fractional_step_solver_c_FS_calculate_intermediate_velocity_vectorised_216_gpu:
[----:B------:R-:W-:Y:S02]  /*0000*/  MOV R1, c[0x0][0x28] ;  /* 0x00000a0000017a02 */ /* 0x000fe40000000f00 */
[----:B------:R-:W-:Y:S02]  /*0010*/  ULDC.64 UR4, c[0x0][0x160] ;  /* 0x0000580000047ab9 */ /* 0x000fe40000000a00 */
[----:B------:R-:W2:Y:S02]  /*0020*/  LDG.E.CONSTANT.SYS R0, [UR4+0xfc] ;  /* 0x0000fc04ff007981 */ /* 0x000ea4000c1e6900 */
[----:B--2---:R-:W-:-:S12]  /*0030*/  ISETP.GE.AND P0, PT, R0, 0x1, PT ;  /* 0x000000010000780c */ /* 0x004fd80003f06270 */
[----:B------:R-:W-:Y:S05]  /*0040*/  @!P0 EXIT ;  /* 0x000000000000894d */ /* 0x000fea0003800000 */
[----:B------:R-:W0:Y:S01]  /*0050*/  S2R R3, SR_CTAID.X ;  /* 0x0000000000037919 */ /* 0x000e220000002500 */
[----:B------:R-:W-:Y:S02]  /*0060*/  ULDC.64 UR4, c[0x0][0x170] ;  /* 0x00005c0000047ab9 */ /* 0x000fe40000000a00 */
[----:B------:R-:W-:Y:S01]  /*0070*/  UIADD3 UR4, UP0, UR4, 0x40, URZ ;  /* 0x0000004004047890 */ /* 0x000fe2000ff1e03f */
[----:B------:R-:W0:Y:S01]  /*0080*/  S2R R2, SR_TID.X ;  /* 0x0000000000027919 */ /* 0x000e220000002100 */
[----:B------:R-:W-:Y:S02]  /*0090*/  ULDC UR6, c[0x0][0xc] ;  /* 0x0000030000067ab9 */ /* 0x000fe40000000800 */
[----:B------:R-:W-:Y:S02]  /*00a0*/  UIADD3.X UR5, URZ, UR5, URZ, UP0, !UPT ;  /* 0x000000053f057290 */ /* 0x000fe400087fe43f */
[----:B------:R-:W-:Y:S01]  /*00b0*/  USHF.L.U32 UR6, UR6, 0x7, URZ ;  /* 0x0000000706067899 */ /* 0x000fe2000800063f */
[----:B0-----:R-:W-:Y:S01]  /*00c0*/  IMAD R3, R3, 0x80, R2 ;  /* 0x0000008003037824 */ /* 0x001fe200078e0202 */
[----:B------:R-:W-:-:S04]  /*00d0*/  MOV R2, R0 ;  /* 0x0000000000027202 */ /* 0x000fc80000000f00 */
.L_x_622:
        /* <DEDUP_REMOVED lines=11> */
[----:B------:R-:W5:Y:S04]  /*0190*/  LDG.E.64.CONSTANT.SYS R6, [UR8+0x10] ;  /* 0x00001008ff067981 */ /* 0x000f68000c1e6b00 */
        /* <DEDUP_REMOVED lines=17> */
[-C--:B------:R-:W-:Y:S01]  /*02b0*/  IADD3 R26, P1, R8, R5.reuse, RZ ;  /* 0x00000005081a7210 */ /* 0x080fe20007f3e0ff */
[----:B------:R-:W3:Y:S04]  /*02c0*/  LDG.E.64.SYS R14, [R14] ;  /* 0x000000000e0e7381 */ /* 0x000ee800001eeb00 */
[----:B------:R-:W3:Y:S01]  /*02d0*/  LDG.E.64.SYS R12, [R12] ;  /* 0x000000000c0c7381 */ /* 0x000ee200001eeb00 */
[----:B------:R-:W-:Y:S01]  /*02e0*/  IMAD.X R27, R9, 0x1, R4, P1 ;  /* 0x00000001091b7824 */ /* 0x000fe200008e0604 */
[----:B------:R-:W-:-:S02]  /*02f0*/  IADD3 R22, P1, R20, R5, RZ ;  /* 0x0000000514167210 */ /* 0x000fc40007f3e0ff */
[----:B------:R-:W4:Y:S03]  /*0300*/  LDG.E.64.SYS R6, [R6] ;  /* 0x0000000006067381 */ /* 0x000f2600001eeb00 */
[----:B------:R-:W-:Y:S01]  /*0310*/  IMAD.X R23, R21, 0x1, R4, P1 ;  /* 0x0000000115177824 */ /* 0x000fe200008e0604 */
[----:B------:R-:W5:Y:S04]  /*0320*/  LDG.E.64.CONSTANT.SYS R8, [UR4] ;  /* 0x00000004ff087981 */ /* 0x000f68000c1e6b00 */
[----:B------:R-:W4:Y:S04]  /*0330*/  LDG.E.64.SYS R10, [R26] ;  /* 0x000000001a0a7381 */ /* 0x000f2800001eeb00 */
[----:B------:R-:W5:Y:S04]  /*0340*/  LDG.E.64.CONSTANT.SYS R20, [UR4+0x38] ;  /* 0x00003804ff147981 */ /* 0x000f68000c1e6b00 */
[----:B------:R-:W5:Y:S01]  /*0350*/  LDG.E.64.SYS R22, [R22] ;  /* 0x0000000016167381 */ /* 0x000f6200001eeb00 */
[----:B--2---:R-:W3:-:S08]  /*0360*/  DMUL R16, R16, R18 ;  /* 0x0000001210107228 */ /* 0x004ed00000000000 */
[----:B---3--:R-:W4:-:S08]  /*0370*/  DFMA R12, R12, R14, R16 ;  /* 0x0000000e0c0c722b */ /* 0x008f100000000010 */
[----:B----4-:R0:W5:Y:S02]  /*0380*/  DFMA R10, R6, R10, R12 ;  /* 0x0000000a060a722b */ /* 0x010164000000000c */
[----:B0-----:R-:W-:-:S06]  /*0390*/  IADD3 R12, P1, R24, R5, RZ ;  /* 0x00000005180c7210 */ /* 0x001fcc0007f3e0ff */
[----:B-----5:R-:W0:Y:S01]  /*03a0*/  DFMA R10, -R20, R22, R10 ;  /* 0x00000016140a722b */ /* 0x020e22000000010a */
[----:B------:R-:W-:-:S07]  /*03b0*/  IMAD.X R13, R25, 0x1, R4, P1 ;  /* 0x00000001190d7824 */ /* 0x000fce00008e0604 */
[----:B0-----:R-:W0:-:S09]  /*03c0*/  DFMA R8, -R8, R10, R6 ;  /* 0x0000000a0808722b */ /* 0x001e120000000106 */
[----:B0-----:R0:W-:Y:S02]  /*03d0*/  STG.E.64.SYS [R12], R8 ;  /* 0x000000080c007386 */ /* 0x0011e4000010eb00 */
.L_x_621:
[----:B------:R-:W-:Y:S05]  /*03e0*/  BSYNC B0 ;  /* 0x0000000000007941 */ /* 0x000fea0003800000 */
.L_x_620:
[----:B------:R-:W-:Y:S01]  /*03f0*/  IADD3 R3, R3, UR6, RZ ;  /* 0x0000000603037c10 */ /* 0x000fe2000fffe0ff */
[----:B------:R-:W-:Y:S05]  /*0400*/  @P0 BRA `(.L_x_622) ;  /* 0xfffffcd000000947 */ /* 0x000fea000383ffff */
[----:B------:R-:W-:Y:S05]  /*0410*/  EXIT ;  /* 0x000000000000794d */ /* 0x000fea0003800000 */
.L_x_623:
[----:B------:R-:W-:-:S00]  /*0420*/  BRA `(.L_x_623) ;  /* 0xfffffff000007947 */ /* 0x000fc0000383ffff */
[----:B------:R-:W-:-:S00]  /*0430*/  NOP ;  /* 0x0000000000007918 */ /* 0x000fc00000000000 */
[----:B------:R-:W-:-:S00]  /*0440*/  NOP ;  /* 0x0000000000007918 */ /* 0x000fc00000000000 */
[----:B------:R-:W-:-:S00]  /*0450*/  NOP ;  /* 0x0000000000007918 */ /* 0x000fc00000000000 */
[----:B------:R-:W-:-:S00]  /*0460*/  NOP ;  /* 0x0000000000007918 */ /* 0x000fc00000000000 */
[----:B------:R-:W-:-:S00]  /*0470*/  NOP ;  /* 0x0000000000007918 */ /* 0x000fc00000000000 */
.L_x_735:


//--------------------- .text._37header_files_fractional_step_solver_c_FS_calculate_intermediate_velocity_vectorised_206_gpu --------------------------
	.section	.text._37header_files_fractional_step_solver_c_FS_calculate_intermediate_velocity_vectorised_206_gpu,"ax",@progbits
	.sectioninfo	@"SHI_REGISTERS=30"
	.align	128
        .global         _37header_files_fractional_step_solver_c_FS_calculate_intermediate_velocity_vectorised_206_gpu
        .type           _37header_files_fractional_step_solver_c_FS_calculate_intermediate_velocity_vectorised_206_gpu,@function
        .size           _37header_files_fractional_step_solver_c_FS_calculate_intermediate_velocity_vectorised_206_gpu,(.L_x_736 - _37header_files_fractional_step_solver_c_FS_calculate_intermediate_velocity_vectorised_206_gpu)
        .other          _37header_files_fractional_step_solver_c_FS_calculate_intermediate_velocity_vectorised_206_gpu,@"STO_CUDA_ENTRY STV_DEFAULT"
_37header_files_fractional_step_solver_c_FS_calculate_intermediate_velocity_vectorised_206_gpu:
.text._37header_files_fractional_step_solver_c_FS_calculate_intermediate_velocity_vectorised_206_gpu:
        /* <DEDUP_REMOVED lines=14> */
.L_x_626:
        /* <DEDUP_REMOVED lines=48> */
.L_x_625:
[----:B------:R-:W-:Y:S05]  /*03e0*/  BSYNC B0 ;  /* 0x0000000000007941 */ /* 0x000fea0003800000 */
.L_x_624:
[----:B------:R-:W-:Y:S01]  /*03f0*/  IADD3 R3, R3, UR6, RZ ;  /* 0x0000000603037c10 */ /* 0x000fe2000fffe0ff */
[----:B------:R-:W-:Y:S05]  /*0400*/  @P0 BRA `(.L_x_626) ;  /* 0xfffffcd000000947 */ /* 0x000fea000383ffff */
[----:B------:R-:W-:Y:S05]  /*0410*/  EXIT ;  /* 0x000000000000794d */ /* 0x000fea0003800000 */
.L_x_627:
[----:B------:R-:W-:-:S00]  /*0420*/  BRA `(.L_x_627) ;  /* 0xfffffff000007947 */ /* 0x000fc0000383ffff */
[----:B------:R-:W-:-:S00]  /*0430*/  NOP ;  /* 0x0000000000007918 */ /* 0x000fc00000000000 */
[----:B------:R-:W-:-:S00]  /*0440*/  NOP ;  /* 0x0000000000007918 */ /* 0x000fc00000000000 */
[----:B------:R-:W-:-:S00]  /*0450*/  NOP ;  /* 0x0000000000007918 */ /* 0x000fc00000000000 */
[----:B------:R-:W-:-:S00]  /*0460*/  NOP ;  /* 0x0000000000007918 */ /* 0x000fc00000000000 */
[----:B------:R-:W-:-:S00]  /*0470*/  NOP ;  /* 0x0000000000007918 */ /* 0x000fc00000000000 */
.L_x_736:


//--------------------- .text._37header_files_fractional_step_solver_c_FS_calculate_intermediate_velocity_vectorised_197_gpu --------------------------
	.section	.text._37header_files_fractional_step_solver_c_FS_calculate_intermediate_velocity_vectorised_197_gpu,"ax",@progbits
	.sectioninfo	@"SHI_REGISTERS=32"
	.align	128
        .global         _37header_files_fractional_step_solver_c_FS_calculate_intermediate_velocity_vectorised_197_gpu
        .type           _37header_files_fractional_step_solver_c_FS_calculate_intermediate_velocity_vectorised_197_gpu,@function
        .size           _37header_files_fractional_step_solver_c_FS_calculate_intermediate_velocity_vectorised_197_gpu,(.L_x_737 - _37header_files_fractional_step_solver_c_FS_calculate_intermediate_velocity_vectorised_197_gpu)
        .other          _37header_files_fractional_step_solver_c_FS_calculate_intermediate_velocity_vectorised_197_gpu,@"STO_CUDA_ENTRY STV_DEFAULT"
_37header_files_fractional_step_solver_c_FS_calculate_intermediate_velocity_vectorised_197_gpu:
.text._37header_files_fractional_step_solver_c_FS_calculate_intermediate_velocity_vectorised_197_gpu:
        /* <DEDUP_REMOVED lines=14> */
.L_x_630:
        /* <DEDUP_REMOVED lines=12> */
[----:B------:R-:W5:Y:S04]  /*01a0*/  LDG.E.64.CONSTANT.SYS R8, [UR8+0x90] ;  /* 0x00009008ff087981 */ /* 0x000f68000c1e6b00 */
        /* <DEDUP_REMOVED lines=8> */
[----:B----4-:R-:W-:Y:S01]  /*0230*/  IADD3 R28, P2, R12, R5, RZ ;  /* 0x000000050c1c7210 */ /* 0x010fe20007f5e0ff */
[----:B------:R-:W-:-:S04]  /*0240*/  IMAD.X R17, R17, 0x1, R4, P3 ;  /* 0x0000000111117824 */ /* 0x000fc800018e0604 */
[----:B------:R-:W-:Y:S01]  /*0250*/  IMAD.X R29, R13, 0x1, R4, P2 ;  /* 0x000000010d1d7824 */ /* 0x000fe200010e0604 */
[-C--:B-----5:R-:W-:Y:S01]  /*0260*/  IADD3 R12, P2, R14, R5.reuse, RZ ;  /* 0x000000050e0c7210 */ /* 0x0a0fe20007f5e0ff */
[----:B------:R-:W2:Y:S01]  /*0270*/  LDG.E.64.SYS R18, [R18] ;  /* 0x0000000012127381 */ /* 0x000ea200001eeb00 */
[----:B------:R-:W-:-:S03]  /*0280*/  IADD3 R8, P1, R8, R5, RZ ;  /* 0x0000000508087210 */ /* 0x000fc60007f3e0ff */
[----:B------:R-:W2:Y:S01]  /*0290*/  LDG.E.64.SYS R16, [R16] ;  /* 0x0000000010107381 */ /* 0x000ea200001eeb00 */
[--C-:B------:R-:W-:Y:S02]  /*02a0*/  IMAD.X R13, R15, 0x1, R4.reuse, P2 ;  /* 0x000000010f0d7824 */ /* 0x100fe400010e0604 */
[--C-:B------:R-:W-:Y:S01]  /*02b0*/  IMAD.X R9, R9, 0x1, R4.reuse, P1 ;  /* 0x0000000109097824 */ /* 0x100fe200008e0604 */
[-C--:B------:R-:W-:Y:S01]  /*02c0*/  IADD3 R26, P1, R10, R5.reuse, RZ ;  /* 0x000000050a1a7210 */ /* 0x080fe20007f3e0ff */
[----:B------:R-:W3:Y:S04]  /*02d0*/  LDG.E.64.SYS R14, [R28] ;  /* 0x000000001c0e7381 */ /* 0x000ee800001eeb00 */
[----:B------:R-:W3:Y:S01]  /*02e0*/  LDG.E.64.SYS R12, [R12] ;  /* 0x000000000c0c7381 */ /* 0x000ee200001eeb00 */
[----:B------:R-:W-:Y:S01]  /*02f0*/  IMAD.X R27, R11, 0x1, R4, P1 ;  /* 0x000000010b1b7824 */ /* 0x000fe200008e0604 */
[----:B------:R-:W-:-:S02]  /*0300*/  IADD3 R10, P1, R20, R5, RZ ;  /* 0x00000005140a7210 */ /* 0x000fc40007f3e0ff */
[----:B------:R-:W4:Y:S03]  /*0310*/  LDG.E.64.SYS R8, [R8] ;  /* 0x0000000008087381 */ /* 0x000f2600001eeb00 */
[----:B------:R-:W-:Y:S02]  /*0320*/  IMAD.X R11, R21, 0x1, R4, P1 ;  /* 0x00000001150b7824 */ /* 0x000fe400008e0604 */
[----:B------:R-:W4:Y:S04]  /*0330*/  LDG.E.64.SYS R6, [R26] ;  /* 0x000000001a067381 */ /* 0x000f2800001eeb00 */
[----:B------:R-:W5:Y:S04]  /*0340*/  LDG.E.64.CONSTANT.SYS R20, [UR4] ;  /* 0x00000004ff147981 */ /* 0x000f68000c1e6b00 */
[----:B------:R-:W5:Y:S01]  /*0350*/  LDG.E.64.SYS R10, [R10] ;  /* 0x000000000a0a7381 */ /* 0x000f6200001eeb00 */
[----:B--2---:R-:W3:-:S08]  /*0360*/  DMUL R16, R16, R18 ;  /* 0x0000001210107228 */ /* 0x004ed00000000000 */
[----:B---3--:R-:W4:-:S08]  /*0370*/  DFMA R12, R12, R14, R16 ;  /* 0x0000000e0c0c722b */ /* 0x008f100000000010 */
[----:B----4-:R0:W5:Y:S02]  /*0380*/  DFMA R6, R6, R8, R12 ;  /* 0x000000080606722b */ /* 0x010164000000000c */
[----:B0-----:R-:W-:-:S06]  /*0390*/  IADD3 R8, P1, R24, R5, RZ ;  /* 0x0000000518087210 */ /* 0x001fcc0007f3e0ff */
[----:B-----5:R-:W0:Y:S01]  /*03a0*/  DFMA R6, -R10, R20, R6 ;  /* 0x000000140a06722b */ /* 0x020e220000000106 */
[----:B------:R-:W-:-:S07]  /*03b0*/  IMAD.X R9, R25, 0x1, R4, P1 ;  /* 0x0000000119097824 */ /* 0x000fce00008e0604 */
[----:B0-----:R-:W0:-:S09]  /*03c0*/  DFMA R6, R6, -R22, R18 ;  /* 0x800000160606722b */ /* 0x001e120000000012 */
[----:B0-----:R0:W-:Y:S02]  /*03d0*/  STG.E.64.SYS [R8], R6 ;  /* 0x0000000608007386 */ /* 0x0011e4000010eb00 */
.L_x_629:
[----:B------:R-:W-:Y:S05]  /*03e0*/  BSYNC B0 ;  /* 0x0000000000007941 */ /* 0x000fea0003800000 */
.L_x_628:
[----:B------:R-:W-:Y:S01]  /*03f0*/  IADD3 R3, R3, UR6, RZ ;  /* 0x0000000603037c10 */ /* 0x000fe2000fffe0ff */
[----:B------:R-:W-:Y:S05]  /*0400*/  @P0 BRA `(.L_x_630) ;  /* 0xfffffcd000000947 */ /* 0x000fea000383ffff */
[----:B------:R-:W-:Y:S05]  /*0410*/  EXIT ;  /* 0x000000000000794d */ /* 0x000fea0003800000 */
.L_x_631:
[----:B------:R-:W-:-:S00]  /*0420*/  BRA `(.L_x_631) ;  /* 0xfffffff000007947 */ /* 0x000fc0000383ffff */
[----:B------:R-:W-:-:S00]  /*0430*/  NOP ;  /* 0x0000000000007918 */ /* 0x000fc00000000000 */
[----:B------:R-:W-:-:S00]  /*0440*/  NOP ;  /* 0x0000000000007918 */ /* 0x000fc00000000000 */
[----:B------:R-:W-:-:S00]  /*0450*/  NOP ;  /* 0x0000000000007918 */ /* 0x000fc00000000000 */
[----:B------:R-:W-:-:S00]  /*0460*/  NOP ;  /* 0x0000000000007918 */ /* 0x000fc00000000000 */
[----:B------:R-:W-:-:S00]  /*0470*/  NOP ;  /* 0x0000000000007918 */ /* 0x000fc00000000000 */
.L_x_737:


//--------------------- .text._37header_files_fractional_step_solver_c_fractional_step_explicit_vectorised_2d_69_gpu__red --------------------------
	.section	.text._37header_files_fractional_step_solver_c_fractional_step_explicit_vectorised_2d_69_gpu__red,"ax",@progbits
	.sectioninfo	@"SHI_REGISTERS=12"
	.align	128
        .global         _37header_files_fractional_step_solver_c_fractional_step_explicit_vectorised_2d_69_gpu__red
        .type           _37header_files_fractional_step_solver_c_fractional_step_explicit_vectorised_2d_69_gpu__red,@function
        .size           _37header_files_fractional_step_solver_c_fractional_step_explicit_vectorised_2d_69_gpu__red,(.L_x_738 - _37header_files_fractional_step_solver_c_fractional_step_explicit_vectorised_2d_69_gpu__red)
        .other          _37header_files_fractional_step_solver_c_fractional_step_explicit_vectorised_2d_69_gpu__red,@"STO_CUDA_ENTRY STV_DEFAULT"
_37header_files_fractional_step_solver_c_fractional_step_explicit_vectorised_2d_69_gpu__red:
.text._37header_files_fractional_step_solver_c_fractional_step_explicit_vectorised_2d_69_gpu__red:
        /* <DEDUP_REMOVED lines=20> */
.L_x_634:
        /* <DEDUP_REMOVED lines=9> */
.L_x_633:
[----:B------:R-:W-:Y:S05]  /*01d0*/  BSYNC B0 ;  /* 0x0000000000007941 */ /* 0x000fea0003800000 */
.L_x_632:
        /* <DEDUP_REMOVED lines=16> */
.L_x_635:
[----:B-1---5:R0:W-:Y:S01]  /*02e0*/  STS.64 [R0.X8], R2 ;  /* 0x0000000200007388 */ /* 0x0221e20000008a00 */
[----:B------:R-:W-:Y:S01]  /*02f0*/  ISETP.GE.AND P1, PT, R4, 0x41, PT ;  /* 0x000000410400780c */ /* 0x000fe20003f26270 */
[C---:B------:R-:W-:Y:S01]  /*0300*/  IMAD.SHL.U32 R8, R0.reuse, 0x8, RZ ;  /* 0x0000000800087824 */ /* 0x040fe200078e00ff */
[----:B------:R-:W-:-:S10]  /*0310*/  ISETP.GT.AND P0, PT, R0, 0x1f, PT ;  /* 0x0000001f0000780c */ /* 0x000fd40003f04270 */
[----:B0-----:R-:W-:Y:S05]  /*0320*/  @!P1 BRA `(.L_x_636) ;  /* 0x000000d000009947 */ /* 0x001fea0003800000 */
.L_x_637:
        /* <DEDUP_REMOVED lines=13> */
.L_x_636:
        /* <DEDUP_REMOVED lines=46> */
.L_x_638:
[----:B------:R-:W-:-:S00]  /*06e0*/  BRA `(.L_x_638) ;  /* 0xfffffff000007947 */ /* 0x000fc0000383ffff */
[----:B------:R-:W-:-:S00]  /*06f0*/  NOP ;  /* 0x0000000000007918 */ /* 0x000fc00000000000 */
.L_x_738:


//--------------------- .text._37header_files_fractional_step_solver_c_fractional_step_explicit_vectorised_2d_69_gpu --------------------------
	.section	.text._37header_files_fractional_step_solver_c_fractional_step_explicit_vectorised_2d_69_gpu,"ax",@progbits
	.sectioninfo	@"SHI_REGISTERS=26"
	.align	128
        .global         _37header_files_fractional_step_solver_c_fractional_step_explicit_vectorised_2d_69_gpu
        .type           _37header_files_fractional_step_solver_c_fractional_step_explicit_vectorised_2d_69_gpu,@function
        .size           _37header_files_fractional_step_solver_c_fractional_step_explicit_vectorised_2d_69_gpu,(.L_x_739 - _37header_files_fractional_step_solver_c_fractional_step_explicit_vectorised_2d_69_gpu)
        .other          _37header_files_fractional_step_solver_c_fractional_step_explicit_vectorised_2d_69_gpu,@"STO_CUDA_ENTRY STV_DEFAULT"
_37header_files_fractional_step_solver_c_fractional_step_explicit_vectorised_2d_69_gpu:
.text._37header_files_fractional_step_solver_c_fractional_step_explicit_vectorised_2d_69_gpu:
        /* <DEDUP_REMOVED lines=12> */
.L_x_642:
        /* <DEDUP_REMOVED lines=9> */
[----:B------:R-:W4:Y:S04]  /*0150*/  LDG.E.64.CONSTANT.SYS R4, [UR6] ;  /* 0x00000006ff047981 */ /* 0x000f28000c1e6b00 */
        /* <DEDUP_REMOVED lines=20> */
.L_x_641:
[----:B------:R-:W-:Y:S05]  /*02a0*/  BSYNC B0 ;  /* 0x0000000000007941 */ /* 0x000fea0003800000 */
.L_x_640:
[----:B------:R-:W-:Y:S01]  /*02b0*/  IADD3 R23, R23, UR4, RZ ;  /* 0x0000000417177c10 */ /* 0x000fe2000fffe0ff */
[----:B------:R-:W-:Y:S05]  /*02c0*/  @P0 BRA `(.L_x_642) ;  /* 0xfffffdf000000947 */ /* 0x000fea000383ffff */
[----:B------:R-:W-:Y:S05]  /*02d0*/  BRA `(.L_x_643) ;  /* 0x0000001000007947 */ /* 0x000fea0003800000 */
.L_x_639:
[----:B------:R-:W-:-:S04]  /*02e0*/  CS2R R2, SRZ ;  /* 0x0000000000027805 */ /* 0x000fc8000001ff00 */
.L_x_643:
[----:B0-----:R-:W0:Y:S01]  /*02f0*/  S2R R9, SR_TID.X ;  /* 0x0000000000097919 */ /* 0x001e220000002100 */
[----:B------:R-:W-:-:S03]  /*0300*/  MOV R4, 0x80 ;  /* 0x0000008000047802 */ /* 0x000fc60000000f00 */
[----:B01----:R-:W-:Y:S01]  /*0310*/  STS.64 [R9.X8], R2 ;  /* 0x0000000209007388 */ /* 0x003fe20000008a00 */
[----:B------:R-:W-:-:S03]  /*0320*/  SHF.L.U32 R0, R9, 0x3, RZ ;  /* 0x0000000309007819 */ /* 0x000fc600000006ff */
[----:B------:R-:W-:Y:S05]  /*0330*/  BAR.SYNC 0x0 ;  /* 0x0000000000007b1d */ /* 0x000fea0000000000 */
.L_x_644:
        /* <DEDUP_REMOVED lines=69> */
.L_x_645:
[----:B------:R-:W-:-:S00]  /*0790*/  BRA `(.L_x_645) ;  /* 0xfffffff000007947 */ /* 0x000fc0000383ffff */
[----:B------:R-:W-:-:S00]  /*07a0*/  NOP ;  /* 0x0000000000007918 */ /* 0x000fc00000000000 */
[----:B------:R-:W-:-:S00]  /*07b0*/  NOP ;  /* 0x0000000000007918 */ /* 0x000fc00000000000 */
[----:B------:R-:W-:-:S00]  /*07c0*/  NOP ;  /* 0x0000000000007918 */ /* 0x000fc00000000000 */
[----:B------:R-:W-:-:S00]  /*07d0*/  NOP ;  /* 0x0000000000007918 */ /* 0x000fc00000000000 */
[----:B------:R-:W-:-:S00]  /*07e0*/  NOP ;  /* 0x0000000000007918 */ /* 0x000fc00000000000 */
[----:B------:R-:W-:-:S00]  /*07f0*/  NOP ;  /* 0x0000000000007918 */ /* 0x000fc00000000000 */
.L_x_739:


//--------------------- .text._37header_files_fractional_step_solver_c_fractional_step_explicit_vectorised_2d_54_gpu --------------------------
	.section	.text._37header_files_fractional_step_solver_c_fractional_step_explicit_vectorised_2d_54_gpu,"ax",@progbits
	.sectioninfo	@"SHI_REGISTERS=20"
	.align	128
        .global         _37header_files_fractional_step_solver_c_fractional_step_explicit_vectorised_2d_54_gpu
        .type           _37header_files_fractional_step_solver_c_fractional_step_explicit_vectorised_2d_54_gpu,@function
        .size           _37header_files_fractional_step_solver_c_fractional_step_explicit_vectorised_2d_54_gpu,(.L_x_740 - _37header_files_fractional_step_solver_c_fractional_step_explicit_vectorised_2d_54_gpu)
        .other          _37header_files_fractional_step_solver_c_fractional_step_explicit_vectorised_2d_54_gpu,@"STO_CUDA_ENTRY STV_DEFAULT"
_37header_files_fractional_step_solver_c_fractional_step_explicit_vectorised_2d_54_gpu:
.text._37header_files_fractional_step_solver_c_fractional_step_explicit_vectorised_2d_54_gpu:
        /* <DEDUP_REMOVED lines=11> */
.L_x_648:
        /* <DEDUP_REMOVED lines=20> */
[----:B-----5:R-:W-:-:S05]  /*01f0*/  IADD3 R6, P1, R8, R13, RZ ;  /* 0x0000000d08067210 */ /* 0x020fca0007f3e0ff */
[----:B--2---:R0:W-:Y:S04]  /*0200*/  STG.E.64.SYS [R10], R2 ;  /* 0x000000020a007386 */ /* 0x0041e8000010eb00 */
[----:B------:R-:W2:Y:S01]  /*0210*/  LDG.E.64.SYS R4, [R4] ;  /* 0x0000000004047381 */ /* 0x000ea200001eeb00 */
[----:B------:R-:W-:-:S08]  /*0220*/  IMAD.X R7, R9, 0x1, R15, P1 ;  /* 0x0000000109077824 */ /* 0x000fd000008e060f */
[----:B--2---:R0:W-:Y:S02]  /*0230*/  STG.E.64.SYS [R6], R4 ;  /* 0x0000000406007386 */ /* 0x0041e4000010eb00 */
.L_x_647:
[----:B------:R-:W-:Y:S05]  /*0240*/  BSYNC B0 ;  /* 0x0000000000007941 */ /* 0x000fea0003800000 */
.L_x_646:
[----:B------:R-:W-:Y:S01]  /*0250*/  IADD3 R17, R17, UR4, RZ ;  /* 0x0000000411117c10 */ /* 0x000fe2000fffe0ff */
[----:B------:R-:W-:Y:S05]  /*0260*/  @P0 BRA `(.L_x_648) ;  /* 0xfffffe4000000947 */ /* 0x000fea000383ffff */
[----:B------:R-:W-:Y:S05]  /*0270*/  EXIT ;  /* 0x000000000000794d */ /* 0x000fea0003800000 */
.L_x_649:
        /* <DEDUP_REMOVED lines=8> */
.L_x_740:


//--------------------- .text._37header_files_fractional_step_solver_c_fractional_step_explicit_vectorised_41_gpu__red --------------------------
	.section	.text._37header_files_fractional_step_solver_c_fractional_step_explicit_vectorised_41_gpu__red,"ax",@progbits
	.sectioninfo	@"SHI_REGISTERS=12"
	.align	128
        .global         _37header_files_fractional_step_solver_c_fractional_step_explicit_vectorised_41_gpu__red
        .type           _37header_files_fractional_step_solver_c_fractional_step_explicit_vectorised_41_gpu__red,@function
        .size           _37header_files_fractional_step_solver_c_fractional_step_explicit_vectorised_41_gpu__red,(.L_x_741 - _37header_files_fractional_step_solver_c_fractional_step_explicit_vectorised_41_gpu__red)
        .other          _37header_files_fractional_step_solver_c_fractional_step_explicit_vectorised_41_gpu__red,@"STO_CUDA_ENTRY STV_DEFAULT"
_37header_files_fractional_step_solver_c_fractional_step_explicit_vectorised_41_gpu__red:
.text._37header_files_fractional_step_solver_c_fractional_step_explicit_vectorised_41_gpu__red:
        /* <DEDUP_REMOVED lines=20> */
.L_x_652:
        /* <DEDUP_REMOVED lines=9> */
.L_x_651:
[----:B------:R-:W-:Y:S05]  /*01d0*/  BSYNC B0 ;  /* 0x0000000000007941 */ /* 0x000fea0003800000 */
.L_x_650:
        /* <DEDUP_REMOVED lines=16> */
.L_x_653:
[----:B-1---5:R0:W-:Y:S01]  /*02e0*/  STS.64 [R0.X8], R2 ;  /* 0x0000000200007388 */ /* 0x0221e20000008a00 */
[----:B------:R-:W-:Y:S01]  /*02f0*/  ISETP.GE.AND P1, PT, R4, 0x41, PT ;  /* 0x000000410400780c */ /* 0x000fe20003f26270 */
[C---:B------:R-:W-:Y:S01]  /*0300*/  IMAD.SHL.U32 R8, R0.reuse, 0x8, RZ ;  /* 0x0000000800087824 */ /* 0x040fe200078e00ff */
[----:B------:R-:W-:-:S10]  /*0310*/  ISETP.GT.AND P0, PT, R0, 0x1f, PT ;  /* 0x0000001f0000780c */ /* 0x000fd40003f04270 */
[----:B0-----:R-:W-:Y:S05]  /*0320*/  @!P1 BRA `(.L_x_654) ;  /* 0x000000d000009947 */ /* 0x001fea0003800000 */
.L_x_655:
        /* <DEDUP_REMOVED lines=13> */
.L_x_654:
        /* <DEDUP_REMOVED lines=46> */
.L_x_656:
[----:B------:R-:W-:-:S00]  /*06e0*/  BRA `(.L_x_656) ;  /* 0xfffffff000007947 */ /* 0x000fc0000383ffff */
[----:B------:R-:W-:-:S00]  /*06f0*/  NOP ;  /* 0x0000000000007918 */ /* 0x000fc00000000000 */
.L_x_741:


//--------------------- .text._37header_files_fractional_step_solver_c_fractional_step_explicit_vectorised_41_gpu --------------------------
	.section	.text._37header_files_fractional_step_solver_c_fractional_step_explicit_vectorised_41_gpu,"ax",@progbits
	.sectioninfo	@"SHI_REGISTERS=34"
	.align	128
        .global         _37header_files_fractional_step_solver_c_fractional_step_explicit_vectorised_41_gpu
        .type           _37header_files_fractional_step_solver_c_fractional_step_explicit_vectorised_41_gpu,@function
        .size           _37header_files_fractional_step_solver_c_fractional_step_explicit_vectorised_41_gpu,(.L_x_742 - _37header_files_fractional_step_solver_c_fractional_step_explicit_vectorised_41_gpu)
        .other          _37header_files_fractional_step_solver_c_fractional_step_explicit_vectorised_41_gpu,@"STO_CUDA_ENTRY STV_DEFAULT"
_37header_files_fractional_step_solver_c_fractional_step_explicit_vectorised_41_gpu:
.text._37header_files_fractional_step_solver_c_fractional_step_explicit_vectorised_41_gpu:
        /* <DEDUP_REMOVED lines=12> */
.L_x_660:
        /* <DEDUP_REMOVED lines=40> */
.L_x_659:
[----:B------:R-:W-:Y:S05]  /*0340*/  BSYNC B0 ;  /* 0x0000000000007941 */ /* 0x000fea0003800000 */
.L_x_658:
[----:B------:R-:W-:Y:S01]  /*0350*/  IADD3 R31, R31, UR4, RZ ;  /* 0x000000041f1f7c10 */ /* 0x000fe2000fffe0ff */
[----:B------:R-:W-:Y:S05]  /*0360*/  @P0 BRA `(.L_x_660) ;  /* 0xfffffd5000000947 */ /* 0x000fea000383ffff */
[----:B------:R-:W-:Y:S05]  /*0370*/  BRA `(.L_x_661) ;  /* 0x0000001000007947 */ /* 0x000fea0003800000 */
.L_x_657:
[----:B------:R-:W-:-:S04]  /*0380*/  CS2R R2, SRZ ;  /* 0x0000000000027805 */ /* 0x000fc8000001ff00 */
.L_x_661:
[----:B------:R-:W2:Y:S01]  /*0390*/  S2R R9, SR_TID.X ;  /* 0x0000000000097919 */ /* 0x000ea20000002100 */
[----:B------:R-:W-:-:S03]  /*03a0*/  MOV R4, 0x80 ;  /* 0x0000008000047802 */ /* 0x000fc60000000f00 */
[----:B-12---:R-:W-:Y:S01]  /*03b0*/  STS.64 [R9.X8], R2 ;  /* 0x0000000209007388 */ /* 0x006fe20000008a00 */
[----:B------:R-:W-:-:S03]  /*03c0*/  SHF.L.U32 R0, R9, 0x3, RZ ;  /* 0x0000000309007819 */ /* 0x000fc600000006ff */
[----:B------:R-:W-:Y:S05]  /*03d0*/  BAR.SYNC 0x0 ;  /* 0x0000000000007b1d */ /* 0x000fea0000000000 */
.L_x_662:
        /* <DEDUP_REMOVED lines=69> */
.L_x_663:
[----:B------:R-:W-:-:S00]  /*0830*/  BRA `(.L_x_663) ;  /* 0xfffffff000007947 */ /* 0x000fc0000383ffff */
[----:B------:R-:W-:-:S00]  /*0840*/  NOP ;  /* 0x0000000000007918 */ /* 0x000fc00000000000 */
[----:B------:R-:W-:-:S00]  /*0850*/  NOP ;  /* 0x0000000000007918 */ /* 0x000fc00000000000 */
[----:B------:R-:W-:-:S00]  /*0860*/  NOP ;  /* 0x0000000000007918 */ /* 0x000fc00000000000 */
[----:B------:R-:W-:-:S00]  /*0870*/  NOP ;  /* 0x0000000000007918 */ /* 0x000fc00000000000 */
.L_x_742:


//--------------------- .text._37header_files_fractional_step_solver_c_fractional_step_explicit_vectorised_29_gpu --------------------------
	.section	.text._37header_files_fractional_step_solver_c_fractional_step_explicit_vectorised_29_gpu,"ax",@progbits
	.sectioninfo	@"SHI_REGISTERS=24"
	.align	128
        .global         _37header_files_fractional_step_solver_c_fractional_step_explicit_vectorised_29_gpu
        .type           _37header_files_fractional_step_solver_c_fractional_step_explicit_vectorised_29_gpu,@function
        .size           _37header_files_fractional_step_solver_c_fractional_step_explicit_vectorised_29_gpu,(.L_x_743 - _37header_files_fractional_step_solver_c_fractional_step_explicit_vectorised_29_gpu)
        .other          _37header_files_fractional_step_solver_c_fractional_step_explicit_vectorised_29_gpu,@"STO_CUDA_ENTRY STV_DEFAULT"
_37header_files_fractional_step_solver_c_fractional_step_explicit_vectorised_29_gpu:
.text._37header_files_fractional_step_solver_c_fractional_step_explicit_vectorised_29_gpu:
        /* <DEDUP_REMOVED lines=11> */
.L_x_666:
        /* <DEDUP_REMOVED lines=28> */
[----:B------:R-:W-:-:S05]  /*0270*/  IADD3 R10, P1, R12, R17, RZ ;  /* 0x000000110c0a7210 */ /* 0x000fca0007f3e0ff */
[----:B--2---:R0:W-:Y:S04]  /*0280*/  STG.E.64.SYS [R8], R4 ;  /* 0x0000000408007386 */ /* 0x0041e8000010eb00 */
[----:B------:R-:W2:Y:S01]  /*0290*/  LDG.E.64.SYS R6, [R6] ;  /* 0x0000000006067381 */ /* 0x000ea200001eeb00 */
[----:B------:R-:W-:-:S08]  /*02a0*/  IMAD.X R11, R13, 0x1, R19, P1 ;  /* 0x000000010d0b7824 */ /* 0x000fd000008e0613 */
[----:B--2---:R0:W-:Y:S02]  /*02b0*/  STG.E.64.SYS [R10], R6 ;  /* 0x000000060a007386 */ /* 0x0041e4000010eb00 */
.L_x_665:
[----:B------:R-:W-:Y:S05]  /*02c0*/  BSYNC B0 ;  /* 0x0000000000007941 */ /* 0x000fea0003800000 */
.L_x_664:
[----:B------:R-:W-:Y:S01]  /*02d0*/  IADD3 R21, R21, UR4, RZ ;  /* 0x0000000415157c10 */ /* 0x000fe2000fffe0ff */
[----:B------:R-:W-:Y:S05]  /*02e0*/  @P0 BRA `(.L_x_666) ;  /* 0xfffffdc000000947 */ /* 0x000fea000383ffff */
[----:B------:R-:W-:Y:S05]  /*02f0*/  EXIT ;  /* 0x000000000000794d */ /* 0x000fea0003800000 */
.L_x_667:
        /* <DEDUP_REMOVED lines=8> */
.L_x_743:


//--------------------- .nv.shared._22header_files_mat_lib_c_multiply_sparse_matrix_vector_gpu_59_gpu --------------------------
	.section	.nv.shared._22header_files_mat_lib_c_multiply_sparse_matrix_vector_gpu_59_gpu,"aw",@nobits
	.sectionflags	@""
	.align	16


//--------------------- .nv.shared._28header_files_timple_solver_c_calculate_mass_residual_implicit_vectorised_2d_269_gpu__red --------------------------
	.section	.nv.shared._28header_files_timple_solver_c_calculate_mass_residual_implicit_vectorised_2d_269_gpu__red,"aw",@nobits
	.sectionflags	@""
	.align	16


//--------------------- .nv.shared._28header_files_timple_solver_c_calculate_mass_residual_implicit_vectorised_2d_269_gpu --------------------------
	.section	.nv.shared._28header_files_timple_solver_c_calculate_mass_residual_implicit_vectorised_2d_269_gpu,"aw",@nobits
	.sectionflags	@""
	.align	16


//--------------------- .nv.shared._28header_files_timple_solver_c_calculate_mass_residual_implicit_vectorised_246_gpu__red --------------------------
	.section	.nv.shared._28header_files_timple_solver_c_calculate_mass_residual_implicit_vectorised_246_gpu__red,"aw",@nobits
	.sectionflags	@""
	.align	16


//--------------------- .nv.shared._28header_files_timple_solver_c_calculate_mass_residual_implicit_vectorised_246_gpu --------------------------
	.section	.nv.shared._28header_files_timple_solver_c_calculate_mass_residual_implicit_vectorised_246_gpu,"aw",@nobits
	.sectionflags	@""
	.align	16


//--------------------- .nv.shared._28header_files_timple_solver_c_time_implicit_solver_vectorised_2d_77_gpu__red --------------------------
	.section	.nv.shared._28header_files_timple_solver_c_time_implicit_solver_vectorised_2d_77_gpu__red,"aw",@nobits
	.sectionflags	@""
	.align	16


//--------------------- .nv.shared._28header_files_timple_solver_c_time_implicit_solver_vectorised_2d_77_gpu --------------------------
	.section	.nv.shared._28header_files_timple_solver_c_time_implicit_solver_vectorised_2d_77_gpu,"aw",@nobits
	.sectionflags	@""
	.align	16


//--------------------- .nv.shared._28header_files_timple_solver_c_time_implicit_solver_vectorised_43_gpu__red --------------------------
	.section	.nv.shared._28header_files_timple_solver_c_time_implicit_solver_vectorised_43_gpu__red,"aw",@nobits
	.sectionflags	@""
	.align	16


//--------------------- .nv.shared._28header_files_timple_solver_c_time_implicit_solver_vectorised_43_gpu --------------------------
	.section	.nv.shared._28header_files_timple_solver_c_time_implicit_solver_vectorised_43_gpu,"aw",@nobits
	.sectionflags	@""
	.align	16


//--------------------- .nv.shared._37header_files_fractional_step_solver_c_FS_update_velocity_vectorised_2d_617_gpu__red --------------------------
	.section	.nv.shared._37header_files_fractional_step_solver_c_FS_update_velocity_vectorised_2d_617_gpu__red,"aw",@nobits
	.sectionflags	@""
	.align	16


//--------------------- .nv.shared._37header_files_fractional_step_solver_c_FS_update_velocity_vectorised_2d_617_gpu --------------------------
	.section	.nv.shared._37header_files_fractional_step_solver_c_FS_update_velocity_vectorised_2d_617_gpu,"aw",@nobits
	.sectionflags	@""
	.align	16


//--------------------- .nv.shared._37header_files_fractional_step_solver_c_FS_update_velocity_vectorised_592_gpu__red --------------------------
	.section	.nv.shared._37header_files_fractional_step_solver_c_FS_update_velocity_vectorised_592_gpu__red,"aw",@nobits
	.sectionflags	@""
	.align	16


//--------------------- .nv.shared._37header_files_fractional_step_solver_c_FS_update_velocity_vectorised_592_gpu --------------------------
	.section	.nv.shared._37header_files_fractional_step_solver_c_FS_update_velocity_vectorised_592_gpu,"aw",@nobits
	.sectionflags	@""
	.align	16


//--------------------- .nv.shared._37header_files_fractional_step_solver_c_FS_relaxation_vectorised_2d_443_gpu --------------------------
	.section	.nv.shared._37header_files_fractional_step_solver_c_FS_relaxation_vectorised_2d_443_gpu,"aw",@nobits
	.sectionflags	@""
	.align	16
.nv.shared._37header_files_fractional_step_solver_c_FS_relaxation_vectorised_2d_443_gpu:
	.zero		16


//--------------------- .nv.shared._37header_files_fractional_step_solver_c_FS_relaxation_vectorised_2d_427_gpu --------------------------
	.section	.nv.shared._37header_files_fractional_step_solver_c_FS_relaxation_vectorised_2d_427_gpu,"aw",@nobits
	.sectionflags	@""
	.align	16


//--------------------- .nv.shared._37header_files_fractional_step_solver_c_fractional_step_explicit_vectorised_2d_69_gpu__red --------------------------
	.section	.nv.shared._37header_files_fractional_step_solver_c_fractional_step_explicit_vectorised_2d_69_gpu__red,"aw",@nobits
	.sectionflags	@""
	.align	16


//--------------------- .nv.shared._37header_files_fractional_step_solver_c_fractional_step_explicit_vectorised_2d_69_gpu --------------------------
	.section	.nv.shared._37header_files_fractional_step_solver_c_fractional_step_explicit_vectorised_2d_69_gpu,"aw",@nobits
	.sectionflags	@""
	.align	16


//--------------------- .nv.shared._37header_files_fractional_step_solver_c_fractional_step_explicit_vectorised_41_gpu__red --------------------------
	.section	.nv.shared._37header_files_fractional_step_solver_c_fractional_step_explicit_vectorised_41_gpu__red,"aw",@nobits
	.sectionflags	@""
	.align	16


//--------------------- .nv.shared._37header_files_fractional_step_solver_c_fractional_step_explicit_vectorised_41_gpu --------------------------
	.section	.nv.shared._37header_files_fractional_step_solver_c_fractional_step_explicit_vectorised_41_gpu,"aw",@nobits
	.sectionflags	@""
	.align	16
